def matmul_kernel(
    a_ptr,
    b_ptr,
    c_ptr,
    M,
    N,
    K,
    stride_am,
    stride_ak,
    stride_bk,
    stride_bn,
    stride_cm,
    stride_cn,
    BLOCK_M: tl.constexpr,
    BLOCK_N: tl.constexpr,
    BLOCK_K: tl.constexpr,
    GROUP_M: tl.constexpr,
):
    pid = tl.program_id(axis=0)
    num_pid_m = tl.cdiv(M, BLOCK_M)
    num_pid_n = tl.cdiv(N, BLOCK_N)
    num_pid_in_group = GROUP_M * num_pid_n
    group_id = pid // num_pid_in_group
    first_pid_m = group_id * GROUP_M
    group_size_m = min(num_pid_m - first_pid_m, GROUP_M)
    pid_m = first_pid_m + ((pid % num_pid_in_group) % group_size_m)
    pid_n = (pid % num_pid_in_group) // group_size_m

    offs_am = (pid_m * BLOCK_M + tl.arange(0, BLOCK_M)) % M
    offs_bn = (pid_n * BLOCK_N + tl.arange(0, BLOCK_N)) % N
    offs_k = tl.arange(0, BLOCK_K)
    a_ptrs = a_ptr + offs_am[:, None] * stride_am + offs_k[None, :] * stride_ak
    b_ptrs = b_ptr + offs_k[:, None] * stride_bk + offs_bn[None, :] * stride_bn

    acc = tl.zeros((BLOCK_M, BLOCK_N), dtype=tl.float32)
    for kk in range(0, tl.cdiv(K, BLOCK_K)):
        a = tl.load(a_ptrs, mask=offs_k[None, :] < K - kk * BLOCK_K, other=0.0)
        b = tl.load(b_ptrs, mask=offs_k[:, None] < K - kk * BLOCK_K, other=0.0)
        acc = tl.dot(a, b, acc)
        a_ptrs += BLOCK_K * stride_ak
        b_ptrs += BLOCK_K * stride_bk

    c = acc.to(c_ptr.dtype.element_ty)
    offs_cm = pid_m * BLOCK_M + tl.arange(0, BLOCK_M)
    offs_cn = pid_n * BLOCK_N + tl.arange(0, BLOCK_N)
    c_ptrs = c_ptr + offs_cm[:, None] * stride_cm + offs_cn[None, :] * stride_cn
    mask = (offs_cm[:, None] < M) & (offs_cn[None, :] < N)
    tl.store(c_ptrs, c, mask=mask)

# config = {"BLOCK_K": 128, "BLOCK_M": 128, "BLOCK_N": 512, "GROUP_M": 4, "arch": "sm_100", "dtype": "fp8e5m2", "num_ctas": 1, "num_stages": 3, "num_warps": 4}
# arch = sm_100


// ===== COMPILED SASS (sm_100a) =====

	.target	sm_100a

	.elftype	@"ET_EXEC"


//--------------------- .note.nv.tkinfo           --------------------------
	.section	.note.nv.tkinfo,"",@"SHT_NOTE"
	.sectionflags	@"SHF_NOTE_NV_TKINFO"
	.tkinfo
        /*0018*/ 	.word	0x00000081
        /*0030*/ 	.string	""
        /*0030*/ 	.string	"ptxas-blackwell"
        /*0030*/ 	.string	"Cuda compilation tools, release 12.9, V12.9.86"
        /*0030*/ 	.string	"Build cuda_12.9.r12.9/compiler.36037853_0"
        /*0030*/ 	.string	"-v  -suppress-debug-info  -lineinfo  -arch sm_100a "



//--------------------- .note.nv.cuver            --------------------------
	.section	.note.nv.cuver,"",@"SHT_NOTE"
	.sectionflags	@"SHF_NOTE_NV_CUVER"
        /*0018*/ 	.short	0x0001
        /*001a*/ 	.short	0x0064
        /*001c*/ 	.short	0x0001
        /*001e*/ 	.short	0x0000
        /*0020*/ 	.short	0x0001
        /*0022*/ 	.short	0x0000


//--------------------- .nv.info                  --------------------------
	.section	.nv.info,"",@"SHT_CUDA_INFO"
	.align	4


	//----- nvinfo : EIATTR_REGCOUNT
	.align		4
        /*0000*/ 	.byte	0x04, 0x2f
        /*0002*/ 	.short	(.L_4 - .L_3)
	.align		4
.L_3:
        /*0004*/ 	.word	index@(matmul_kernel)
        /*0008*/ 	.word	0x00000060


	//----- nvinfo : EIATTR_FRAME_SIZE
	.align		4
.L_4:
        /*000c*/ 	.byte	0x04, 0x11
        /*000e*/ 	.short	(.L_6 - .L_5)
	.align		4
.L_5:
        /*0010*/ 	.word	index@($__internal_2_$__cuda_sm10x_tcgen05_guardrail_trap_unallocated_columns_being_dealloced)
        /*0014*/ 	.word	0x00002da8


	//----- nvinfo : EIATTR_FRAME_SIZE
	.align		4
.L_6:
        /*0018*/ 	.byte	0x04, 0x11
        /*001a*/ 	.short	(.L_8 - .L_7)
	.align		4
.L_7:
        /*001c*/ 	.word	index@($__internal_1_$__cuda_sm10x_tcgen05_guardrail_trap_phase_invalid_during_alloc)
        /*0020*/ 	.word	0x00002da8


	//----- nvinfo : EIATTR_FRAME_SIZE
	.align		4
.L_8:
        /*0024*/ 	.byte	0x04, 0x11
        /*0026*/ 	.short	(.L_10 - .L_9)
	.align		4
.L_9:
        /*0028*/ 	.word	index@($__internal_0_$__cuda_sm10x_tcgen05_guardrail_trap_col_being_dealloced_not_returned_by_alloc)
        /*002c*/ 	.word	0x00002da8


	//----- nvinfo : EIATTR_FRAME_SIZE
	.align		4
.L_10:
        /*0030*/ 	.byte	0x04, 0x11
        /*0032*/ 	.short	(.L_12 - .L_11)
	.align		4
.L_11:
        /*0034*/ 	.word	index@(matmul_kernel)
        /*0038*/ 	.word	0x00002da8


	//----- nvinfo : EIATTR_MIN_STACK_SIZE
	.align		4
.L_12:
        /*003c*/ 	.byte	0x04, 0x12
        /*003e*/ 	.short	(.L_14 - .L_13)
	.align		4
.L_13:
        /*0040*/ 	.word	index@(matmul_kernel)
        /*0044*/ 	.word	0x00002da8
.L_14:


//--------------------- .nv.info.matmul_kernel    --------------------------
	.section	.nv.info.matmul_kernel,"",@"SHT_CUDA_INFO"
	.sectionflags	@""
	.align	4


	//----- nvinfo : EIATTR_CUDA_API_VERSION
	.align		4
        /*0000*/ 	.byte	0x04, 0x37
        /*0002*/ 	.short	(.L_16 - .L_15)
.L_15:
        /*0004*/ 	.word	0x00000081


	//----- nvinfo : EIATTR_KPARAM_INFO
	.align		4
.L_16:
        /*0008*/ 	.byte	0x04, 0x17
        /*000a*/ 	.short	(.L_18 - .L_17)
.L_17:
        /*000c*/ 	.word	0x00000000
        /*0010*/ 	.short	0x000d
        /*0012*/ 	.short	0x0048
        /*0014*/ 	.byte	0x00, 0xf4, 0x21, 0x00


	//----- nvinfo : EIATTR_KPARAM_INFO
	.align		4
.L_18:
        /*0018*/ 	.byte	0x04, 0x17
        /*001a*/ 	.short	(.L_20 - .L_19)
.L_19:
        /*001c*/ 	.word	0x00000000
        /*0020*/ 	.short	0x000c
        /*0022*/ 	.short	0x0040
        /*0024*/ 	.byte	0x00, 0xf4, 0x21, 0x00


	//----- nvinfo : EIATTR_KPARAM_INFO
	.align		4
.L_20:
        /*0028*/ 	.byte	0x04, 0x17
        /*002a*/ 	.short	(.L_22 - .L_21)
.L_21:
        /*002c*/ 	.word	0x00000000
        /*0030*/ 	.short	0x000b
        /*0032*/ 	.short	0x0038
        /*0034*/ 	.byte	0x00, 0xf0, 0x11, 0x00


	//----- nvinfo : EIATTR_KPARAM_INFO
	.align		4
.L_22:
        /*0038*/ 	.byte	0x04, 0x17
        /*003a*/ 	.short	(.L_24 - .L_23)
.L_23:
        /*003c*/ 	.word	0x00000000
        /*0040*/ 	.short	0x000a
        /*0042*/ 	.short	0x0034
        /*0044*/ 	.byte	0x00, 0xf0, 0x11, 0x00


	//----- nvinfo : EIATTR_KPARAM_INFO
	.align		4
.L_24:
        /*0048*/ 	.byte	0x04, 0x17
        /*004a*/ 	.short	(.L_26 - .L_25)
.L_25:
        /*004c*/ 	.word	0x00000000
        /*0050*/ 	.short	0x0009
        /*0052*/ 	.short	0x0030
        /*0054*/ 	.byte	0x00, 0xf0, 0x11, 0x00


	//----- nvinfo : EIATTR_KPARAM_INFO
	.align		4
.L_26:
        /*0058*/ 	.byte	0x04, 0x17
        /*005a*/ 	.short	(.L_28 - .L_27)
.L_27:
        /*005c*/ 	.word	0x00000000
        /*0060*/ 	.short	0x0008
        /*0062*/ 	.short	0x002c
        /*0064*/ 	.byte	0x00, 0xf0, 0x11, 0x00


	//----- nvinfo : EIATTR_KPARAM_INFO
	.align		4
.L_28:
        /*0068*/ 	.byte	0x04, 0x17
        /*006a*/ 	.short	(.L_30 - .L_29)
.L_29:
        /*006c*/ 	.word	0x00000000
        /*0070*/ 	.short	0x0007
        /*0072*/ 	.short	0x0028
        /*0074*/ 	.byte	0x00, 0xf0, 0x11, 0x00


	//----- nvinfo : EIATTR_KPARAM_INFO
	.align		4
.L_30:
        /*0078*/ 	.byte	0x04, 0x17
        /*007a*/ 	.short	(.L_32 - .L_31)
.L_31:
        /*007c*/ 	.word	0x00000000
        /*0080*/ 	.short	0x0006
        /*0082*/ 	.short	0x0024
        /*0084*/ 	.byte	0x00, 0xf0, 0x11, 0x00


	//----- nvinfo : EIATTR_KPARAM_INFO
	.align		4
.L_32:
        /*0088*/ 	.byte	0x04, 0x17
        /*008a*/ 	.short	(.L_34 - .L_33)
.L_33:
        /*008c*/ 	.word	0x00000000
        /*0090*/ 	.short	0x0005
        /*0092*/ 	.short	0x0020
        /*0094*/ 	.byte	0x00, 0xf0, 0x11, 0x00


	//----- nvinfo : EIATTR_KPARAM_INFO
	.align		4
.L_34:
        /*0098*/ 	.byte	0x04, 0x17
        /*009a*/ 	.short	(.L_36 - .L_35)
.L_35:
        /*009c*/ 	.word	0x00000000
        /*00a0*/ 	.short	0x0004
        /*00a2*/ 	.short	0x001c
        /*00a4*/ 	.byte	0x00, 0xf0, 0x11, 0x00


	//----- nvinfo : EIATTR_KPARAM_INFO
	.align		4
.L_36:
        /*00a8*/ 	.byte	0x04, 0x17
        /*00aa*/ 	.short	(.L_38 - .L_37)
.L_37:
        /*00ac*/ 	.word	0x00000000
        /*00b0*/ 	.short	0x0003
        /*00b2*/ 	.short	0x0018
        /*00b4*/ 	.byte	0x00, 0xf0, 0x11, 0x00


	//----- nvinfo : EIATTR_KPARAM_INFO
	.align		4
.L_38:
        /*00b8*/ 	.byte	0x04, 0x17
        /*00ba*/ 	.short	(.L_40 - .L_39)
.L_39:
        /*00bc*/ 	.word	0x00000000
        /*00c0*/ 	.short	0x0002
        /*00c2*/ 	.short	0x0010
        /*00c4*/ 	.byte	0x00, 0xf4, 0x21, 0x00


	//----- nvinfo : EIATTR_KPARAM_INFO
	.align		4
.L_40:
        /*00c8*/ 	.byte	0x04, 0x17
        /*00ca*/ 	.short	(.L_42 - .L_41)
.L_41:
        /*00cc*/ 	.word	0x00000000
        /*00d0*/ 	.short	0x0001
        /*00d2*/ 	.short	0x0008
        /*00d4*/ 	.byte	0x00, 0xf4, 0x21, 0x00


	//----- nvinfo : EIATTR_KPARAM_INFO
	.align		4
.L_42:
        /*00d8*/ 	.byte	0x04, 0x17
        /*00da*/ 	.short	(.L_44 - .L_43)
.L_43:
        /*00dc*/ 	.word	0x00000000
        /*00e0*/ 	.short	0x0000
        /*00e2*/ 	.short	0x0000
        /*00e4*/ 	.byte	0x00, 0xf4, 0x21, 0x00


	//----- nvinfo : EIATTR_AT_ENTRY_FRAGMENTS
	.align		4
.L_44:
        /*00e8*/ 	.byte	0x04, 0x4f
        /*00ea*/ 	.short	(.L_46 - .L_45)


	//   ....[0]....
.L_45:
        /*00ec*/ 	.word	0x00000004


	//----- nvinfo : EIATTR_RESERVED_SMEM_USED
	.align		4
.L_46:
        /*00f0*/ 	.byte	0x01, 0x41
	.zero		2


	//----- nvinfo : EIATTR_SPARSE_MMA_MASK
	.align		4
        /*00f4*/ 	.byte	0x03, 0x50
        /*00f6*/ 	.short	0x0000


	//----- nvinfo : EIATTR_TCGEN05_1CTA_USED
	.align		4
        /*00f8*/ 	.byte	0x01, 0x51
	.zero		2


	//----- nvinfo : EIATTR_MAXREG_COUNT
	.align		4
        /*00fc*/ 	.byte	0x03, 0x1b
        /*00fe*/ 	.short	0x00ff


	//----- nvinfo : EIATTR_NUM_BARRIERS
	.align		4
        /*0100*/ 	.byte	0x02, 0x4c
        /*0102*/ 	.byte	0x01
	.zero		1


	//----- nvinfo : EIATTR_ANNOTATIONS
	.align		4
        /*0104*/ 	.byte	0x04, 0x55
        /*0106*/ 	.short	(.L_48 - .L_47)


	//   ....[0]....
.L_47:
        /*0108*/ 	.word	0x00000001
        /*010c*/ 	.byte	0xf0, 0x09, 0x00, 0x00, 0x01, 0x00, 0x00, 0x00, 0x40, 0x0d, 0x00, 0x00, 0x01, 0x00, 0x00, 0x00
        /* <DEDUP_REMOVED lines=1423> */
        /*5a0c*/ 	.byte	0x10, 0x7f, 0x02, 0x00, 0x01, 0x00, 0x00, 0x00, 0xb0, 0x7f, 0x02, 0x00


	//----- nvinfo : EIATTR_INT_WARP_WIDE_INSTR_OFFSETS
	.align		4
.L_48:
        /*5a18*/ 	.byte	0x04, 0x31
        /*5a1a*/ 	.short	(.L_50 - .L_49)


	//   ....[0]....
.L_49:
        /*5a1c*/ 	.word	0x0000feb0


	//   ....[1]....
        /*5a20*/ 	.word	0x0000fec0


	//   ....[2]....
        /*5a24*/ 	.word	0x0003c7d0


	//   ....[3]....
        /*5a28*/ 	.word	0x00084230


	//   ....[4]....
        /*5a2c*/ 	.word	0x00084280


	//----- nvinfo : EIATTR_COOP_GROUP_MASK_REGIDS
	.align		4
.L_50:
        /*5a30*/ 	.byte	0x04, 0x29
        /*5a32*/ 	.short	(.L_52 - .L_51)


	//   ....[0]....
.L_51:
        /*5a34*/ 	.word	0xffffffff


	//   ....[1]....
        /*5a38*/ 	.word	0xffffffff


	//   ....[2]....
        /*5a3c*/ 	.word	0xffffffff


	//   ....[3]....
        /*5a40*/ 	.word	0xffffffff


	//----- nvinfo : EIATTR_COOP_GROUP_INSTR_OFFSETS
	.align		4
.L_52:
        /*5a44*/ 	.byte	0x04, 0x28
        /*5a46*/ 	.short	(.L_54 - .L_53)


	//   ....[0]....
.L_53:
        /*5a48*/ 	.word	0x00000070


	//   ....[1]....
        /*5a4c*/ 	.word	0x00000330


	//   ....[2]....
        /*5a50*/ 	.word	0x000840c0


	//   ....[3]....
        /*5a54*/ 	.word	0x00084330


	//----- nvinfo : EIATTR_VRC_CTA_INIT_COUNT
	.align		4
.L_54:
        /*5a58*/ 	.byte	0x02, 0x4a
        /*5a5a*/ 	.byte	0x80
	.zero		1


	//----- nvinfo : EIATTR_MBARRIER_INSTR_OFFSETS
	.align		4
        /*5a5c*/ 	.byte	0x04, 0x39
        /*5a5e*/ 	.short	(.L_56 - .L_55)


	//   ....[0]....
.L_55:
        /*5a60*/ 	.word	0x00010e60
        /*5a64*/ 	.word	0x000000ff
        /*5a68*/ 	.word	0x00000000
        /*5a6c*/ 	.short	0x0100
        /*5a6e*/ 	.byte	0x0a
	.zero		1


	//   ....[1]....
        /*5a70*/ 	.word	0x0003c800
        /*5a74*/ 	.word	0x000000ff
        /*5a78*/ 	.word	0x00028008
        /*5a7c*/ 	.short	0x0100
        /*5a7e*/ 	.byte	0x08
	.zero		1


	//   ....[2]....
        /*5a80*/ 	.word	0x00045bf0
        /*5a84*/ 	.word	0x000000ff
        /*5a88*/ 	.word	0x00000000
        /*5a8c*/ 	.short	0x010a
        /*5a8e*/ 	.byte	0x0a
	.zero		1


	//   ....[3]....
        /*5a90*/ 	.word	0x0006c490
        /*5a94*/ 	.word	0x000000ff
        /*5a98*/ 	.word	0x00000000
        /*5a9c*/ 	.short	0x010a
        /*5a9e*/ 	.byte	0x0a
	.zero		1


	//   ....[4]....
        /*5aa0*/ 	.word	0x0006c610
        /*5aa4*/ 	.word	0x000000ff
        /*5aa8*/ 	.word	0x00028000
        /*5aac*/ 	.short	0x0108
        /*5aae*/ 	.byte	0x08
	.zero		1


	//   ....[5]....
        /*5ab0*/ 	.word	0x0006c720
        /*5ab4*/ 	.word	0x000000ff
        /*5ab8*/ 	.word	0x00028008
        /*5abc*/ 	.short	0x0108
        /*5abe*/ 	.byte	0x08
	.zero		1


	//   ....[6]....
        /*5ac0*/ 	.word	0x00084350
        /*5ac4*/ 	.word	0x000000ff
        /*5ac8*/ 	.word	0x00000000
        /*5acc*/ 	.short	0x010a
        /*5ace*/ 	.byte	0x0a
	.zero		1


	//   ....[7]....
        /*5ad0*/ 	.word	0x00084380
        /*5ad4*/ 	.word	0x000000ff
        /*5ad8*/ 	.word	0x00000000
        /*5adc*/ 	.short	0x010a
        /*5ade*/ 	.byte	0x0a
	.zero		1


	//----- nvinfo : EIATTR_NUM_MBARRIERS
	.align		4
.L_56:
        /*5ae0*/ 	.byte	0x03, 0x38
        /*5ae2*/ 	.short	0x0002


	//----- nvinfo : EIATTR_EXIT_INSTR_OFFSETS
	.align		4
        /*5ae4*/ 	.byte	0x04, 0x1c
        /*5ae6*/ 	.short	(.L_58 - .L_57)


	//   ....[0]....
.L_57:
        /*5ae8*/ 	.word	0x00084340


	//----- nvinfo : EIATTR_REQNTID
	.align		4
.L_58:
        /*5aec*/ 	.byte	0x04, 0x10
        /*5aee*/ 	.short	(.L_60 - .L_59)
.L_59:
        /*5af0*/ 	.word	0x00000080
        /*5af4*/ 	.word	0x00000001
        /*5af8*/ 	.word	0x00000001


	//----- nvinfo : EIATTR_CRS_STACK_SIZE
	.align		4
.L_60:
        /*5afc*/ 	.byte	0x04, 0x1e
        /*5afe*/ 	.short	(.L_62 - .L_61)
.L_61:
        /*5b00*/ 	.word	0x00000000


	//----- nvinfo : EIATTR_CBANK_PARAM_SIZE
	.align		4
.L_62:
        /*5b04*/ 	.byte	0x03, 0x19
        /*5b06*/ 	.short	0x0050


	//----- nvinfo : EIATTR_PARAM_CBANK
	.align		4
        /*5b08*/ 	.byte	0x04, 0x0a
        /*5b0a*/ 	.short	(.L_64 - .L_63)
	.align		4
.L_63:
        /*5b0c*/ 	.word	index@(.nv.constant0.matmul_kernel)
        /*5b10*/ 	.short	0x0380
        /*5b12*/ 	.short	0x0050


	//----- nvinfo : EIATTR_SW_WAR
	.align		4
.L_64:
        /*5b14*/ 	.byte	0x04, 0x36
        /*5b16*/ 	.short	(.L_66 - .L_65)
.L_65:
        /*5b18*/ 	.word	0x00000008
.L_66:


//--------------------- .nv.compat                --------------------------
	.section	.nv.compat,"",@"SHT_CUDA_COMPAT_INFO"
	.align	4
        /*0000*/ 	.byte	0x02, 0x02, 0x02, 0x00, 0x02, 0x05, 0x05, 0x00, 0x02, 0x03, 0x00, 0x00, 0x02, 0x06, 0x01, 0x00


//--------------------- .nv.callgraph             --------------------------
	.section	.nv.callgraph,"",@"SHT_CUDA_CALLGRAPH"
	.align	4
	.sectionentsize	8
	.align		4
        /*0000*/ 	.word	0x00000000
	.align		4
        /*0004*/ 	.word	0xffffffff
	.align		4
        /*0008*/ 	.word	0x00000000
	.align		4
        /*000c*/ 	.word	0xfffffffe
	.align		4
        /*0010*/ 	.word	0x00000000
	.align		4
        /*0014*/ 	.word	0xfffffffd
	.align		4
        /*0018*/ 	.word	0x00000000
	.align		4
        /*001c*/ 	.word	0xfffffffc


//--------------------- .text.matmul_kernel       --------------------------
	.section	.text.matmul_kernel,"ax",@progbits
	.align	128
        .global         matmul_kernel
        .type           matmul_kernel,@function
        .size           matmul_kernel,(.L_x_20 - matmul_kernel)
        .other          matmul_kernel,@"STO_CUDA_ENTRY STV_DEFAULT"
matmul_kernel:
.text.matmul_kernel:
[----:B------:R-:W0:Y:S01]  /*0000*/  LDC R1, c[0x0][0x37c] ;  /* 0x0000df00ff017b82 */ /* 0x000e220000000800 */
[----:B------:R-:W1:Y:S01]  /*0010*/  S2R R3, SR_TID.X ;  /* 0x0000000000037919 */ /* 0x000e620000002100 */
[----:B0-----:R-:W-:Y:S01]  /*0020*/  VIADD R1, R1, 0xffffd258 ;  /* 0xffffd25801017836 */ /* 0x001fe20000000000 */
[----:B-1----:R-:W-:-:S13]  /*0030*/  ISETP.GE.U32.AND P0, PT, R3, 0x20, PT ;  /* 0x000000200300780c */ /* 0x002fda0003f06070 */
[----:B------:R-:W-:Y:S02]  /*0040*/  VOTEU.ANY UP0, P0 ;  /* 0x0000000000ff7886 */ /* 0x000fe40000000100 */
[----:B------:R-:W-:Y:S05]  /*0050*/  BRA.U UP0, `(.L_x_0) ;  /* 0x0000000100b87547 */ /* 0x000fea000b800000 */
[----:B------:R-:W0:Y:S01]  /*0060*/  S2UR UR6, SR_CgaCtaId ;  /* 0x00000000000679c3 */ /* 0x000e220000008800 */
[----:B------:R-:W-:Y:S01]  /*0070*/  NOP ;  /* 0x0000000000007918 */ /* 0x000fe20000000000 */
[----:B------:R-:W-:Y:S02]  /*0080*/  UMOV UR4, 0x40 ;  /* 0x0000004000047882 */ /* 0x000fe40000000000 */
[----:B0-----:R-:W-:-:S09]  /*0090*/  ULEA UR4, UR6, UR4, 0x18 ;  /* 0x0000000406047291 */ /* 0x001fd2000f8ec0ff */
[----:B------:R-:W0:Y:S01]  /*00a0*/  LDS.U8 R0, [UR4] ;  /* 0x00000004ff007984 */ /* 0x000e220008000000 */
[----:B------:R-:W-:Y:S02]  /*00b0*/  UMOV UR4, 0x400 ;  /* 0x0000040000047882 */ /* 0x000fe40000000000 */
[----:B------:R-:W-:Y:S01]  /*00c0*/  ULEA UR4, UR6, UR4, 0x18 ;  /* 0x0000000406047291 */ /* 0x000fe2000f8ec0ff */
[----:B0-----:R-:W-:-:S13]  /*00d0*/  ISETP.NE.AND P0, PT, R0, RZ, PT ;  /* 0x000000ff0000720c */ /* 0x001fda0003f05270 */
[----:B------:R-:W-:Y:S05]  /*00e0*/  @P0 BRA `(.L_x_1) ;  /* 0x00000000007c0947 */ /* 0x000fea0003800000 */
[----:B------:R-:W-:-:S13]  /*00f0*/  ELECT P0, URZ, PT ;  /* 0x0000000000ff782f */ /* 0x000fda0003800000 */
[----:B------:R-:W-:Y:S05]  /*0100*/  @!P0 BRA `(.L_x_2) ;  /* 0x0000000000848947 */ /* 0x000fea0003800000 */
[----:B------:R-:W-:Y:S01]  /*0110*/  UMOV UR5, 0x10 ;  /* 0x0000001000057882 */ /* 0x000fe20000000000 */
[----:B------:R-:W-:Y:S02]  /*0120*/  IMAD.MOV.U32 R7, RZ, RZ, 0x1 ;  /* 0x00000001ff077424 */ /* 0x000fe400078e00ff */
[----:B------:R-:W-:Y:S02]  /*0130*/  IMAD.MOV.U32 R5, RZ, RZ, 0xffff ;  /* 0x0000ffffff057424 */ /* 0x000fe400078e00ff */
[----:B------:R-:W-:Y:S04]  /*0140*/  DEPBAR.LE SB0, 0x36 ;  /* 0x00008d800000791a */ /* 0x000fe80000000000 */
[----:B------:R-:W0:Y:S02]  /*0150*/  UTCATOMSWS.FIND_AND_SET.ALIGN UP1, UR5, UR5 ;  /* 0x00000005000575e3 */ /* 0x000e240008020800 */
[----:B0-----:R-:W-:-:S04]  /*0160*/  PLOP3.LUT P0, PT, PT, PT, UP1, 0x80, 0x8 ;  /* 0x000000000008781c */ /* 0x001fc80003f0f018 */
[----:B------:R-:W-:-:S04]  /*0170*/  SEL R0, RZ, 0xffffffff, !P0 ;  /* 0xffffffffff007807 */ /* 0x000fc80004000000 */
[----:B------:R-:W-:Y:S01]  /*0180*/  ISETP.NE.AND P0, PT, R0, RZ, PT ;  /* 0x000000ff0000720c */ /* 0x000fe20003f05270 */
[----:B------:R-:W-:-:S12]  /*0190*/  IMAD.U32 R0, RZ, RZ, UR5 ;  /* 0x00000005ff007e24 */ /* 0x000fd8000f8e00ff */
[----:B------:R-:W-:Y:S05]  /*01a0*/  @P0 BRA `(.L_x_3) ;  /* 0x0000000000240947 */ /* 0x000fea0003800000 */
.L_x_4:
[----:B------:R-:W-:Y:S05]  /*01b0*/  NANOSLEEP 0x64 ;  /* 0x000000640000795d */ /* 0x000fea0003800000 */
[----:B------:R-:W-:-:S05]  /*01c0*/  UMOV UR5, 0x10 ;  /* 0x0000001000057882 */ /* 0x000fca0000000000 */
[----:B------:R-:W-:Y:S04]  /*01d0*/  DEPBAR.LE SB0, 0x36 ;  /* 0x00008d800000791a */ /* 0x000fe80000000000 */
[----:B------:R-:W0:Y:S02]  /*01e0*/  UTCATOMSWS.FIND_AND_SET.ALIGN UP1, UR5, UR5 ;  /* 0x00000005000575e3 */ /* 0x000e240008020800 */
[----:B0-----:R-:W-:-:S04]  /*01f0*/  PLOP3.LUT P0, PT, PT, PT, UP1, 0x80, 0x8 ;  /* 0x000000000008781c */ /* 0x001fc80003f0f018 */
[----:B------:R-:W-:-:S04]  /*0200*/  SEL R0, RZ, 0xffffffff, !P0 ;  /* 0xffffffffff007807 */ /* 0x000fc80004000000 */
[----:B------:R-:W-:Y:S01]  /*0210*/  ISETP.NE.AND P0, PT, R0, RZ, PT ;  /* 0x000000ff0000720c */ /* 0x000fe20003f05270 */
[----:B------:R-:W-:-:S12]  /*0220*/  IMAD.U32 R0, RZ, RZ, UR5 ;  /* 0x00000005ff007e24 */ /* 0x000fd8000f8e00ff */
[----:B------:R-:W-:Y:S05]  /*0230*/  @!P0 BRA `(.L_x_4) ;  /* 0xfffffffc00dc8947 */ /* 0x000fea000383ffff */
.L_x_3:
[C---:B------:R-:W-:Y:S01]  /*0240*/  VIADD R4, R0.reuse, 0x10 ;  /* 0x0000001000047836 */ /* 0x040fe20000000000 */
[----:B------:R-:W-:Y:S01]  /*0250*/  UMOV UR5, 0x50 ;  /* 0x0000005000057882 */ /* 0x000fe20000000000 */
[----:B------:R-:W-:Y:S01]  /*0260*/  SHF.L.U32 R2, R5, R0, RZ ;  /* 0x0000000005027219 */ /* 0x000fe200000006ff */
[----:B------:R-:W-:Y:S01]  /*0270*/  ULEA UR5, UR6, UR5, 0x18 ;  /* 0x0000000506057291 */ /* 0x000fe2000f8ec0ff */
[----:B------:R-:W-:Y:S01]  /*0280*/  IMAD.SHL.U32 R0, R0, 0x20, RZ ;  /* 0x0000002000007824 */ /* 0x000fe200078e00ff */
[----:B------:R-:W-:-:S04]  /*0290*/  SHF.L.U32 R5, R7, R4, RZ ;  /* 0x0000000407057219 */ /* 0x000fc800000006ff */
[----:B------:R-:W-:-:S05]  /*02a0*/  LOP3.LUT R2, R5, R2, RZ, 0xfc, !PT ;  /* 0x0000000205027212 */ /* 0x000fca00078efcff */
[----:B------:R0:W-:Y:S04]  /*02b0*/  ATOMS.OR RZ, [UR5], R2 ;  /* 0x00000002ffff798c */ /* 0x0001e8000b000005 */
[----:B------:R0:W-:Y:S01]  /*02c0*/  STS [UR4], R0 ;  /* 0x00000000ff007988 */ /* 0x0001e20008000804 */
[----:B------:R-:W-:Y:S05]  /*02d0*/  BRA `(.L_x_2) ;  /* 0x0000000000107947 */ /* 0x000fea0003800000 */
.L_x_1:
[----:B------:R-:W-:Y:S01]  /*02e0*/  IMAD.MOV.U32 R0, RZ, RZ, -0x1 ;  /* 0xffffffffff007424 */ /* 0x000fe200078e00ff */
[----:B------:R-:W-:-:S04]  /*02f0*/  MOV R4, 0x320 ;  /* 0x0000032000047802 */ /* 0x000fc80000000f00 */
[----:B------:R0:W-:Y:S03]  /*0300*/  STS [UR4], R0 ;  /* 0x00000000ff007988 */ /* 0x0001e60008000804 */
[----:B0-----:R-:W-:Y:S05]  /*0310*/  CALL.REL.NOINC `($__internal_1_$__cuda_sm10x_tcgen05_guardrail_trap_phase_invalid_during_alloc) ;  /* 0x0000084000307944 */ /* 0x001fea0003c00000 */
.L_x_2:
[----:B------:R-:W-:Y:S05]  /*0320*/  WARPSYNC.ALL ;  /* 0x0000000000007948 */ /* 0x000fea0003800000 */
[----:B------:R-:W-:Y:S01]  /*0330*/  NOP ;  /* 0x0000000000007918 */ /* 0x000fe20000000000 */
.L_x_0:
[----:B------:R-:W1:Y:S01]  /*0340*/  LDC.64 R8, c[0x0][0x398] ;  /* 0x0000e600ff087b82 */ /* 0x000e620000000a00 */
[----:B------:R-:W2:Y:S01]  /*0350*/  S2R R7, SR_CTAID.X ;  /* 0x0000000000077919 */ /* 0x000ea20000002500 */
[----:B------:R-:W-:Y:S01]  /*0360*/  IMAD.MOV.U32 R16, RZ, RZ, RZ ;  /* 0x000000ffff107224 */ /* 0x000fe200078e00ff */
[----:B------:R-:W-:Y:S01]  /*0370*/  UMOV UR8, 0x400 ;  /* 0x0000040000087882 */ /* 0x000fe20000000000 */
[----:B------:R-:W3:Y:S04]  /*0380*/  LDCU UR11, c[0x0][0x3a0] ;  /* 0x00007400ff0b77ac */ /* 0x000ee80008000800 */
[----:B------:R-:W4:Y:S01]  /*0390*/  S2UR UR5, SR_CgaCtaId ;  /* 0x00000000000579c3 */ /* 0x000f220000008800 */
[----:B------:R-:W0:Y:S01]  /*03a0*/  LDCU UR12, c[0x0][0x3ac] ;  /* 0x00007580ff0c77ac */ /* 0x000e220008000800 */
[----:B------:R-:W0:Y:S01]  /*03b0*/  LDCU.64 UR16, c[0x0][0x388] ;  /* 0x00007100ff1077ac */ /* 0x000e220008000a00 */
[----:B------:R-:W0:Y:S01]  /*03c0*/  LDCU UR6, c[0x0][0x39c] ;  /* 0x00007380ff0677ac */ /* 0x000e220008000800 */
[----:B------:R-:W0:Y:S02]  /*03d0*/  LDCU UR13, c[0x0][0x3a0] ;  /* 0x00007400ff0d77ac */ /* 0x000e240008000800 */
[----:B01----:R-:W-:Y:S01]  /*03e0*/  VIADD R0, R9, 0x1ff ;  /* 0x000001ff09007836 */ /* 0x003fe20000000000 */
[----:B------:R-:W-:Y:S01]  /*03f0*/  IABS R15, R9 ;  /* 0x00000009000f7213 */ /* 0x000fe20000000000 */
[----:B------:R-:W-:Y:S03]  /*0400*/  BAR.SYNC.DEFER_BLOCKING 0x0 ;  /* 0x0000000000007b1d */ /* 0x000fe60000010000 */
[----:B------:R-:W-:Y:S01]  /*0410*/  SHF.R.S32.HI R5, RZ, 0x1f, R0 ;  /* 0x0000001fff057819 */ /* 0x000fe20000011400 */
[----:B----4-:R-:W-:-:S03]  /*0420*/  ULEA UR8, UR5, UR8, 0x18 ;  /* 0x0000000805087291 */ /* 0x010fc6000f8ec0ff */
[----:B------:R-:W-:Y:S01]  /*0430*/  LEA.HI R5, R5, R0, RZ, 0x9 ;  /* 0x0000000005057211 */ /* 0x000fe200078f48ff */
[----:B------:R-:W0:Y:S01]  /*0440*/  LDCU.64 UR20, c[0x0][0x358] ;  /* 0x00006b00ff1477ac */ /* 0x000e220008000a00 */
[----:B--2---:R-:W-:Y:S02]  /*0450*/  IABS R10, R7 ;  /* 0x00000007000a7213 */ /* 0x004fe40000000000 */
[----:B------:R-:W-:Y:S01]  /*0460*/  SHF.R.S32.HI R5, RZ, 0x9, R5 ;  /* 0x00000009ff057819 */ /* 0x000fe20000011405 */
[----:B------:R-:W1:Y:S04]  /*0470*/  LDCU UR15, c[0x0][0x3b0] ;  /* 0x00007600ff0f77ac */ /* 0x000e680008000800 */
[----:B------:R-:W-:Y:S01]  /*0480*/  IMAD.SHL.U32 R2, R5, 0x4, RZ ;  /* 0x0000000405027824 */ /* 0x000fe200078e00ff */
[----:B------:R-:W2:Y:S04]  /*0490*/  LDCU UR18, c[0x0][0x3b0] ;  /* 0x00007600ff1277ac */ /* 0x000ea80008000800 */
[-C--:B------:R-:W-:Y:S01]  /*04a0*/  IABS R11, R2.reuse ;  /* 0x00000002000b7213 */ /* 0x080fe20000000000 */
[----:B------:R-:W4:Y:S01]  /*04b0*/  LDCU UR19, c[0x0][0x3b0] ;  /* 0x00007600ff1377ac */ /* 0x000f220008000800 */
[----:B------:R-:W-:Y:S01]  /*04c0*/  IABS R12, R2 ;  /* 0x00000002000c7213 */ /* 0x000fe20000000000 */
[----:B------:R-:W0:Y:S01]  /*04d0*/  LDS R18, [UR8] ;  /* 0x00000008ff127984 */ /* 0x000e220008000800 */
[----:B------:R-:W1:Y:S01]  /*04e0*/  I2F.RP R0, R11 ;  /* 0x0000000b00007306 */ /* 0x000e620000209400 */
[----:B------:R-:W0:Y:S07]  /*04f0*/  LDCU UR22, c[0x0][0x3b0] ;  /* 0x00007600ff1677ac */ /* 0x000e2e0008000800 */
[----:B-1----:R-:W1:Y:S02]  /*0500*/  MUFU.RCP R0, R0 ;  /* 0x0000000000007308 */ /* 0x002e640000001000 */
[----:B-1----:R-:W-:-:S02]  /*0510*/  VIADD R4, R0, 0xffffffe ;  /* 0x0ffffffe00047836 */ /* 0x002fc40000000000 */
[----:B------:R-:W-:-:S04]  /*0520*/  IMAD.MOV R0, RZ, RZ, -R12 ;  /* 0x000000ffff007224 */ /* 0x000fc800078e0a0c */
[----:B------:R1:W2:Y:S01]  /*0530*/  F2I.FTZ.U32.TRUNC.NTZ R5, R4 ;  /* 0x0000000400057305 */ /* 0x0002a2000021f000 */
[----:B0-----:R-:W-:Y:S01]  /*0540*/  R2UR UR7, R18 ;  /* 0x00000000120772ca */ /* 0x001fe200000e0000 */
[----:B-1----:R-:W-:Y:S02]  /*0550*/  IMAD.MOV.U32 R4, RZ, RZ, RZ ;  /* 0x000000ffff047224 */ /* 0x002fe400078e00ff */
[----:B--2---:R-:W-:-:S04]  /*0560*/  IMAD.MOV R6, RZ, RZ, -R5 ;  /* 0x000000ffff067224 */ /* 0x004fc800078e0a05 */
[----:B------:R-:W-:Y:S02]  /*0570*/  IMAD R13, R6, R11, RZ ;  /* 0x0000000b060d7224 */ /* 0x000fe400078e02ff */
[----:B------:R-:W-:Y:S02]  /*0580*/  IMAD.MOV.U32 R6, RZ, RZ, R10 ;  /* 0x000000ffff067224 */ /* 0x000fe400078e000a */
[----:B------:R-:W-:-:S06]  /*0590*/  IMAD.HI.U32 R5, R5, R13, R4 ;  /* 0x0000000d05057227 */ /* 0x000fcc00078e0004 */
[----:B------:R-:W-:-:S04]  /*05a0*/  IMAD.HI.U32 R5, R5, R6, RZ ;  /* 0x0000000605057227 */ /* 0x000fc800078e00ff */
[----:B------:R-:W-:Y:S01]  /*05b0*/  IMAD R0, R5, R0, R6 ;  /* 0x0000000005007224 */ /* 0x000fe200078e0206 */
[----:B------:R-:W-:Y:S04]  /*05c0*/  BAR.SYNC.DEFER_BLOCKING 0x0 ;  /* 0x0000000000007b1d */ /* 0x000fe80000010000 */
[----:B------:R-:W-:-:S13]  /*05d0*/  ISETP.GT.U32.AND P1, PT, R11, R0, PT ;  /* 0x000000000b00720c */ /* 0x000fda0003f24070 */
[----:B------:R-:W-:Y:S02]  /*05e0*/  @!P1 IMAD.IADD R0, R0, 0x1, -R11 ;  /* 0x0000000100009824 */ /* 0x000fe400078e0a0b */
[----:B------:R-:W-:Y:S01]  /*05f0*/  @!P1 VIADD R5, R5, 0x1 ;  /* 0x0000000105059836 */ /* 0x000fe20000000000 */
[----:B------:R-:W-:Y:S02]  /*0600*/  ISETP.NE.AND P1, PT, R2, RZ, PT ;  /* 0x000000ff0200720c */ /* 0x000fe40003f25270 */
[----:B------:R-:W-:Y:S02]  /*0610*/  ISETP.GE.U32.AND P0, PT, R0, R11, PT ;  /* 0x0000000b0000720c */ /* 0x000fe40003f06070 */
[----:B------:R-:W-:-:S04]  /*0620*/  LOP3.LUT R0, R7, R2, RZ, 0x3c, !PT ;  /* 0x0000000207007212 */ /* 0x000fc800078e3cff */
[----:B------:R-:W-:Y:S01]  /*0630*/  ISETP.GE.AND P2, PT, R0, RZ, PT ;  /* 0x000000ff0000720c */ /* 0x000fe20003f46270 */
[----:B------:R-:W-:-:S06]  /*0640*/  VIADD R0, R8, 0x7f ;  /* 0x0000007f08007836 */ /* 0x000fcc0000000000 */
[----:B------:R-:W-:-:S04]  /*0650*/  @P0 VIADD R5, R5, 0x1 ;  /* 0x0000000105050836 */ /* 0x000fc80000000000 */
[----:B------:R-:W-:Y:S01]  /*0660*/  IMAD.MOV.U32 R4, RZ, RZ, R5 ;  /* 0x000000ffff047224 */ /* 0x000fe200078e0005 */
[----:B------:R-:W-:-:S03]  /*0670*/  SHF.R.S32.HI R5, RZ, 0x1f, R0 ;  /* 0x0000001fff057819 */ /* 0x000fc60000011400 */
[----:B------:R-:W-:Y:S01]  /*0680*/  @!P2 IMAD.MOV R4, RZ, RZ, -R4 ;  /* 0x000000ffff04a224 */ /* 0x000fe200078e0a04 */
[----:B------:R-:W-:Y:S02]  /*0690*/  @!P1 LOP3.LUT R4, RZ, R2, RZ, 0x33, !PT ;  /* 0x00000002ff049212 */ /* 0x000fe400078e33ff */
[----:B------:R-:W-:-:S03]  /*06a0*/  LEA.HI R5, R5, R0, RZ, 0x7 ;  /* 0x0000000005057211 */ /* 0x000fc600078f38ff */
[----:B------:R-:W-:Y:S02]  /*06b0*/  IMAD.SHL.U32 R10, R4, 0x4, RZ ;  /* 0x00000004040a7824 */ /* 0x000fe400078e00ff */
[----:B------:R-:W-:-:S03]  /*06c0*/  IMAD.MOV R4, RZ, RZ, -R4 ;  /* 0x000000ffff047224 */ /* 0x000fc600078e0a04 */
[----:B------:R-:W-:Y:S01]  /*06d0*/  LEA.HI.SX32 R5, R5, -R10, 0x19 ;  /* 0x8000000a05057211 */ /* 0x000fe200078fcaff */
[----:B------:R-:W-:Y:S02]  /*06e0*/  IMAD R12, R2, R4, R7 ;  /* 0x00000004020c7224 */ /* 0x000fe400078e0207 */
[----:B------:R-:W-:Y:S01]  /*06f0*/  IMAD.MOV.U32 R4, RZ, RZ, RZ ;  /* 0x000000ffff047224 */ /* 0x000fe200078e00ff */
[----:B------:R-:W-:Y:S02]  /*0700*/  VIMNMX R17, PT, PT, R5, 0x4, PT ;  /* 0x0000000405117848 */ /* 0x000fe40003fe0100 */
[----:B------:R-:W-:Y:S02]  /*0710*/  IABS R13, R12 ;  /* 0x0000000c000d7213 */ /* 0x000fe40000000000 */
[----:B------:R-:W-:-:S04]  /*0720*/  IABS R11, R17 ;  /* 0x00000011000b7213 */ /* 0x000fc80000000000 */
[----:B------:R-:W0:Y:S08]  /*0730*/  I2F.RP R0, R11 ;  /* 0x0000000b00007306 */ /* 0x000e300000209400 */
[----:B0-----:R-:W0:Y:S02]  /*0740*/  MUFU.RCP R0, R0 ;  /* 0x0000000000007308 */ /* 0x001e240000001000 */
[----:B0-----:R-:W-:-:S06]  /*0750*/  VIADD R5, R0, 0xffffffe ;  /* 0x0ffffffe00057836 */ /* 0x001fcc0000000000 */
[----:B------:R-:W0:Y:S02]  /*0760*/  F2I.FTZ.U32.TRUNC.NTZ R5, R5 ;  /* 0x0000000500057305 */ /* 0x000e24000021f000 */
[----:B0-----:R-:W-:-:S04]  /*0770*/  IMAD.MOV R6, RZ, RZ, -R5 ;  /* 0x000000ffff067224 */ /* 0x001fc800078e0a05 */
[----:B------:R-:W-:Y:S02]  /*0780*/  IMAD.MOV.U32 R2, RZ, RZ, R6 ;  /* 0x000000ffff027224 */ /* 0x000fe400078e0006 */
[----:B------:R-:W0:Y:S02]  /*0790*/  I2F.RP R6, R15 ;  /* 0x0000000f00067306 */ /* 0x000e240000209400 */
[----:B------:R-:W-:Y:S01]  /*07a0*/  IMAD R7, R2, R11, RZ ;  /* 0x0000000b02077224 */ /* 0x000fe200078e02ff */
[----:B------:R-:W-:-:S03]  /*07b0*/  IABS R2, R17 ;  /* 0x0000001100027213 */ /* 0x000fc60000000000 */
[----:B------:R-:W-:-:S04]  /*07c0*/  IMAD.HI.U32 R4, R5, R7, R4 ;  /* 0x0000000705047227 */ /* 0x000fc800078e0004 */
[----:B------:R-:W-:Y:S02]  /*07d0*/  IMAD.MOV R0, RZ, RZ, -R2 ;  /* 0x000000ffff007224 */ /* 0x000fe400078e0a02 */
[----:B------:R-:W-:Y:S01]  /*07e0*/  IMAD.HI.U32 R4, R4, R13, RZ ;  /* 0x0000000d04047227 */ /* 0x000fe200078e00ff */
[----:B0-----:R-:W0:Y:S03]  /*07f0*/  MUFU.RCP R6, R6 ;  /* 0x0000000600067308 */ /* 0x001e260000001000 */
[----:B------:R-:W-:Y:S01]  /*0800*/  IMAD R0, R4, R0, R13 ;  /* 0x0000000004007224 */ /* 0x000fe200078e020d */
[----:B------:R-:W-:-:S04]  /*0810*/  IABS R13, R8 ;  /* 0x00000008000d7213 */ /* 0x000fc80000000000 */
[----:B------:R-:W-:Y:S01]  /*0820*/  ISETP.GT.U32.AND P1, PT, R11, R0, PT ;  /* 0x000000000b00720c */ /* 0x000fe20003f24070 */
[----:B------:R-:W1:Y:S01]  /*0830*/  I2F.RP R2, R13 ;  /* 0x0000000d00027306 */ /* 0x000e620000209400 */
[----:B0-----:R-:W-:-:S11]  /*0840*/  VIADD R6, R6, 0xffffffe ;  /* 0x0ffffffe06067836 */ /* 0x001fd60000000000 */
[----:B------:R-:W-:Y:S02]  /*0850*/  @!P1 IMAD.IADD R0, R0, 0x1, -R11 ;  /* 0x0000000100009824 */ /* 0x000fe400078e0a0b */
[----:B------:R-:W-:Y:S01]  /*0860*/  @!P1 VIADD R4, R4, 0x1 ;  /* 0x0000000104049836 */ /* 0x000fe20000000000 */
[----:B------:R-:W-:Y:S01]  /*0870*/  ISETP.NE.AND P1, PT, R17, RZ, PT ;  /* 0x000000ff1100720c */ /* 0x000fe20003f25270 */
[----:B-1----:R-:W0:Y:S01]  /*0880*/  MUFU.RCP R2, R2 ;  /* 0x0000000200027308 */ /* 0x002e220000001000 */
[----:B------:R-:W-:Y:S02]  /*0890*/  ISETP.GE.U32.AND P0, PT, R0, R11, PT ;  /* 0x0000000b0000720c */ /* 0x000fe40003f06070 */
[----:B------:R-:W-:-:S04]  /*08a0*/  LOP3.LUT R0, R12, R17, RZ, 0x3c, !PT ;  /* 0x000000110c007212 */ /* 0x000fc800078e3cff */
[----:B------:R-:W-:-:S07]  /*08b0*/  ISETP.GE.AND P2, PT, R0, RZ, PT ;  /* 0x000000ff0000720c */ /* 0x000fce0003f46270 */
[----:B------:R-:W-:-:S04]  /*08c0*/  @P0 VIADD R4, R4, 0x1 ;  /* 0x0000000104040836 */ /* 0x000fc80000000000 */
[----:B------:R-:W-:Y:S02]  /*08d0*/  IMAD.MOV.U32 R9, RZ, RZ, R4 ;  /* 0x000000ffff097224 */ /* 0x000fe400078e0004 */
[----:B0-----:R-:W-:Y:S01]  /*08e0*/  VIADD R4, R2, 0xffffffe ;  /* 0x0ffffffe02047836 */ /* 0x001fe20000000000 */
[----:B------:R-:W-:Y:S01]  /*08f0*/  LOP3.LUT R2, R3, 0x7f, RZ, 0xc0, !PT ;  /* 0x0000007f03027812 */ /* 0x000fe200078ec0ff */
[----:B------:R-:W-:Y:S01]  /*0900*/  @!P2 IMAD.MOV R9, RZ, RZ, -R9 ;  /* 0x000000ffff09a224 */ /* 0x000fe200078e0a09 */
[----:B------:R-:W-:Y:S01]  /*0910*/  @!P1 LOP3.LUT R9, RZ, R17, RZ, 0x33, !PT ;  /* 0x00000011ff099212 */ /* 0x000fe200078e33ff */
[----:B------:R0:W1:Y:S01]  /*0920*/  F2I.FTZ.U32.TRUNC.NTZ R5, R4 ;  /* 0x0000000400057305 */ /* 0x000062000021f000 */
[----:B------:R-:W-:-:S03]  /*0930*/  ISETP.NE.AND P2, PT, R8, RZ, PT ;  /* 0x000000ff0800720c */ /* 0x000fc60003f45270 */
[----:B------:R-:W-:-:S04]  /*0940*/  IMAD.MOV R0, RZ, RZ, -R9 ;  /* 0x000000ffff007224 */ /* 0x000fc800078e0a09 */
[----:B------:R-:W-:Y:S02]  /*0950*/  IMAD R0, R17, R0, R12 ;  /* 0x0000000011007224 */ /* 0x000fe400078e020c */
[----:B0-----:R-:W-:Y:S01]  /*0960*/  IMAD.MOV.U32 R4, RZ, RZ, RZ ;  /* 0x000000ffff047224 */ /* 0x001fe200078e00ff */
[----:B------:R-:W0:Y:S01]  /*0970*/  F2I.FTZ.U32.TRUNC.NTZ R17, R6 ;  /* 0x0000000600117305 */ /* 0x000e22000021f000 */
[----:B------:R-:W-:Y:S02]  /*0980*/  IMAD.IADD R7, R10, 0x1, R0 ;  /* 0x000000010a077824 */ /* 0x000fe400078e0200 */
[----:B-1----:R-:W-:Y:S02]  /*0990*/  IMAD.MOV R11, RZ, RZ, -R5 ;  /* 0x000000ffff0b7224 */ /* 0x002fe400078e0a05 */
[----:B------:R-:W-:Y:S02]  /*09a0*/  IMAD R19, R7, 0x80, R2 ;  /* 0x0000008007137824 */ /* 0x000fe400078e0202 */
[----:B------:R-:W-:-:S03]  /*09b0*/  IMAD.MOV.U32 R0, RZ, RZ, R11 ;  /* 0x000000ffff007224 */ /* 0x000fc600078e000b */
[----:B------:R-:W-:Y:S01]  /*09c0*/  ISETP.GE.AND P6, PT, R19, RZ, PT ;  /* 0x000000ff1300720c */ /* 0x000fe20003fc6270 */
[----:B------:R-:W-:Y:S01]  /*09d0*/  IMAD R7, R0, R13, RZ ;  /* 0x0000000d00077224 */ /* 0x000fe200078e02ff */
[----:B------:R-:W-:Y:S01]  /*09e0*/  IABS R0, R19 ;  /* 0x0000001300007213 */ /* 0x000fe20000000000 */
[----:B------:R-:W-:Y:S01]  /*09f0*/  STL [R1+0x1de0], R19 ;  /* 0x001de01301007387 */ /* 0x000fe20000100800 */
[----:B0-----:R-:W-:Y:S02]  /*0a00*/  IMAD.MOV R10, RZ, RZ, -R17 ;  /* 0x000000ffff0a7224 */ /* 0x001fe400078e0a11 */
[----:B------:R-:W-:-:S04]  /*0a10*/  IMAD.HI.U32 R4, R5, R7, R4 ;  /* 0x0000000705047227 */ /* 0x000fc800078e0004 */
[----:B------:R-:W-:Y:S02]  /*0a20*/  IMAD.MOV.U32 R5, RZ, RZ, R0 ;  /* 0x000000ffff057224 */ /* 0x000fe400078e0000 */
[----:B------:R-:W-:Y:S02]  /*0a30*/  IMAD.SHL.U32 R0, R9, 0x200, RZ ;  /* 0x0000020009007824 */ /* 0x000fe400078e00ff */
[----:B------:R-:W-:-:S03]  /*0a40*/  IMAD.HI.U32 R4, R4, R5, RZ ;  /* 0x0000000504047227 */ /* 0x000fc600078e00ff */
[----:B------:R-:W-:Y:S01]  /*0a50*/  IABS R84, R0 ;  /* 0x0000000000547213 */ /* 0x000fe20000000000 */
[----:B------:R-:W-:Y:S02]  /*0a60*/  IMAD.MOV R4, RZ, RZ, -R4 ;  /* 0x000000ffff047224 */ /* 0x000fe400078e0a04 */
[----:B------:R-:W-:Y:S02]  /*0a70*/  VIADD R9, R0, 0x58 ;  /* 0x0000005800097836 */ /* 0x000fe40000000000 */
[C---:B------:R-:W-:Y:S02]  /*0a80*/  IMAD R4, R13.reuse, R4, R5 ;  /* 0x000000040d047224 */ /* 0x040fe400078e0205 */
[----:B------:R-:W-:Y:S01]  /*0a90*/  IMAD R5, R10, R15, RZ ;  /* 0x0000000f0a057224 */ /* 0x000fe200078e02ff */
[----:B------:R-:W-:Y:S01]  /*0aa0*/  IABS R6, R9 ;  /* 0x0000000900067213 */ /* 0x000fe20000000000 */
[----:B------:R-:W-:Y:S01]  /*0ab0*/  VIADD R11, R0, 0x59 ;  /* 0x00000059000b7836 */ /* 0x000fe20000000000 */
[----:B------:R-:W-:Y:S01]  /*0ac0*/  ISETP.GT.U32.AND P0, PT, R13, R4, PT ;  /* 0x000000040d00720c */ /* 0x000fe20003f04070 */
[----:B------:R-:W-:Y:S01]  /*0ad0*/  IMAD.HI.U32 R16, R17, R5, R16 ;  /* 0x0000000511107227 */ /* 0x000fe200078e0010 */
[----:B------:R-:W-:-:S02]  /*0ae0*/  SHF.R.U32.HI R5, RZ, 0x5, R3 ;  /* 0x00000005ff057819 */ /* 0x000fc40000011603 */
[----:B------:R-:W-:Y:S01]  /*0af0*/  IABS R10, R11 ;  /* 0x0000000b000a7213 */ /* 0x000fe20000000000 */
[----:B------:R-:W-:Y:S01]  /*0b00*/  VIADD R14, R0, 0x5a ;  /* 0x0000005a000e7836 */ /* 0x000fe20000000000 */
[----:B------:R-:W-:Y:S01]  /*0b10*/  R2UR UR14, R5 ;  /* 0x00000000050e72ca */ /* 0x000fe200000e0000 */
[----:B------:R-:W-:Y:S01]  /*0b20*/  IMAD.HI.U32 R3, R16, R6, RZ ;  /* 0x0000000610037227 */ /* 0x000fe200078e00ff */
[----:B------:R-:W-:Y:S02]  /*0b30*/  ISETP.GE.AND P3, PT, R9, RZ, PT ;  /* 0x000000ff0900720c */ /* 0x000fe40003f66270 */
[----:B------:R-:W-:Y:S01]  /*0b40*/  IABS R12, R14 ;  /* 0x0000000e000c7213 */ /* 0x000fe20000000000 */
[----:B------:R-:W-:Y:S01]  /*0b50*/  IMAD.MOV R7, RZ, RZ, -R3 ;  /* 0x000000ffff077224 */ /* 0x000fe200078e0a03 */
[----:B------:R-:W-:Y:S01]  /*0b60*/  ISETP.GE.AND P4, PT, R14, RZ, PT ;  /* 0x000000ff0e00720c */ /* 0x000fe20003f86270 */
[----:B------:R-:W-:Y:S01]  /*0b70*/  @!P0 IMAD.IADD R4, R4, 0x1, -R13 ;  /* 0x0000000104048824 */ /* 0x000fe200078e0a0d */
[----:B------:R-:W-:Y:S01]  /*0b80*/  ISETP.GE.AND P0, PT, R11, RZ, PT ;  /* 0x000000ff0b00720c */ /* 0x000fe20003f06270 */
[----:B------:R-:W-:-:S02]  /*0b90*/  IMAD R6, R15, R7, R6 ;  /* 0x000000070f067224 */ /* 0x000fc400078e0206 */
[C---:B------:R-:W-:Y:S01]  /*0ba0*/  IMAD.HI.U32 R3, R16.reuse, R10, RZ ;  /* 0x0000000a10037227 */ /* 0x040fe200078e00ff */
[----:B------:R-:W-:Y:S02]  /*0bb0*/  ISETP.GT.U32.AND P5, PT, R13, R4, PT ;  /* 0x000000040d00720c */ /* 0x000fe40003fa4070 */
[----:B------:R-:W-:Y:S01]  /*0bc0*/  ISETP.GT.U32.AND P1, PT, R15, R6, PT ;  /* 0x000000060f00720c */ /* 0x000fe20003f24070 */
[----:B------:R-:W-:-:S04]  /*0bd0*/  IMAD.HI.U32 R5, R16, R12, RZ ;  /* 0x0000000c10057227 */ /* 0x000fc800078e00ff */
[----:B------:R-:W-:Y:S02]  /*0be0*/  IMAD.MOV R3, RZ, RZ, -R3 ;  /* 0x000000ffff037224 */ /* 0x000fe400078e0a03 */
[----:B------:R-:W-:Y:S02]  /*0bf0*/  IMAD.MOV R5, RZ, RZ, -R5 ;  /* 0x000000ffff057224 */ /* 0x000fe400078e0a05 */
[C---:B------:R-:W-:Y:S02]  /*0c00*/  IMAD R10, R15.reuse, R3, R10 ;  /* 0x000000030f0a7224 */ /* 0x040fe400078e020a */
[C---:B------:R-:W-:Y:S02]  /*0c10*/  IMAD R12, R15.reuse, R5, R12 ;  /* 0x000000050f0c7224 */ /* 0x040fe400078e020c */
[----:B------:R-:W-:Y:S01]  /*0c20*/  @!P5 IMAD.IADD R4, R4, 0x1, -R13 ;  /* 0x000000010404d824 */ /* 0x000fe200078e0a0d */
[C---:B------:R-:W-:Y:S01]  /*0c30*/  ISETP.GT.U32.AND P5, PT, R15.reuse, R10, PT ;  /* 0x0000000a0f00720c */ /* 0x040fe20003fa4070 */
[----:B------:R-:W-:Y:S01]  /*0c40*/  @!P1 IMAD.IADD R6, R6, 0x1, -R15 ;  /* 0x0000000106069824 */ /* 0x000fe200078e0a0f */
[----:B------:R-:W-:Y:S01]  /*0c50*/  ISETP.GT.U32.AND P1, PT, R15, R12, PT ;  /* 0x0000000c0f00720c */ /* 0x000fe20003f24070 */
[----:B------:R-:W-:-:S02]  /*0c60*/  IMAD.MOV.U32 R2, RZ, RZ, R4 ;  /* 0x000000ffff027224 */ /* 0x000fc400078e0004 */
[C---:B------:R-:W-:Y:S02]  /*0c70*/  VIADD R9, R0.reuse, 0x5b ;  /* 0x0000005b00097836 */ /* 0x040fe40000000000 */
[----:B------:R-:W-:Y:S01]  /*0c80*/  @!P6 IMAD.MOV R2, RZ, RZ, -R2 ;  /* 0x000000ffff02e224 */ /* 0x000fe200078e0a02 */
[----:B------:R-:W-:Y:S01]  /*0c90*/  ISETP.GT.U32.AND P6, PT, R15, R6, PT ;  /* 0x000000060f00720c */ /* 0x000fe20003fc4070 */
[C---:B------:R-:W-:Y:S01]  /*0ca0*/  VIADD R11, R0.reuse, 0x5c ;  /* 0x0000005c000b7836 */ /* 0x040fe20000000000 */
[----:B------:R-:W-:Y:S01]  /*0cb0*/  IABS R5, R9 ;  /* 0x0000000900057213 */ /* 0x000fe20000000000 */
[----:B------:R-:W-:Y:S01]  /*0cc0*/  VIADD R13, R0, 0x5d ;  /* 0x0000005d000d7836 */ /* 0x000fe20000000000 */
[----:B------:R-:W-:Y:S01]  /*0cd0*/  @!P2 LOP3.LUT R2, RZ, R8, RZ, 0x33, !PT ;  /* 0x00000008ff02a212 */ /* 0x000fe200078e33ff */
[--C-:B------:R-:W-:Y:S01]  /*0ce0*/  @!P5 IMAD.IADD R10, R10, 0x1, -R15.reuse ;  /* 0x000000010a0ad824 */ /* 0x100fe200078e0a0f */
[----:B------:R-:W-:Y:S01]  /*0cf0*/  IABS R7, R11 ;  /* 0x0000000b00077213 */ /* 0x000fe20000000000 */
[--C-:B------:R-:W-:Y:S01]  /*0d00*/  @!P1 IMAD.IADD R12, R12, 0x1, -R15.reuse ;  /* 0x000000010c0c9824 */ /* 0x100fe200078e0a0f */
[----:B------:R-:W-:Y:S01]  /*0d10*/  ISETP.GE.AND P2, PT, R9, RZ, PT ;  /* 0x000000ff0900720c */ /* 0x000fe20003f46270 */
[----:B------:R-:W-:Y:S01]  /*0d20*/  IMAD.HI.U32 R3, R16, R5, RZ ;  /* 0x0000000510037227 */ /* 0x000fe200078e00ff */
[C---:B------:R-:W-:Y:S01]  /*0d30*/  ISETP.GT.U32.AND P5, PT, R15.reuse, R10, PT ;  /* 0x0000000a0f00720c */ /* 0x040fe20003fa4070 */
[----:B------:R0:W-:Y:S01]  /*0d40*/  STL [R1+0x6d8], R2 ;  /* 0x0006d80201007387 */ /* 0x0001e20000100800 */
[----:B------:R-:W-:Y:S01]  /*0d50*/  IABS R9, R13 ;  /* 0x0000000d00097213 */ /* 0x000fe20000000000 */
[----:B------:R-:W-:Y:S01]  /*0d60*/  @!P6 IMAD.IADD R6, R6, 0x1, -R15 ;  /* 0x000000010606e824 */ /* 0x000fe200078e0a0f */
[----:B------:R-:W-:Y:S01]  /*0d70*/  ISETP.GT.U32.AND P6, PT, R15, R12, PT ;  /* 0x0000000c0f00720c */ /* 0x000fe20003fc4070 */
[----:B------:R-:W-:Y:S01]  /*0d80*/  IMAD.HI.U32 R4, R16, R7, RZ ;  /* 0x0000000710047227 */ /* 0x000fe200078e00ff */
[----:B------:R-:W-:-:S03]  /*0d90*/  ISETP.GE.AND P1, PT, R11, RZ, PT ;  /* 0x000000ff0b00720c */ /* 0x000fc60003f26270 */
[----:B------:R-:W-:Y:S02]  /*0da0*/  IMAD.MOV R8, RZ, RZ, -R3 ;  /* 0x000000ffff087224 */ /* 0x000fe400078e0a03 */
[----:B------:R-:W-:Y:S02]  /*0db0*/  IMAD.MOV R14, RZ, RZ, -R4 ;  /* 0x000000ffff0e7224 */ /* 0x000fe400078e0a04 */
[C---:B------:R-:W-:Y:S02]  /*0dc0*/  IMAD R4, R15.reuse, R8, R5 ;  /* 0x000000080f047224 */ /* 0x040fe400078e0205 */
[C---:B------:R-:W-:Y:S02]  /*0dd0*/  IMAD R8, R15.reuse, R14, R7 ;  /* 0x0000000e0f087224 */ /* 0x040fe400078e0207 */
[--C-:B------:R-:W-:Y:S01]  /*0de0*/  @!P5 IMAD.IADD R10, R10, 0x1, -R15.reuse ;  /* 0x000000010a0ad824 */ /* 0x100fe200078e0a0f */
[C---:B------:R-:W-:Y:S01]  /*0df0*/  ISETP.GT.U32.AND P5, PT, R15.reuse, R4, PT ;  /* 0x000000040f00720c */ /* 0x040fe20003fa4070 */
[----:B------:R-:W-:Y:S01]  /*0e00*/  @!P6 IMAD.IADD R12, R12, 0x1, -R15 ;  /* 0x000000010c0ce824 */ /* 0x000fe200078e0a0f */
[----:B------:R-:W-:Y:S01]  /*0e10*/  ISETP.GT.U32.AND P6, PT, R15, R8, PT ;  /* 0x000000080f00720c */ /* 0x000fe20003fc4070 */
[----:B------:R-:W-:-:S02]  /*0e20*/  IMAD.MOV.U32 R5, RZ, RZ, R9 ;  /* 0x000000ffff057224 */ /* 0x000fc400078e0009 */
[----:B------:R-:W-:Y:S02]  /*0e30*/  VIADD R11, R0, 0x5e ;  /* 0x0000005e000b7836 */ /* 0x000fe40000000000 */
[----:B0-----:R-:W-:Y:S02]  /*0e40*/  IMAD.MOV.U32 R2, RZ, RZ, R6 ;  /* 0x000000ffff027224 */ /* 0x001fe400078e0006 */
[----:B------:R-:W-:Y:S01]  /*0e50*/  IMAD.HI.U32 R3, R16, R5, RZ ;  /* 0x0000000510037227 */ /* 0x000fe200078e00ff */
[----:B------:R-:W-:-:S03]  /*0e60*/  IABS R7, R11 ;  /* 0x0000000b00077213 */ /* 0x000fc60000000000 */
[--C-:B------:R-:W-:Y:S02]  /*0e70*/  @!P5 IMAD.IADD R4, R4, 0x1, -R15.reuse ;  /* 0x000000010404d824 */ /* 0x100fe400078e0a0f */
[----:B------:R-:W-:Y:S02]  /*0e80*/  VIADD R17, R0, 0x5f ;  /* 0x0000005f00117836 */ /* 0x000fe40000000000 */
[----:B------:R-:W-:Y:S01]  /*0e90*/  @!P6 IMAD.IADD R8, R8, 0x1, -R15 ;  /* 0x000000010808e824 */ /* 0x000fe200078e0a0f */
[----:B------:R-:W-:Y:S01]  /*0ea0*/  ISETP.GT.U32.AND P6, PT, R15, R4, PT ;  /* 0x000000040f00720c */ /* 0x000fe20003fc4070 */
[----:B------:R-:W-:Y:S01]  /*0eb0*/  @!P3 IMAD.MOV R2, RZ, RZ, -R2 ;  /* 0x000000ffff02b224 */ /* 0x000fe200078e0a02 */
[----:B------:R-:W-:Y:S01]  /*0ec0*/  IABS R18, R17 ;  /* 0x0000001100127213 */ /* 0x000fe20000000000 */
[----:B------:R-:W-:Y:S01]  /*0ed0*/  IMAD.MOV R14, RZ, RZ, -R3 ;  /* 0x000000ffff0e7224 */ /* 0x000fe200078e0a03 */
[----:B------:R-:W-:Y:S01]  /*0ee0*/  ISETP.GE.AND P3, PT, R13, RZ, PT ;  /* 0x000000ff0d00720c */ /* 0x000fe20003f66270 */
[----:B------:R-:W-:Y:S01]  /*0ef0*/  IMAD.HI.U32 R3, R16, R7, RZ ;  /* 0x0000000710037227 */ /* 0x000fe200078e00ff */
[----:B------:R0:W-:Y:S03]  /*0f00*/  STL [R1+0x59c], R2 ;  /* 0x00059c0201007387 */ /* 0x0001e60000100800 */
[----:B------:R-:W-:-:S02]  /*0f10*/  IMAD R14, R15, R14, R5 ;  /* 0x0000000e0f0e7224 */ /* 0x000fc400078e0205 */
[----:B------:R-:W-:Y:S02]  /*0f20*/  VIADD R19, R0, 0x60 ;  /* 0x0000006000137836 */ /* 0x000fe40000000000 */
[----:B------:R-:W-:Y:S01]  /*0f30*/  IMAD.HI.U32 R5, R16, R18, RZ ;  /* 0x0000001210057227 */ /* 0x000fe200078e00ff */
[----:B------:R-:W-:Y:S02]  /*0f40*/  ISETP.GT.U32.AND P5, PT, R15, R14, PT ;  /* 0x0000000e0f00720c */ /* 0x000fe40003fa4070 */
[----:B------:R-:W-:Y:S01]  /*0f50*/  IABS R9, R19 ;  /* 0x0000001300097213 */ /* 0x000fe20000000000 */
[----:B0-----:R-:W-:Y:S02]  /*0f60*/  IMAD.MOV.U32 R2, RZ, RZ, R10 ;  /* 0x000000ffff027224 */ /* 0x001fe400078e000a */
[----:B------:R-:W-:Y:S02]  /*0f70*/  IMAD.MOV R6, RZ, RZ, -R3 ;  /* 0x000000ffff067224 */ /* 0x000fe400078e0a03 */
[----:B------:R-:W-:-:S02]  /*0f80*/  VIADD R21, R0, 0x61 ;  /* 0x0000006100157836 */ /* 0x000fc40000000000 */
[----:B------:R-:W-:Y:S02]  /*0f90*/  @!P0 IMAD.MOV R2, RZ, RZ, -R2 ;  /* 0x000000ffff028224 */ /* 0x000fe400078e0a02 */
[----:B------:R-:W-:Y:S01]  /*0fa0*/  IMAD.MOV R5, RZ, RZ, -R5 ;  /* 0x000000ffff057224 */ /* 0x000fe200078e0a05 */
[----:B------:R-:W-:Y:S01]  /*0fb0*/  IABS R3, R21 ;  /* 0x0000001500037213 */ /* 0x000fe20000000000 */
[C---:B------:R-:W-:Y:S01]  /*0fc0*/  IMAD R6, R15.reuse, R6, R7 ;  /* 0x000000060f067224 */ /* 0x040fe200078e0207 */
[----:B------:R0:W-:Y:S01]  /*0fd0*/  STL [R1+0x5a0], R2 ;  /* 0x0005a00201007387 */ /* 0x0001e20000100800 */
[----:B------:R-:W-:Y:S02]  /*0fe0*/  @!P6 IMAD.IADD R4, R4, 0x1, -R15 ;  /* 0x000000010404e824 */ /* 0x000fe400078e0a0f */
[C---:B------:R-:W-:Y:S01]  /*0ff0*/  IMAD R18, R15.reuse, R5, R18 ;  /* 0x000000050f127224 */ /* 0x040fe200078e0212 */
[----:B------:R-:W-:Y:S01]  /*1000*/  ISETP.GT.U32.AND P6, PT, R15, R6, PT ;  /* 0x000000060f00720c */ /* 0x000fe20003fc4070 */
[----:B------:R-:W-:-:S02]  /*1010*/  IMAD.MOV.U32 R7, RZ, RZ, R9 ;  /* 0x000000ffff077224 */ /* 0x000fc400078e0009 */
[----:B------:R-:W-:Y:S02]  /*1020*/  IMAD.MOV.U32 R10, RZ, RZ, R3 ;  /* 0x000000ffff0a7224 */ /* 0x000fe400078e0003 */
[----:B------:R-:W-:-:S04]  /*1030*/  IMAD.HI.U32 R3, R16, R7, RZ ;  /* 0x0000000710037227 */ /* 0x000fc800078e00ff */
[----:B0-----:R-:W-:Y:S02]  /*1040*/  IMAD.MOV.U32 R2, RZ, RZ, R4 ;  /* 0x000000ffff027224 */ /* 0x001fe400078e0004 */
[----:B------:R-:W-:Y:S01]  /*1050*/  @!P5 IMAD.IADD R14, R14, 0x1, -R15 ;  /* 0x000000010e0ed824 */ /* 0x000fe200078e0a0f */
[C---:B------:R-:W-:Y:S01]  /*1060*/  ISETP.GT.U32.AND P5, PT, R15.reuse, R8, PT ;  /* 0x000000080f00720c */ /* 0x040fe20003fa4070 */
[----:B------:R-:W-:Y:S01]  /*1070*/  @!P2 IMAD.MOV R2, RZ, RZ, -R2 ;  /* 0x000000ffff02a224 */ /* 0x000fe200078e0a02 */
[C---:B------:R-:W-:Y:S01]  /*1080*/  ISETP.GT.U32.AND P2, PT, R15.reuse, R18, PT ;  /* 0x000000120f00720c */ /* 0x040fe20003f44070 */
[----:B------:R-:W-:Y:S01]  /*1090*/  IMAD.MOV R4, RZ, RZ, -R3 ;  /* 0x000000ffff047224 */ /* 0x000fe200078e0a03 */
[C---:B------:R-:W-:Y:S01]  /*10a0*/  ISETP.GT.U32.AND P0, PT, R15.reuse, R14, PT ;  /* 0x0000000e0f00720c */ /* 0x040fe20003f04070 */
[----:B------:R-:W-:Y:S02]  /*10b0*/  IMAD.MOV.U32 R9, RZ, RZ, R12 ;  /* 0x000000ffff097224 */ /* 0x000fe400078e000c */
[----:B------:R-:W-:-:S02]  /*10c0*/  IMAD R4, R15, R4, R7 ;  /* 0x000000040f047224 */ /* 0x000fc400078e0207 */
[----:B------:R-:W-:Y:S02]  /*10d0*/  @!P6 IMAD.IADD R6, R6, 0x1, -R15 ;  /* 0x000000010606e824 */ /* 0x000fe400078e0a0f */
[----:B------:R-:W-:Y:S01]  /*10e0*/  @!P4 IMAD.MOV R9, RZ, RZ, -R9 ;  /* 0x000000ffff09c224 */ /* 0x000fe200078e0a09 */
[----:B------:R-:W-:Y:S01]  /*10f0*/  ISETP.GT.U32.AND P6, PT, R15, R4, PT ;  /* 0x000000040f00720c */ /* 0x000fe20003fc4070 */
[----:B------:R-:W-:Y:S01]  /*1100*/  IMAD.HI.U32 R5, R16, R10, RZ ;  /* 0x0000000a10057227 */ /* 0x000fe200078e00ff */
[----:B------:R-:W-:Y:S02]  /*1110*/  ISETP.GE.AND P4, PT, R11, RZ, PT ;  /* 0x000000ff0b00720c */ /* 0x000fe40003f86270 */
[----:B------:R0:W-:Y:S01]  /*1120*/  STL [R1+0x5a4], R9 ;  /* 0x0005a40901007387 */ /* 0x0001e20000100800 */
[--C-:B------:R-:W-:Y:S01]  /*1130*/  @!P2 IMAD.IADD R18, R18, 0x1, -R15.reuse ;  /* 0x000000011212a824 */ /* 0x100fe200078e0a0f */
[----:B------:R-:W-:Y:S01]  /*1140*/  ISETP.GT.U32.AND P2, PT, R15, R6, PT ;  /* 0x000000060f00720c */ /* 0x000fe20003f44070 */
[----:B------:R-:W-:Y:S01]  /*1150*/  @!P5 IMAD.IADD R8, R8, 0x1, -R15 ;  /* 0x000000010808d824 */ /* 0x000fe200078e0a0f */
[----:B------:R1:W-:Y:S01]  /*1160*/  STL [R1+0x5a8], R2 ;  /* 0x0005a80201007387 */ /* 0x0003e20000100800 */
[----:B------:R-:W-:Y:S01]  /*1170*/  IMAD.MOV R5, RZ, RZ, -R5 ;  /* 0x000000ffff057224 */ /* 0x000fe200078e0a05 */
[----:B------:R-:W-:Y:S01]  /*1180*/  ISETP.GE.AND P5, PT, R17, RZ, PT ;  /* 0x000000ff1100720c */ /* 0x000fe20003fa6270 */
[----:B------:R-:W-:-:S02]  /*1190*/  VIADD R11, R0, 0x63 ;  /* 0x00000063000b7836 */ /* 0x000fc40000000000 */
[C---:B------:R-:W-:Y:S02]  /*11a0*/  IMAD R10, R15.reuse, R5, R10 ;  /* 0x000000050f0a7224 */ /* 0x040fe400078e020a */
[----:B0-----:R-:W-:Y:S01]  /*11b0*/  VIADD R9, R0, 0x62 ;  /* 0x0000006200097836 */ /* 0x001fe20000000000 */
[----:B------:R-:W-:Y:S01]  /*11c0*/  IABS R12, R11 ;  /* 0x0000000b000c7213 */ /* 0x000fe20000000000 */
[----:B------:R-:W-:Y:S02]  /*11d0*/  @!P6 IMAD.IADD R4, R4, 0x1, -R15 ;  /* 0x000000010404e824 */ /* 0x000fe400078e0a0f */
[----:B-1----:R-:W-:Y:S01]  /*11e0*/  IMAD.MOV.U32 R2, RZ, RZ, R8 ;  /* 0x000000ffff027224 */ /* 0x002fe200078e0008 */
[----:B------:R-:W-:Y:S01]  /*11f0*/  IABS R8, R9 ;  /* 0x0000000900087213 */ /* 0x000fe20000000000 */
[----:B------:R-:W-:Y:S01]  /*1200*/  VIADD R13, R0, 0x64 ;  /* 0x00000064000d7836 */ /* 0x000fe20000000000 */
[C---:B------:R-:W-:Y:S01]  /*1210*/  ISETP.GT.U32.AND P6, PT, R15.reuse, R4, PT ;  /* 0x000000040f00720c */ /* 0x040fe20003fc4070 */
[----:B------:R-:W-:Y:S01]  /*1220*/  @!P1 IMAD.MOV R2, RZ, RZ, -R2 ;  /* 0x000000ffff029224 */ /* 0x000fe200078e0a02 */
[----:B------:R-:W-:Y:S01]  /*1230*/  ISETP.GT.U32.AND P1, PT, R15, R18, PT ;  /* 0x000000120f00720c */ /* 0x000fe20003f24070 */
[----:B------:R-:W-:Y:S01]  /*1240*/  IMAD.HI.U32 R3, R16, R8, RZ ;  /* 0x0000000810037227 */ /* 0x000fe200078e00ff */
[----:B------:R-:W-:-:S02]  /*1250*/  IABS R20, R13 ;  /* 0x0000000d00147213 */ /* 0x000fc40000000000 */
[----:B------:R0:W-:Y:S01]  /*1260*/  STL [R1+0x5ac], R2 ;  /* 0x0005ac0201007387 */ /* 0x0001e20000100800 */
[----:B------:R-:W-:Y:S01]  /*1270*/  @!P2 IMAD.IADD R6, R6, 0x1, -R15 ;  /* 0x000000010606a824 */ /* 0x000fe200078e0a0f */
[----:B------:R-:W-:Y:S01]  /*1280*/  ISETP.GT.U32.AND P2, PT, R15, R10, PT ;  /* 0x0000000a0f00720c */ /* 0x000fe20003f44070 */
[----:B------:R-:W-:Y:S02]  /*1290*/  IMAD.MOV R3, RZ, RZ, -R3 ;  /* 0x000000ffff037224 */ /* 0x000fe400078e0a03 */
[----:B------:R-:W-:-:S04]  /*12a0*/  IMAD.HI.U32 R5, R16, R20, RZ ;  /* 0x0000001410057227 */ /* 0x000fc800078e00ff */
[----:B------:R-:W-:Y:S02]  /*12b0*/  IMAD R8, R15, R3, R8 ;  /* 0x000000030f087224 */ /* 0x000fe400078e0208 */
[----:B------:R-:W-:-:S04]  /*12c0*/  IMAD.HI.U32 R3, R16, R12, RZ ;  /* 0x0000000c10037227 */ /* 0x000fc800078e00ff */
[----:B------:R-:W-:Y:S02]  /*12d0*/  VIADD R17, R0, 0x65 ;  /* 0x0000006500117836 */ /* 0x000fe40000000000 */
[----:B------:R-:W-:Y:S02]  /*12e0*/  IMAD.MOV R3, RZ, RZ, -R3 ;  /* 0x000000ffff037224 */ /* 0x000fe400078e0a03 */
[--C-:B------:R-:W-:Y:S01]  /*12f0*/  @!P0 IMAD.IADD R14, R14, 0x1, -R15.reuse ;  /* 0x000000010e0e8824 */ /* 0x100fe200078e0a0f */
[----:B------:R-:W-:Y:S01]  /*1300*/  IABS R22, R17 ;  /* 0x0000001100167213 */ /* 0x000fe20000000000 */
[----:B------:R-:W-:Y:S01]  /*1310*/  @!P1 IMAD.IADD R18, R18, 0x1, -R15 ;  /* 0x0000000112129824 */ /* 0x000fe200078e0a0f */
[----:B------:R-:W-:Y:S01]  /*1320*/  ISETP.GE.AND P1, PT, R21, RZ, PT ;  /* 0x000000ff1500720c */ /* 0x000fe20003f26270 */
[----:B------:R-:W-:Y:S01]  /*1330*/  IMAD.MOV R5, RZ, RZ, -R5 ;  /* 0x000000ffff057224 */ /* 0x000fe200078e0a05 */
[----:B------:R-:W-:Y:S01]  /*1340*/  ISETP.GE.AND P0, PT, R19, RZ, PT ;  /* 0x000000ff1300720c */ /* 0x000fe20003f06270 */
[----:B------:R-:W-:Y:S01]  /*1350*/  @!P2 IMAD.IADD R10, R10, 0x1, -R15 ;  /* 0x000000010a0aa824 */ /* 0x000fe200078e0a0f */
[----:B------:R-:W-:Y:S01]  /*1360*/  ISETP.GE.AND P2, PT, R9, RZ, PT ;  /* 0x000000ff0900720c */ /* 0x000fe20003f46270 */
[----:B------:R-:W-:-:S02]  /*1370*/  IMAD R12, R15, R3, R12 ;  /* 0x000000030f0c7224 */ /* 0x000fc400078e020c */
[----:B0-----:R-:W-:Y:S02]  /*1380*/  IMAD.MOV.U32 R2, RZ, RZ, R6 ;  /* 0x000000ffff027224 */ /* 0x001fe400078e0006 */
[----:B------:R-:W-:Y:S01]  /*1390*/  @!P6 IMAD.IADD R4, R4, 0x1, -R15 ;  /* 0x000000010404e824 */ /* 0x000fe200078e0a0f */
[C---:B------:R-:W-:Y:S01]  /*13a0*/  ISETP.GT.U32.AND P6, PT, R15.reuse, R8, PT ;  /* 0x000000080f00720c */ /* 0x040fe20003fc4070 */
[C---:B------:R-:W-:Y:S02]  /*13b0*/  IMAD R20, R15.reuse, R5, R20 ;  /* 0x000000050f147224 */ /* 0x040fe400078e0214 */
[----:B------:R-:W-:Y:S01]  /*13c0*/  @!P3 IMAD.MOV R14, RZ, RZ, -R14 ;  /* 0x000000ffff0eb224 */ /* 0x000fe200078e0a0e */
[C---:B------:R-:W-:Y:S01]  /*13d0*/  ISETP.GT.U32.AND P3, PT, R15.reuse, R10, PT ;  /* 0x0000000a0f00720c */ /* 0x040fe20003f64070 */
[----:B------:R-:W-:Y:S02]  /*13e0*/  IMAD.MOV.U32 R3, RZ, RZ, R18 ;  /* 0x000000ffff037224 */ /* 0x000fe400078e0012 */
[----:B------:R-:W-:Y:S01]  /*13f0*/  @!P4 IMAD.MOV R2, RZ, RZ, -R2 ;  /* 0x000000ffff02c224 */ /* 0x000fe200078e0a02 */
[C---:B------:R-:W-:Y:S01]  /*1400*/  ISETP.GT.U32.AND P4, PT, R15.reuse, R12, PT ;  /* 0x0000000c0f00720c */ /* 0x040fe20003f84070 */
[----:B------:R-:W-:Y:S01]  /*1410*/  IMAD.HI.U32 R7, R16, R22, RZ ;  /* 0x0000001610077227 */ /* 0x000fe200078e00ff */
[----:B------:R-:W-:Y:S03]  /*1420*/  STL [R1+0x5b0], R14 ;  /* 0x0005b00e01007387 */ /* 0x000fe60000100800 */
[----:B------:R-:W-:Y:S01]  /*1430*/  @!P5 IMAD.MOV R3, RZ, RZ, -R3 ;  /* 0x000000ffff03d224 */ /* 0x000fe200078e0a03 */
[----:B------:R-:W-:Y:S01]  /*1440*/  ISETP.GT.U32.AND P5, PT, R15, R20, PT ;  /* 0x000000140f00720c */ /* 0x000fe20003fa4070 */
[----:B------:R-:W-:Y:S01]  /*1450*/  IMAD.MOV R7, RZ, RZ, -R7 ;  /* 0x000000ffff077224 */ /* 0x000fe200078e0a07 */
[----:B------:R0:W-:Y:S01]  /*1460*/  STL [R1+0x5b4], R2 ;  /* 0x0005b40201007387 */ /* 0x0001e20000100800 */
[----:B------:R-:W-:-:S02]  /*1470*/  @!P6 IMAD.IADD R8, R8, 0x1, -R15 ;  /* 0x000000010808e824 */ /* 0x000fc400078e0a0f */
[C---:B------:R-:W-:Y:S01]  /*1480*/  IMAD R22, R15.reuse, R7, R22 ;  /* 0x000000070f167224 */ /* 0x040fe200078e0216 */
[----:B------:R1:W-:Y:S01]  /*1490*/  STL [R1+0x5b8], R3 ;  /* 0x0005b80301007387 */ /* 0x0003e20000100800 */
[C---:B------:R-:W-:Y:S01]  /*14a0*/  VIADD R7, R0.reuse, 0x66 ;  /* 0x0000006600077836 */ /* 0x040fe20000000000 */
[C---:B------:R-:W-:Y:S01]  /*14b0*/  ISETP.GT.U32.AND P6, PT, R15.reuse, R8, PT ;  /* 0x000000080f00720c */ /* 0x040fe20003fc4070 */
[----:B------:R-:W-:Y:S02]  /*14c0*/  VIADD R9, R0, 0x67 ;  /* 0x0000006700097836 */ /* 0x000fe40000000000 */
[--C-:B------:R-:W-:Y:S01]  /*14d0*/  @!P3 IMAD.IADD R10, R10, 0x1, -R15.reuse ;  /* 0x000000010a0ab824 */ /* 0x100fe200078e0a0f */
[----:B------:R-:W-:Y:S01]  /*14e0*/  ISETP.GT.U32.AND P3, PT, R15, R22, PT ;  /* 0x000000160f00720c */ /* 0x000fe20003f64070 */
[----:B0-----:R-:W-:Y:S01]  /*14f0*/  IMAD.MOV.U32 R2, RZ, RZ, R4 ;  /* 0x000000ffff027224 */ /* 0x001fe200078e0004 */
[----:B------:R-:W-:Y:S01]  /*1500*/  IABS R4, R7 ;  /* 0x0000000700047213 */ /* 0x000fe20000000000 */
[--C-:B------:R-:W-:Y:S01]  /*1510*/  @!P4 IMAD.IADD R12, R12, 0x1, -R15.reuse ;  /* 0x000000010c0cc824 */ /* 0x100fe200078e0a0f */
[----:B------:R-:W-:Y:S01]  /*1520*/  IABS R6, R9 ;  /* 0x0000000900067213 */ /* 0x000fe20000000000 */
[----:B------:R-:W-:Y:S01]  /*1530*/  @!P5 IMAD.IADD R20, R20, 0x1, -R15 ;  /* 0x000000011414d824 */ /* 0x000fe200078e0a0f */
[----:B------:R-:W-:Y:S01]  /*1540*/  ISETP.GE.AND P4, PT, R17, RZ, PT ;  /* 0x000000ff1100720c */ /* 0x000fe20003f86270 */
[----:B------:R-:W-:Y:S01]  /*1550*/  IMAD.MOV.U32 R14, RZ, RZ, R10 ;  /* 0x000000ffff0e7224 */ /* 0x000fe200078e000a */
[----:B------:R-:W-:Y:S01]  /*1560*/  ISETP.GT.U32.AND P5, PT, R15, R12, PT ;  /* 0x0000000c0f00720c */ /* 0x000fe20003fa4070 */
[----:B-1----:R-:W-:-:S04]  /*1570*/  IMAD.HI.U32 R3, R16, R4, RZ ;  /* 0x0000000410037227 */ /* 0x002fc800078e00ff */
[----:B------:R-:W-:Y:S01]  /*1580*/  @!P1 IMAD.MOV R14, RZ, RZ, -R14 ;  /* 0x000000ffff0e9224 */ /* 0x000fe200078e0a0e */
[----:B------:R-:W-:Y:S01]  /*1590*/  ISETP.GT.U32.AND P1, PT, R15, R20, PT ;  /* 0x000000140f00720c */ /* 0x000fe20003f24070 */
[----:B------:R-:W-:-:S04]  /*15a0*/  IMAD.HI.U32 R5, R16, R6, RZ ;  /* 0x0000000610057227 */ /* 0x000fc800078e00ff */
[----:B------:R-:W-:Y:S02]  /*15b0*/  IMAD.MOV R3, RZ, RZ, -R3 ;  /* 0x000000ffff037224 */ /* 0x000fe400078e0a03 */
[----:B------:R-:W-:Y:S02]  /*15c0*/  IMAD.MOV R5, RZ, RZ, -R5 ;  /* 0x000000ffff057224 */ /* 0x000fe400078e0a05 */
[----:B------:R-:W-:Y:S01]  /*15d0*/  @!P0 IMAD.MOV R2, RZ, RZ, -R2 ;  /* 0x000000ffff028224 */ /* 0x000fe200078e0a02 */
[----:B------:R-:W-:Y:S01]  /*15e0*/  ISETP.GE.AND P0, PT, R11, RZ, PT ;  /* 0x000000ff0b00720c */ /* 0x000fe20003f06270 */
[C---:B------:R-:W-:Y:S02]  /*15f0*/  IMAD R4, R15.reuse, R3, R4 ;  /* 0x000000030f047224 */ /* 0x040fe400078e0204 */
[--C-:B------:R-:W-:Y:S01]  /*1600*/  @!P6 IMAD.IADD R8, R8, 0x1, -R15.reuse ;  /* 0x000000010808e824 */ /* 0x100fe200078e0a0f */
[----:B------:R0:W-:Y:S01]  /*1610*/  STL [R1+0x5bc], R2 ;  /* 0x0005bc0201007387 */ /* 0x0001e20000100800 */
[----:B------:R-:W-:Y:S01]  /*1620*/  IMAD R6, R15, R5, R6 ;  /* 0x000000050f067224 */ /* 0x000fe200078e0206 */
[----:B------:R-:W-:Y:S01]  /*1630*/  ISETP.GE.AND P6, PT, R13, RZ, PT ;  /* 0x000000ff0d00720c */ /* 0x000fe20003fc6270 */
[--C-:B------:R-:W-:Y:S01]  /*1640*/  @!P5 IMAD.IADD R12, R12, 0x1, -R15.reuse ;  /* 0x000000010c0cd824 */ /* 0x100fe200078e0a0f */
[C---:B------:R-:W-:Y:S01]  /*1650*/  ISETP.GT.U32.AND P5, PT, R15.reuse, R4, PT ;  /* 0x000000040f00720c */ /* 0x040fe20003fa4070 */
[--C-:B------:R-:W-:Y:S01]  /*1660*/  @!P1 IMAD.IADD R20, R20, 0x1, -R15.reuse ;  /* 0x0000000114149824 */ /* 0x100fe200078e0a0f */
[----:B------:R-:W-:Y:S01]  /*1670*/  ISETP.GT.U32.AND P1, PT, R15, R6, PT ;  /* 0x000000060f00720c */ /* 0x000fe20003f24070 */
[----:B------:R-:W-:Y:S01]  /*1680*/  @!P3 IMAD.IADD R22, R22, 0x1, -R15 ;  /* 0x000000011616b824 */ /* 0x000fe200078e0a0f */
[----:B------:R1:W-:Y:S01]  /*1690*/  STL [R1+0x5c0], R14 ;  /* 0x0005c00e01007387 */ /* 0x0003e20000100800 */
[----:B------:R-:W-:-:S02]  /*16a0*/  VIADD R11, R0, 0x69 ;  /* 0x00000069000b7836 */ /* 0x000fc40000000000 */
[----:B0-----:R-:W-:Y:S01]  /*16b0*/  IMAD.MOV.U32 R2, RZ, RZ, R8 ;  /* 0x000000ffff027224 */ /* 0x001fe200078e0008 */
[----:B------:R-:W-:Y:S01]  /*16c0*/  ISETP.GT.U32.AND P3, PT, R15, R22, PT ;  /* 0x000000160f00720c */ /* 0x000fe20003f64070 */
[C---:B------:R-:W-:Y:S01]  /*16d0*/  VIADD R13, R0.reuse, 0x6a ;  /* 0x0000006a000d7836 */ /* 0x040fe20000000000 */
[----:B------:R-:W-:Y:S01]  /*16e0*/  IABS R10, R11 ;  /* 0x0000000b000a7213 */ /* 0x000fe20000000000 */
[----:B------:R-:W-:Y:S01]  /*16f0*/  @!P2 IMAD.MOV R2, RZ, RZ, -R2 ;  /* 0x000000ffff02a224 */ /* 0x000fe200078e0a02 */
[----:B------:R-:W-:Y:S01]  /*1700*/  ISETP.GE.AND P2, PT, R7, RZ, PT ;  /* 0x000000ff0700720c */ /* 0x000fe20003f46270 */
[----:B------:R-:W-:Y:S01]  /*1710*/  VIADD R7, R0, 0x68 ;  /* 0x0000006800077836 */ /* 0x000fe20000000000 */
[----:B------:R-:W-:Y:S01]  /*1720*/  IABS R87, R13 ;  /* 0x0000000d00577213 */ /* 0x000fe20000000000 */
[--C-:B------:R-:W-:Y:S01]  /*1730*/  @!P5 IMAD.IADD R4, R4, 0x1, -R15.reuse ;  /* 0x000000010404d824 */ /* 0x100fe200078e0a0f */
[----:B------:R0:W-:Y:S01]  /*1740*/  STL [R1+0x5c4], R2 ;  /* 0x0005c40201007387 */ /* 0x0001e20000100800 */
[--C-:B------:R-:W-:Y:S01]  /*1750*/  @!P1 IMAD.IADD R6, R6, 0x1, -R15.reuse ;  /* 0x0000000106069824 */ /* 0x100fe200078e0a0f */
[----:B------:R-:W-:Y:S01]  /*1760*/  IABS R8, R7 ;  /* 0x0000000700087213 */ /* 0x000fe20000000000 */
[----:B-1----:R-:W-:Y:S01]  /*1770*/  VIADD R14, R0, 0x8 ;  /* 0x00000008000e7836 */ /* 0x002fe20000000000 */
[----:B------:R-:W-:Y:S01]  /*1780*/  ISETP.GE.AND P5, PT, R7, RZ, PT ;  /* 0x000000ff0700720c */ /* 0x000fe20003fa6270 */
[----:B------:R-:W-:Y:S01]  /*1790*/  @!P3 IMAD.IADD R22, R22, 0x1, -R15 ;  /* 0x000000011616b824 */ /* 0x000fe200078e0a0f */
[----:B------:R-:W-:Y:S01]  /*17a0*/  ISETP.GT.U32.AND P1, PT, R15, R6, PT ;  /* 0x000000060f00720c */ /* 0x000fe20003f24070 */
[----:B------:R-:W-:Y:S01]  /*17b0*/  IMAD.HI.U32 R3, R16, R8, RZ ;  /* 0x0000000810037227 */ /* 0x000fe200078e00ff */
[----:B------:R-:W-:-:S02]  /*17c0*/  ISETP.GE.AND P3, PT, R9, RZ, PT ;  /* 0x000000ff0900720c */ /* 0x000fc40003f66270 */
[----:B------:R-:W-:Y:S01]  /*17d0*/  IABS R71, R14 ;  /* 0x0000000e00477213 */ /* 0x000fe20000000000 */
[----:B0-----:R-:W-:Y:S02]  /*17e0*/  IMAD.MOV.U32 R2, RZ, RZ, R12 ;  /* 0x000000ffff027224 */ /* 0x001fe400078e000c */
[----:B------:R-:W-:Y:S02]  /*17f0*/  IMAD.MOV R5, RZ, RZ, -R3 ;  /* 0x000000ffff057224 */ /* 0x000fe400078e0a03 */
[----:B------:R-:W-:Y:S01]  /*1800*/  @!P0 IMAD.MOV R2, RZ, RZ, -R2 ;  /* 0x000000ffff028224 */ /* 0x000fe200078e0a02 */
[----:B------:R-:W-:Y:S01]  /*1810*/  ISETP.GT.U32.AND P0, PT, R15, R4, PT ;  /* 0x000000040f00720c */ /* 0x000fe20003f04070 */
[----:B------:R-:W-:-:S03]  /*1820*/  IMAD.HI.U32 R3, R16, R10, RZ ;  /* 0x0000000a10037227 */ /* 0x000fc600078e00ff */
[----:B------:R0:W-:Y:S01]  /*1830*/  STL [R1+0x5c8], R2 ;  /* 0x0005c80201007387 */ /* 0x0001e20000100800 */
[----:B------:R-:W-:Y:S02]  /*1840*/  IMAD.MOV.U32 R7, RZ, RZ, R20 ;  /* 0x000000ffff077224 */ /* 0x000fe400078e0014 */
[----:B------:R-:W-:Y:S02]  /*1850*/  IMAD.MOV R3, RZ, RZ, -R3 ;  /* 0x000000ffff037224 */ /* 0x000fe400078e0a03 */
[C---:B------:R-:W-:Y:S02]  /*1860*/  IMAD R8, R15.reuse, R5, R8 ;  /* 0x000000050f087224 */ /* 0x040fe400078e0208 */
[----:B------:R-:W-:Y:S02]  /*1870*/  @!P6 IMAD.MOV R7, RZ, RZ, -R7 ;  /* 0x000000ffff07e224 */ /* 0x000fe400078e0a07 */
[C---:B------:R-:W-:Y:S01]  /*1880*/  IMAD R10, R15.reuse, R3, R10 ;  /* 0x000000030f0a7224 */ /* 0x040fe200078e020a */
[----:B------:R-:W-:Y:S01]  /*1890*/  ISETP.GT.U32.AND P6, PT, R15, R8, PT ;  /* 0x000000080f00720c */ /* 0x000fe20003fc4070 */
[----:B0-----:R-:W-:Y:S01]  /*18a0*/  IMAD.MOV.U32 R2, RZ, RZ, R22 ;  /* 0x000000ffff027224 */ /* 0x001fe200078e0016 */
[----:B------:R-:W-:Y:S01]  /*18b0*/  STL [R1+0x5cc], R7 ;  /* 0x0005cc0701007387 */ /* 0x000fe20000100800 */
[--C-:B------:R-:W-:Y:S01]  /*18c0*/  @!P0 IMAD.IADD R4, R4, 0x1, -R15.reuse ;  /* 0x0000000104048824 */ /* 0x100fe200078e0a0f */
[----:B------:R-:W-:Y:S01]  /*18d0*/  ISETP.GE.AND P0, PT, R13, RZ, PT ;  /* 0x000000ff0d00720c */ /* 0x000fe20003f06270 */
[----:B------:R-:W-:Y:S01]  /*18e0*/  @!P4 IMAD.MOV R2, RZ, RZ, -R2 ;  /* 0x000000ffff02c224 */ /* 0x000fe200078e0a02 */
[----:B------:R-:W-:Y:S01]  /*18f0*/  ISETP.GE.AND P4, PT, R11, RZ, PT ;  /* 0x000000ff0b00720c */ /* 0x000fe20003f86270 */
[----:B------:R-:W-:Y:S01]  /*1900*/  @!P1 IMAD.IADD R6, R6, 0x1, -R15 ;  /* 0x0000000106069824 */ /* 0x000fe200078e0a0f */
[----:B------:R-:W-:Y:S01]  /*1910*/  ISETP.GT.U32.AND P1, PT, R15, R10, PT ;  /* 0x0000000a0f00720c */ /* 0x000fe20003f24070 */
[----:B------:R-:W-:Y:S01]  /*1920*/  IMAD.HI.U32 R5, R16, R87, RZ ;  /* 0x0000005710057227 */ /* 0x000fe200078e00ff */
[----:B------:R0:W-:Y:S03]  /*1930*/  STL [R1+0x5d0], R2 ;  /* 0x0005d00201007387 */ /* 0x0001e60000100800 */
[----:B------:R-:W-:-:S02]  /*1940*/  IMAD.MOV R12, RZ, RZ, -R5 ;  /* 0x000000ffff0c7224 */ /* 0x000fc400078e0a05 */
[----:B------:R-:W-:Y:S02]  /*1950*/  @!P6 IMAD.IADD R8, R8, 0x1, -R15 ;  /* 0x000000010808e824 */ /* 0x000fe400078e0a0f */
[----:B------:R-:W-:Y:S02]  /*1960*/  IMAD R87, R15, R12, R87 ;  /* 0x0000000c0f577224 */ /* 0x000fe400078e0257 */
[----:B------:R-:W-:Y:S02]  /*1970*/  VIADD R3, R0, 0x6b ;  /* 0x0000006b00037836 */ /* 0x000fe40000000000 */
[----:B0-----:R-:W-:Y:S02]  /*1980*/  IMAD.MOV.U32 R2, RZ, RZ, R4 ;  /* 0x000000ffff027224 */ /* 0x001fe400078e0004 */
[----:B------:R-:W-:Y:S01]  /*1990*/  @!P1 IMAD.IADD R10, R10, 0x1, -R15 ;  /* 0x000000010a0a9824 */ /* 0x000fe200078e0a0f */
[----:B------:R-:W-:Y:S01]  /*19a0*/  ISETP.GE.AND P6, PT, R3, RZ, PT ;  /* 0x000000ff0300720c */ /* 0x000fe20003fc6270 */
[----:B------:R-:W-:Y:S01]  /*19b0*/  @!P2 IMAD.MOV R2, RZ, RZ, -R2 ;  /* 0x000000ffff02a224 */ /* 0x000fe200078e0a02 */
[C---:B------:R-:W-:Y:S01]  /*19c0*/  ISETP.GT.U32.AND P2, PT, R15.reuse, R8, PT ;  /* 0x000000080f00720c */ /* 0x040fe20003f44070 */
[C---:B------:R-:W-:Y:S01]  /*19d0*/  VIADD R5, R0.reuse, 0x6c ;  /* 0x0000006c00057836 */ /* 0x040fe20000000000 */
[----:B------:R-:W-:Y:S01]  /*19e0*/  ISETP.GT.U32.AND P1, PT, R15, R10, PT ;  /* 0x0000000a0f00720c */ /* 0x000fe20003f24070 */
[----:B------:R-:W-:Y:S01]  /*19f0*/  VIADD R7, R0, 0x6d ;  /* 0x0000006d00077836 */ /* 0x000fe20000000000 */
[----:B------:R0:W-:Y:S01]  /*1a00*/  STL [R1+0x5d4], R2 ;  /* 0x0005d40201007387 */ /* 0x0001e20000100800 */
[----:B------:R-:W-:Y:S01]  /*1a10*/  IABS R83, R3 ;  /* 0x0000000300537213 */ /* 0x000fe20000000000 */
[----:B------:R-:W-:Y:S01]  /*1a20*/  IMAD.HI.U32 R3, R16, R84, RZ ;  /* 0x0000005410037227 */ /* 0x000fe200078e00ff */
[----:B------:R-:W-:-:S02]  /*1a30*/  IABS R85, R5 ;  /* 0x0000000500557213 */ /* 0x000fc40000000000 */
[----:B------:R-:W-:Y:S01]  /*1a40*/  IABS R86, R7 ;  /* 0x0000000700567213 */ /* 0x000fe20000000000 */
[----:B------:R-:W-:-:S04]  /*1a50*/  IMAD.HI.U32 R4, R16, R83, RZ ;  /* 0x0000005310047227 */ /* 0x000fc800078e00ff */
[----:B0-----:R-:W-:Y:S02]  /*1a60*/  IMAD.MOV.U32 R2, RZ, RZ, R6 ;  /* 0x000000ffff027224 */ /* 0x001fe400078e0006 */
[----:B------:R-:W-:Y:S02]  /*1a70*/  IMAD.MOV R6, RZ, RZ, -R3 ;  /* 0x000000ffff067224 */ /* 0x000fe400078e0a03 */
[----:B------:R-:W-:Y:S01]  /*1a80*/  @!P3 IMAD.MOV R2, RZ, RZ, -R2 ;  /* 0x000000ffff02b224 */ /* 0x000fe200078e0a02 */
[----:B------:R-:W-:Y:S01]  /*1a90*/  ISETP.GT.U32.AND P3, PT, R15, R87, PT ;  /* 0x000000570f00720c */ /* 0x000fe20003f64070 */
[--C-:B------:R-:W-:Y:S01]  /*1aa0*/  @!P2 IMAD.IADD R8, R8, 0x1, -R15.reuse ;  /* 0x000000010808a824 */ /* 0x100fe200078e0a0f */
[----:B------:R-:W-:Y:S01]  /*1ab0*/  ISETP.GE.AND P2, PT, R5, RZ, PT ;  /* 0x000000ff0500720c */ /* 0x000fe20003f46270 */
[----:B------:R-:W-:Y:S01]  /*1ac0*/  IMAD R84, R15, R6, R84 ;  /* 0x000000060f547224 */ /* 0x000fe200078e0254 */
[----:B------:R-:W-:Y:S01]  /*1ad0*/  STL [R1+0x5d8], R2 ;  /* 0x0005d80201007387 */ /* 0x000fe20000100800 */
[----:B------:R-:W-:Y:S01]  /*1ae0*/  @!P1 IMAD.IADD R10, R10, 0x1, -R15 ;  /* 0x000000010a0a9824 */ /* 0x000fe200078e0a0f */
[----:B------:R-:W-:Y:S01]  /*1af0*/  ISETP.GE.AND P1, PT, R7, RZ, PT ;  /* 0x000000ff0700720c */ /* 0x000fe20003f26270 */
[C---:B------:R-:W-:Y:S01]  /*1b00*/  IMAD.HI.U32 R3, R16.reuse, R85, RZ ;  /* 0x0000005510037227 */ /* 0x040fe200078e00ff */
[----:B------:R0:W-:Y:S03]  /*1b10*/  STL [R1+0x2604], R84 ;  /* 0x0026045401007387 */ /* 0x0001e60000100800 */
[----:B------:R-:W-:-:S04]  /*1b20*/  IMAD.HI.U32 R5, R16, R86, RZ ;  /* 0x0000005610057227 */ /* 0x000fc800078e00ff */
[----:B------:R-:W-:Y:S02]  /*1b30*/  @!P3 IMAD.IADD R87, R87, 0x1, -R15 ;  /* 0x000000015757b824 */ /* 0x000fe400078e0a0f */
[----:B------:R-:W-:Y:S02]  /*1b40*/  IMAD.MOV.U32 R11, RZ, RZ, R8 ;  /* 0x000000ffff0b7224 */ /* 0x000fe400078e0008 */
[----:B------:R-:W-:Y:S01]  /*1b50*/  IMAD.MOV R4, RZ, RZ, -R4 ;  /* 0x000000ffff047224 */ /* 0x000fe200078e0a04 */
[----:B------:R-:W-:Y:S01]  /*1b60*/  ISETP.GT.U32.AND P3, PT, R15, R87, PT ;  /* 0x000000570f00720c */ /* 0x000fe20003f64070 */
[----:B------:R-:W-:Y:S02]  /*1b70*/  IMAD.MOV.U32 R9, RZ, RZ, R10 ;  /* 0x000000ffff097224 */ /* 0x000fe400078e000a */
[C---:B0-----:R-:W-:Y:S02]  /*1b80*/  VIADD R84, R0.reuse, 0x1 ;  /* 0x0000000100547836 */ /* 0x041fe40000000000 */
[----:B------:R-:W-:-:S02]  /*1b90*/  VIADD R2, R0, 0x2 ;  /* 0x0000000200027836 */ /* 0x000fc40000000000 */
[----:B------:R-:W-:Y:S01]  /*1ba0*/  IMAD.MOV R12, RZ, RZ, -R3 ;  /* 0x000000ffff0c7224 */ /* 0x000fe200078e0a03 */
[----:B------:R-:W-:Y:S01]  /*1bb0*/  STL [R1+0x1f4c], R84 ;  /* 0x001f4c5401007387 */ /* 0x000fe20000100800 */
[----:B------:R-:W-:Y:S01]  /*1bc0*/  IMAD.MOV R5, RZ, RZ, -R5 ;  /* 0x000000ffff057224 */ /* 0x000fe200078e0a05 */
[----:B------:R-:W-:Y:S01]  /*1bd0*/  IABS R76, R84 ;  /* 0x00000054004c7213 */ /* 0x000fe20000000000 */
[----:B------:R-:W-:Y:S01]  /*1be0*/  @!P5 IMAD.MOV R11, RZ, RZ, -R11 ;  /* 0x000000ffff0bd224 */ /* 0x000fe200078e0a0b */
[----:B------:R-:W-:Y:S01]  /*1bf0*/  STL [R1+0x1f50], R2 ;  /* 0x001f500201007387 */ /* 0x000fe20000100800 */
[----:B------:R-:W-:Y:S01]  /*1c00*/  IMAD R83, R15, R4, R83 ;  /* 0x000000040f537224 */ /* 0x000fe200078e0253 */
[----:B------:R-:W-:Y:S01]  /*1c10*/  IABS R77, R2 ;  /* 0x00000002004d7213 */ /* 0x000fe20000000000 */
[----:B------:R-:W-:Y:S01]  /*1c20*/  VIADD R3, R0, 0x6e ;  /* 0x0000006e00037836 */ /* 0x000fe20000000000 */
[----:B------:R-:W-:Y:S01]  /*1c30*/  STL [R1+0x5dc], R11 ;  /* 0x0005dc0b01007387 */ /* 0x000fe20000100800 */
[----:B------:R-:W-:-:S02]  /*1c40*/  @!P4 IMAD.MOV R9, RZ, RZ, -R9 ;  /* 0x000000ffff09c224 */ /* 0x000fc400078e0a09 */
[C---:B------:R-:W-:Y:S01]  /*1c50*/  VIADD R4, R0.reuse, 0x6f ;  /* 0x0000006f00047836 */ /* 0x040fe20000000000 */
[----:B------:R-:W-:Y:S01]  /*1c60*/  IABS R8, R3 ;  /* 0x0000000300087213 */ /* 0x000fe20000000000 */
[----:B------:R-:W-:Y:S01]  /*1c70*/  IMAD R86, R15, R5, R86 ;  /* 0x000000050f567224 */ /* 0x000fe200078e0256 */
[----:B------:R0:W-:Y:S01]  /*1c80*/  STL [R1+0x5e0], R9 ;  /* 0x0005e00901007387 */ /* 0x0001e20000100800 */
[----:B------:R-:W-:Y:S01]  /*1c90*/  VIADD R5, R0, 0x70 ;  /* 0x0000007000057836 */ /* 0x000fe20000000000 */
[----:B------:R-:W-:Y:S01]  /*1ca0*/  ISETP.GE.AND P5, PT, R3, RZ, PT ;  /* 0x000000ff0300720c */ /* 0x000fe20003fa6270 */
[----:B------:R-:W-:Y:S01]  /*1cb0*/  @!P3 IMAD.IADD R87, R87, 0x1, -R15 ;  /* 0x000000015757b824 */ /* 0x000fe200078e0a0f */
[----:B------:R-:W-:Y:S01]  /*1cc0*/  ISETP.GE.AND P4, PT, R4, RZ, PT ;  /* 0x000000ff0400720c */ /* 0x000fe20003f86270 */
[C---:B------:R-:W-:Y:S01]  /*1cd0*/  IMAD.HI.U32 R3, R16.reuse, R76, RZ ;  /* 0x0000004c10037227 */ /* 0x040fe200078e00ff */
[----:B------:R-:W-:Y:S02]  /*1ce0*/  ISETP.GE.AND P3, PT, R5, RZ, PT ;  /* 0x000000ff0500720c */ /* 0x000fe40003f66270 */
[----:B------:R-:W-:Y:S01]  /*1cf0*/  IABS R10, R5 ;  /* 0x00000005000a7213 */ /* 0x000fe20000000000 */
[----:B------:R-:W-:Y:S01]  /*1d00*/  IMAD.HI.U32 R5, R16, R8, RZ ;  /* 0x0000000810057227 */ /* 0x000fe200078e00ff */
[----:B0-----:R-:W-:-:S03]  /*1d10*/  IABS R9, R4 ;  /* 0x0000000400097213 */ /* 0x001fc60000000000 */
[----:B------:R-:W-:Y:S02]  /*1d20*/  IMAD.MOV R5, RZ, RZ, -R5 ;  /* 0x000000ffff057224 */ /* 0x000fe400078e0a05 */
[----:B------:R-:W-:-:S04]  /*1d30*/  IMAD.HI.U32 R6, R16, R9, RZ ;  /* 0x0000000910067227 */ /* 0x000fc800078e00ff */
[----:B------:R-:W-:Y:S02]  /*1d40*/  IMAD.MOV R6, RZ, RZ, -R6 ;  /* 0x000000ffff067224 */ /* 0x000fe400078e0a06 */
[----:B------:R-:W-:-:S04]  /*1d50*/  IMAD.HI.U32 R7, R16, R10, RZ ;  /* 0x0000000a10077227 */ /* 0x000fc800078e00ff */
[C---:B------:R-:W-:Y:S02]  /*1d60*/  IMAD R8, R15.reuse, R5, R8 ;  /* 0x000000050f087224 */ /* 0x040fe400078e0208 */
[C---:B------:R-:W-:Y:S02]  /*1d70*/  IMAD R5, R15.reuse, R6, R9 ;  /* 0x000000060f057224 */ /* 0x040fe400078e0209 */
[----:B------:R-:W-:Y:S01]  /*1d80*/  IMAD.MOV R7, RZ, RZ, -R7 ;  /* 0x000000ffff077224 */ /* 0x000fe200078e0a07 */
[----:B------:R0:W-:Y:S01]  /*1d90*/  STL [R1+0x48], R8 ;  /* 0x0000480801007387 */ /* 0x0001e20000100800 */
[C---:B------:R-:W-:Y:S02]  /*1da0*/  VIADD R9, R0.reuse, 0x4 ;  /* 0x0000000400097836 */ /* 0x040fe40000000000 */
[----:B------:R-:W-:Y:S01]  /*1db0*/  IMAD R2, R15, R7, R10 ;  /* 0x000000070f027224 */ /* 0x000fe200078e020a */
[----:B------:R1:W-:Y:S01]  /*1dc0*/  STL [R1+0x5c], R5 ;  /* 0x00005c0501007387 */ /* 0x0003e20000100800 */
[----:B------:R-:W-:Y:S01]  /*1dd0*/  VIADD R6, R0, 0x5 ;  /* 0x0000000500067836 */ /* 0x000fe20000000000 */
[----:B------:R-:W-:Y:S01]  /*1de0*/  IABS R75, R9 ;  /* 0x00000009004b7213 */ /* 0x000fe20000000000 */
[----:B------:R-:W-:Y:S01]  /*1df0*/  IMAD.HI.U32 R4, R16, R77, RZ ;  /* 0x0000004d10047227 */ /* 0x000fe200078e00ff */
[----:B------:R2:W-:Y:S02]  /*1e00*/  STL [R1+0x78], R2 ;  /* 0x0000780201007387 */ /* 0x0005e40000100800 */
[----:B------:R-:W-:Y:S01]  /*1e10*/  IABS R73, R6 ;  /* 0x0000000600497213 */ /* 0x000fe20000000000 */
[----:B0-----:R-:W-:-:S02]  /*1e20*/  VIADD R8, R0, 0x3 ;  /* 0x0000000300087836 */ /* 0x001fc40000000000 */
[----:B------:R-:W-:Y:S02]  /*1e30*/  IMAD.MOV R3, RZ, RZ, -R3 ;  /* 0x000000ffff037224 */ /* 0x000fe400078e0a03 */
[C---:B-1----:R-:W-:Y:S01]  /*1e40*/  VIADD R5, R0.reuse, 0x6 ;  /* 0x0000000600057836 */ /* 0x042fe20000000000 */
[----:B------:R0:W-:Y:S01]  /*1e50*/  STL [R1+0x1f54], R8 ;  /* 0x001f540801007387 */ /* 0x0001e20000100800 */
[C---:B------:R-:W-:Y:S02]  /*1e60*/  VIADD R11, R0.reuse, 0xa ;  /* 0x0000000a000b7836 */ /* 0x040fe40000000000 */
[C---:B--2---:R-:W-:Y:S01]  /*1e70*/  VIADD R2, R0.reuse, 0x7 ;  /* 0x0000000700027836 */ /* 0x044fe20000000000 */
[----:B------:R-:W-:Y:S01]  /*1e80*/  IABS R74, R5 ;  /* 0x00000005004a7213 */ /* 0x000fe20000000000 */
[----:B------:R-:W-:Y:S01]  /*1e90*/  STL [R1+0x1f58], R9 ;  /* 0x001f580901007387 */ /* 0x000fe20000100800 */
[----:B------:R-:W-:Y:S01]  /*1ea0*/  IMAD.MOV R4, RZ, RZ, -R4 ;  /* 0x000000ffff047224 */ /* 0x000fe200078e0a04 */
[----:B------:R-:W-:Y:S01]  /*1eb0*/  IABS R61, R11 ;  /* 0x0000000b003d7213 */ /* 0x000fe20000000000 */
[----:B------:R-:W-:Y:S01]  /*1ec0*/  VIADD R13, R0, 0x9 ;  /* 0x00000009000d7836 */ /* 0x000fe20000000000 */
[----:B------:R1:W-:Y:S01]  /*1ed0*/  STL [R1+0x1f5c], R6 ;  /* 0x001f5c0601007387 */ /* 0x0003e20000100800 */
[----:B0-----:R-:W-:Y:S01]  /*1ee0*/  IABS R8, R8 ;  /* 0x0000000800087213 */ /* 0x001fe20000000000 */
[C---:B------:R-:W-:Y:S01]  /*1ef0*/  IMAD R76, R15.reuse, R3, R76 ;  /* 0x000000030f4c7224 */ /* 0x040fe200078e024c */
[----:B------:R-:W-:Y:S01]  /*1f00*/  IABS R72, R2 ;  /* 0x0000000200487213 */ /* 0x000fe20000000000 */
[----:B------:R0:W-:Y:S01]  /*1f10*/  STL [R1+0x1f60], R5 ;  /* 0x001f600501007387 */ /* 0x0001e20000100800 */
[----:B------:R-:W-:Y:S01]  /*1f20*/  IMAD R77, R15, R4, R77 ;  /* 0x000000040f4d7224 */ /* 0x000fe200078e024d */
[----:B------:R-:W-:Y:S01]  /*1f30*/  IABS R70, R13 ;  /* 0x0000000d00467213 */ /* 0x000fe20000000000 */
[C---:B------:R-:W-:Y:S01]  /*1f40*/  IMAD.HI.U32 R3, R16.reuse, R8, RZ ;  /* 0x0000000810037227 */ /* 0x040fe200078e00ff */
[----:B------:R-:W-:Y:S03]  /*1f50*/  STL [R1+0x1f64], R2 ;  /* 0x001f640201007387 */ /* 0x000fe60000100800 */
[----:B-1----:R-:W-:Y:S01]  /*1f60*/  IMAD.HI.U32 R6, R16, R74, RZ ;  /* 0x0000004a10067227 */ /* 0x002fe200078e00ff */
[----:B------:R1:W-:Y:S03]  /*1f70*/  STL [R1+0x1f68], R14 ;  /* 0x001f680e01007387 */ /* 0x0003e60000100800 */
[----:B------:R-:W-:Y:S01]  /*1f80*/  IMAD.MOV R6, RZ, RZ, -R6 ;  /* 0x000000ffff067224 */ /* 0x000fe200078e0a06 */
[----:B------:R-:W-:Y:S01]  /*1f90*/  STL [R1+0x1f6c], R13 ;  /* 0x001f6c0d01007387 */ /* 0x000fe20000100800 */
[----:B------:R-:W-:-:S02]  /*1fa0*/  VIADD R9, R0, 0xb ;  /* 0x0000000b00097836 */ /* 0x000fc40000000000 */
[C---:B------:R-:W-:Y:S01]  /*1fb0*/  IMAD.HI.U32 R4, R16.reuse, R75, RZ ;  /* 0x0000004b10047227 */ /* 0x040fe200078e00ff */
[----:B------:R2:W-:Y:S02]  /*1fc0*/  STL [R1+0x1f70], R11 ;  /* 0x001f700b01007387 */ /* 0x0005e40000100800 */
[----:B------:R-:W-:Y:S01]  /*1fd0*/  IABS R55, R9 ;  /* 0x0000000900377213 */ /* 0x000fe20000000000 */
[C---:B0-----:R-:W-:Y:S01]  /*1fe0*/  IMAD.HI.U32 R5, R16.reuse, R73, RZ ;  /* 0x0000004910057227 */ /* 0x041fe200078e00ff */
[----:B------:R0:W-:Y:S03]  /*1ff0*/  STL [R1+0x1f74], R9 ;  /* 0x001f740901007387 */ /* 0x0001e60000100800 */
[----:B------:R-:W-:-:S04]  /*2000*/  IMAD.HI.U32 R7, R16, R72, RZ ;  /* 0x0000004810077227 */ /* 0x000fc800078e00ff */
[----:B------:R-:W-:Y:S02]  /*2010*/  IMAD.MOV R3, RZ, RZ, -R3 ;  /* 0x000000ffff037224 */ /* 0x000fe400078e0a03 */
[C---:B-1----:R-:W-:Y:S02]  /*2020*/  VIADD R14, R0.reuse, 0xd ;  /* 0x0000000d000e7836 */ /* 0x042fe40000000000 */
[----:B------:R-:W-:Y:S02]  /*2030*/  IMAD R74, R15, R6, R74 ;  /* 0x000000060f4a7224 */ /* 0x000fe400078e024a */
[C---:B------:R-:W-:Y:S01]  /*2040*/  VIADD R2, R0.reuse, 0xc ;  /* 0x0000000c00027836 */ /* 0x040fe20000000000 */
[----:B------:R-:W-:Y:S01]  /*2050*/  IABS R50, R14 ;  /* 0x0000000e00327213 */ /* 0x000fe20000000000 */
[----:B--2---:R-:W-:Y:S02]  /*2060*/  VIADD R11, R0, 0xf ;  /* 0x0000000f000b7836 */ /* 0x004fe40000000000 */
[----:B------:R-:W-:Y:S01]  /*2070*/  IMAD.HI.U32 R6, R16, R61, RZ ;  /* 0x0000003d10067227 */ /* 0x000fe200078e00ff */
[----:B------:R1:W-:Y:S01]  /*2080*/  STL [R1+0x1f78], R2 ;  /* 0x001f780201007387 */ /* 0x0003e20000100800 */
[----:B------:R-:W-:-:S02]  /*2090*/  IABS R54, R2 ;  /* 0x0000000200367213 */ /* 0x000fc40000000000 */
[C---:B------:R-:W-:Y:S01]  /*20a0*/  IMAD R85, R15.reuse, R12, R85 ;  /* 0x0000000c0f557224 */ /* 0x040fe200078e0255 */
[----:B------:R-:W-:Y:S01]  /*20b0*/  IABS R44, R11 ;  /* 0x0000000b002c7213 */ /* 0x000fe20000000000 */
[----:B------:R-:W-:Y:S01]  /*20c0*/  IMAD.MOV R10, RZ, RZ, -R4 ;  /* 0x000000ffff0a7224 */ /* 0x000fe200078e0a04 */
[----:B------:R2:W-:Y:S01]  /*20d0*/  STL [R1+0x1f7c], R14 ;  /* 0x001f7c0e01007387 */ /* 0x0005e20000100800 */
[C---:B------:R-:W-:Y:S02]  /*20e0*/  VIADD R13, R0.reuse, 0xe ;  /* 0x0000000e000d7836 */ /* 0x040fe40000000000 */
[----:B------:R-:W-:Y:S02]  /*20f0*/  IMAD.MOV R12, RZ, RZ, -R5 ;  /* 0x000000ffff0c7224 */ /* 0x000fe400078e0a05 */
[----:B------:R-:W-:Y:S01]  /*2100*/  IMAD.MOV R7, RZ, RZ, -R7 ;  /* 0x000000ffff077224 */ /* 0x000fe200078e0a07 */
[----:B------:R-:W-:Y:S01]  /*2110*/  STL [R1+0x1f80], R13 ;  /* 0x001f800d01007387 */ /* 0x000fe20000100800 */
[----:B------:R-:W-:Y:S01]  /*2120*/  IMAD R4, R15, R3, R8 ;  /* 0x000000030f047224 */ /* 0x000fe200078e0208 */
[----:B------:R-:W-:Y:S01]  /*2130*/  IABS R47, R13 ;  /* 0x0000000d002f7213 */ /* 0x000fe20000000000 */
[----:B0-----:R-:W-:Y:S01]  /*2140*/  VIADD R9, R0, 0x10 ;  /* 0x0000001000097836 */ /* 0x001fe20000000000 */
[----:B------:R0:W-:Y:S01]  /*2150*/  STL [R1+0x1f98], R11 ;  /* 0x001f980b01007387 */ /* 0x0001e20000100800 */
[----:B------:R-:W-:-:S03]  /*2160*/  IMAD.HI.U32 R3, R16, R71, RZ ;  /* 0x0000004710037227 */ /* 0x000fc600078e00ff */
[----:B------:R-:W-:Y:S01]  /*2170*/  IABS R43, R9 ;  /* 0x00000009002b7213 */ /* 0x000fe20000000000 */
[C---:B------:R-:W-:Y:S01]  /*2180*/  IMAD.HI.U32 R5, R16.reuse, R70, RZ ;  /* 0x0000004610057227 */ /* 0x040fe200078e00ff */
[----:B------:R0:W-:Y:S03]  /*2190*/  STL [R1+0x1fb0], R9 ;  /* 0x001fb00901007387 */ /* 0x0001e60000100800 */
[----:B------:R-:W-:Y:S02]  /*21a0*/  IMAD.MOV R6, RZ, RZ, -R6 ;  /* 0x000000ffff067224 */ /* 0x000fe400078e0a06 */
[C---:B------:R-:W-:Y:S02]  /*21b0*/  IMAD R75, R15.reuse, R10, R75 ;  /* 0x0000000a0f4b7224 */ /* 0x040fe400078e024b */
[----:B------:R-:W-:Y:S02]  /*21c0*/  IMAD R72, R15, R7, R72 ;  /* 0x000000070f487224 */ /* 0x000fe400078e0248 */
[----:B------:R-:W-:-:S04]  /*21d0*/  IMAD.HI.U32 R7, R16, R55, RZ ;  /* 0x0000003710077227 */ /* 0x000fc800078e00ff */
[----:B------:R-:W-:Y:S02]  /*21e0*/  IMAD.MOV R10, RZ, RZ, -R3 ;  /* 0x000000ffff0a7224 */ /* 0x000fe400078e0a03 */
[----:B------:R-:W-:Y:S02]  /*21f0*/  IMAD.MOV R5, RZ, RZ, -R5 ;  /* 0x000000ffff057224 */ /* 0x000fe400078e0a05 */
[C---:B-1----:R-:W-:Y:S02]  /*2200*/  VIADD R2, R0.reuse, 0x11 ;  /* 0x0000001100027836 */ /* 0x042fe40000000000 */
[----:B--2---:R-:W-:Y:S02]  /*2210*/  VIADD R14, R0, 0x12 ;  /* 0x00000012000e7836 */ /* 0x004fe40000000000 */
[----:B------:R-:W-:Y:S01]  /*2220*/  IMAD R61, R15, R6, R61 ;  /* 0x000000060f3d7224 */ /* 0x000fe200078e023d */
[----:B------:R-:W-:Y:S01]  /*2230*/  STL [R1+0x1fb8], R2 ;  /* 0x001fb80201007387 */ /* 0x000fe20000100800 */
[----:B------:R-:W-:Y:S01]  /*2240*/  IMAD.HI.U32 R3, R16, R50, RZ ;  /* 0x0000003210037227 */ /* 0x000fe200078e00ff */
[----:B------:R-:W-:-:S02]  /*2250*/  IABS R41, R14 ;  /* 0x0000000e00297213 */ /* 0x000fc40000000000 */
[----:B------:R-:W-:Y:S01]  /*2260*/  STL [R1+0x1fcc], R14 ;  /* 0x001fcc0e01007387 */ /* 0x000fe20000100800 */
[----:B0-----:R-:W-:Y:S01]  /*2270*/  VIADD R11, R0, 0x14 ;  /* 0x00000014000b7836 */ /* 0x001fe20000000000 */
[----:B------:R-:W-:Y:S01]  /*2280*/  IABS R42, R2 ;  /* 0x00000002002a7213 */ /* 0x000fe20000000000 */
[----:B------:R-:W-:-:S03]  /*2290*/  IMAD.HI.U32 R6, R16, R44, RZ ;  /* 0x0000002c10067227 */ /* 0x000fc600078e00ff */
[----:B------:R-:W-:Y:S01]  /*22a0*/  IABS R39, R11 ;  /* 0x0000000b00277213 */ /* 0x000fe20000000000 */
[C---:B------:R-:W-:Y:S02]  /*22b0*/  VIADD R13, R0.reuse, 0x13 ;  /* 0x00000013000d7836 */ /* 0x040fe40000000000 */
[C---:B------:R-:W-:Y:S02]  /*22c0*/  IMAD R73, R15.reuse, R12, R73 ;  /* 0x0000000c0f497224 */ /* 0x040fe400078e0249 */
[----:B------:R-:W-:Y:S01]  /*22d0*/  IMAD.MOV R12, RZ, RZ, -R7 ;  /* 0x000000ffff0c7224 */ /* 0x000fe200078e0a07 */
[----:B------:R-:W-:Y:S01]  /*22e0*/  STL [R1+0x1fd8], R13 ;  /* 0x001fd80d01007387 */ /* 0x000fe20000100800 */
[----:B------:R-:W-:Y:S01]  /*22f0*/  IMAD R70, R15, R5, R70 ;  /* 0x000000050f467224 */ /* 0x000fe200078e0246 */
[----:B------:R-:W-:Y:S01]  /*2300*/  IABS R40, R13 ;  /* 0x0000000d00287213 */ /* 0x000fe20000000000 */
[----:B------:R-:W-:Y:S01]  /*2310*/  VIADD R9, R0, 0x15 ;  /* 0x0000001500097836 */ /* 0x000fe20000000000 */
[----:B------:R-:W-:Y:S01]  /*2320*/  STL [R1+0x200c], R11 ;  /* 0x00200c0b01007387 */ /* 0x000fe20000100800 */
[----:B------:R-:W-:-:S03]  /*2330*/  IMAD.HI.U32 R5, R16, R47, RZ ;  /* 0x0000002f10057227 */ /* 0x000fc600078e00ff */
[----:B------:R0:W-:Y:S01]  /*2340*/  STL [R1+0x2014], R9 ;  /* 0x0020140901007387 */ /* 0x0001e20000100800 */
[----:B------:R-:W-:Y:S01]  /*2350*/  IMAD.HI.U32 R7, R16, R43, RZ ;  /* 0x0000002b10077227 */ /* 0x000fe200078e00ff */
[----:B------:R-:W-:-:S03]  /*2360*/  IABS R38, R9 ;  /* 0x0000000900267213 */ /* 0x000fc60000000000 */
[----:B------:R-:W-:Y:S02]  /*2370*/  IMAD.MOV R3, RZ, RZ, -R3 ;  /* 0x000000ffff037224 */ /* 0x000fe400078e0a03 */
[----:B------:R-:W-:Y:S02]  /*2380*/  IMAD.MOV R6, RZ, RZ, -R6 ;  /* 0x000000ffff067224 */ /* 0x000fe400078e0a06 */
[C---:B------:R-:W-:Y:S02]  /*2390*/  IMAD R71, R15.reuse, R10, R71 ;  /* 0x0000000a0f477224 */ /* 0x040fe400078e0247 */
[----:B------:R-:W-:Y:S02]  /*23a0*/  IMAD R55, R15, R12, R55 ;  /* 0x0000000c0f377224 */ /* 0x000fe400078e0237 */
[----:B------:R-:W-:-:S04]  /*23b0*/  IMAD.HI.U32 R8, R16, R54, RZ ;  /* 0x0000003610087227 */ /* 0x000fc800078e00ff */
[----:B------:R-:W-:Y:S02]  /*23c0*/  IMAD.MOV R10, RZ, RZ, -R5 ;  /* 0x000000ffff0a7224 */ /* 0x000fe400078e0a05 */
[----:B------:R-:W-:Y:S02]  /*23d0*/  IMAD.MOV R12, RZ, RZ, -R7 ;  /* 0x000000ffff0c7224 */ /* 0x000fe400078e0a07 */
[C---:B------:R-:W-:Y:S02]  /*23e0*/  IMAD R50, R15.reuse, R3, R50 ;  /* 0x000000030f327224 */ /* 0x040fe400078e0232 */
[----:B------:R-:W-:Y:S02]  /*23f0*/  IMAD R44, R15, R6, R44 ;  /* 0x000000060f2c7224 */ /* 0x000fe400078e022c */
[----:B------:R-:W-:-:S04]  /*2400*/  IMAD.HI.U32 R3, R16, R41, RZ ;  /* 0x0000002910037227 */ /* 0x000fc800078e00ff */
[----:B0-----:R-:W-:Y:S02]  /*2410*/  VIADD R9, R0, 0x1a ;  /* 0x0000001a00097836 */ /* 0x001fe40000000000 */
[----:B------:R-:W-:-:S03]  /*2420*/  IMAD.HI.U32 R6, R16, R39, RZ ;  /* 0x0000002710067227 */ /* 0x000fc600078e00ff */
[----:B------:R-:W-:Y:S01]  /*2430*/  IABS R33, R9 ;  /* 0x0000000900217213 */ /* 0x000fe20000000000 */
[C---:B------:R-:W-:Y:S02]  /*2440*/  VIADD R2, R0.reuse, 0x16 ;  /* 0x0000001600027836 */ /* 0x040fe40000000000 */
[----:B------:R-:W-:Y:S02]  /*2450*/  IMAD.MOV R8, RZ, RZ, -R8 ;  /* 0x000000ffff087224 */ /* 0x000fe400078e0a08 */
[C---:B------:R-:W-:Y:S01]  /*2460*/  IMAD R47, R15.reuse, R10, R47 ;  /* 0x0000000a0f2f7224 */ /* 0x040fe200078e022f */
[----:B------:R0:W-:Y:S01]  /*2470*/  STL [R1+0x202c], R2 ;  /* 0x00202c0201007387 */ /* 0x0001e20000100800 */
[----:B------:R-:W-:Y:S01]  /*2480*/  IMAD R43, R15, R12, R43 ;  /* 0x0000000c0f2b7224 */ /* 0x000fe200078e022b */
[----:B------:R-:W-:Y:S01]  /*2490*/  IABS R37, R2 ;  /* 0x0000000200257213 */ /* 0x000fe20000000000 */
[----:B------:R-:W-:Y:S02]  /*24a0*/  VIADD R13, R0, 0x17 ;  /* 0x00000017000d7836 */ /* 0x000fe40000000000 */
[----:B------:R-:W-:-:S02]  /*24b0*/  IMAD.MOV R10, RZ, RZ, -R3 ;  /* 0x000000ffff0a7224 */ /* 0x000fc400078e0a03 */
[C---:B------:R-:W-:Y:S01]  /*24c0*/  VIADD R12, R0.reuse, 0x18 ;  /* 0x00000018000c7836 */ /* 0x040fe20000000000 */
[----:B------:R-:W-:Y:S01]  /*24d0*/  STL [R1+0x2030], R13 ;  /* 0x0020300d01007387 */ /* 0x000fe20000100800 */
[----:B------:R-:W-:Y:S01]  /*24e0*/  IMAD.MOV R6, RZ, RZ, -R6 ;  /* 0x000000ffff067224 */ /* 0x000fe200078e0a06 */
[----:B------:R-:W-:Y:S01]  /*24f0*/  IABS R36, R13 ;  /* 0x0000000d00247213 */ /* 0x000fe20000000000 */
[----:B------:R-:W-:Y:S01]  /*2500*/  VIADD R11, R0, 0x19 ;  /* 0x00000019000b7836 */ /* 0x000fe20000000000 */
[----:B------:R1:W-:Y:S01]  /*2510*/  STL [R1+0x2048], R12 ;  /* 0x0020480c01007387 */ /* 0x0003e20000100800 */
[----:B------:R-:W-:Y:S01]  /*2520*/  IMAD R54, R15, R8, R54 ;  /* 0x000000080f367224 */ /* 0x000fe200078e0236 */
[----:B------:R-:W-:Y:S01]  /*2530*/  IABS R35, R12 ;  /* 0x0000000c00237213 */ /* 0x000fe20000000000 */
[----:B------:R-:W-:Y:S01]  /*2540*/  IMAD.HI.U32 R8, R16, R42, RZ ;  /* 0x0000002a10087227 */ /* 0x000fe200078e00ff */
[----:B------:R2:W-:Y:S01]  /*2550*/  STL [R1+0x2070], R11 ;  /* 0x0020700b01007387 */ /* 0x0005e20000100800 */
[----:B------:R-:W-:-:S02]  /*2560*/  IABS R34, R11 ;  /* 0x0000000b00227213 */ /* 0x000fc40000000000 */
[C---:B------:R-:W-:Y:S01]  /*2570*/  IMAD R41, R15.reuse, R10, R41 ;  /* 0x0000000a0f297224 */ /* 0x040fe200078e0229 */
[----:B------:R1:W-:Y:S01]  /*2580*/  STL [R1+0x2084], R9 ;  /* 0x0020840901007387 */ /* 0x0003e20000100800 */
[----:B------:R-:W-:Y:S02]  /*2590*/  IMAD R39, R15, R6, R39 ;  /* 0x000000060f277224 */ /* 0x000fe400078e0227 */
[C---:B0-----:R-:W-:Y:S02]  /*25a0*/  VIADD R2, R0.reuse, 0x1b ;  /* 0x0000001b00027836 */ /* 0x041fe40000000000 */
[----:B------:R-:W-:Y:S02]  /*25b0*/  VIADD R10, R0, 0x1e ;  /* 0x0000001e000a7836 */ /* 0x000fe40000000000 */
[----:B------:R-:W-:Y:S01]  /*25c0*/  IMAD.HI.U32 R6, R16, R33, RZ ;  /* 0x0000002110067227 */ /* 0x000fe200078e00ff */
[----:B------:R0:W-:Y:S01]  /*25d0*/  STL [R1+0x2090], R2 ;  /* 0x0020900201007387 */ /* 0x0001e20000100800 */
[----:B------:R-:W-:-:S02]  /*25e0*/  IABS R32, R2 ;  /* 0x0000000200207213 */ /* 0x000fc40000000000 */
[C---:B-1----:R-:W-:Y:S01]  /*25f0*/  VIADD R12, R0.reuse, 0x1c ;  /* 0x0000001c000c7836 */ /* 0x042fe20000000000 */
[----:B------:R-:W-:Y:S01]  /*2600*/  IABS R29, R10 ;  /* 0x0000000a001d7213 */ /* 0x000fe20000000000 */
[----:B--2---:R-:W-:Y:S02]  /*2610*/  VIADD R11, R0, 0x1d ;  /* 0x0000001d000b7836 */ /* 0x004fe40000000000 */
[----:B------:R-:W-:Y:S01]  /*2620*/  IMAD.MOV R8, RZ, RZ, -R8 ;  /* 0x000000ffff087224 */ /* 0x000fe200078e0a08 */
[----:B------:R-:W-:Y:S01]  /*2630*/  STL [R1+0x2098], R12 ;  /* 0x0020980c01007387 */ /* 0x000fe20000100800 */
[----:B------:R-:W-:Y:S01]  /*2640*/  IMAD.HI.U32 R7, R16, R38, RZ ;  /* 0x0000002610077227 */ /* 0x000fe200078e00ff */
[----:B------:R-:W-:Y:S02]  /*2650*/  IABS R31, R12 ;  /* 0x0000000c001f7213 */ /* 0x000fe40000000000 */
[----:B------:R-:W-:Y:S01]  /*2660*/  STL [R1+0x2094], R11 ;  /* 0x0020940b01007387 */ /* 0x000fe20000100800 */
[----:B------:R-:W-:Y:S01]  /*2670*/  IMAD.MOV R6, RZ, RZ, -R6 ;  /* 0x000000ffff067224 */ /* 0x000fe200078e0a06 */
[----:B------:R-:W-:Y:S01]  /*2680*/  IABS R30, R11 ;  /* 0x0000000b001e7213 */ /* 0x000fe20000000000 */
[----:B------:R-:W-:Y:S01]  /*2690*/  IMAD R42, R15, R8, R42 ;  /* 0x000000080f2a7224 */ /* 0x000fe200078e022a */
[----:B------:R1:W-:Y:S01]  /*26a0*/  STL [R1+0x20a0], R10 ;  /* 0x0020a00a01007387 */ /* 0x0003e20000100800 */
[----:B------:R-:W-:-:S02]  /*26b0*/  IMAD.MOV R7, RZ, RZ, -R7 ;  /* 0x000000ffff077224 */ /* 0x000fc400078e0a07 */
[----:B------:R-:W-:-:S04]  /*26c0*/  IMAD.HI.U32 R8, R16, R37, RZ ;  /* 0x0000002510087227 */ /* 0x000fc800078e00ff */
[C---:B------:R-:W-:Y:S02]  /*26d0*/  VIADD R9, R0.reuse, 0x1f ;  /* 0x0000001f00097836 */ /* 0x040fe40000000000 */
[----:B------:R-:W-:Y:S02]  /*26e0*/  IMAD R33, R15, R6, R33 ;  /* 0x000000060f217224 */ /* 0x000fe400078e0221 */
[C---:B0-----:R-:W-:Y:S01]  /*26f0*/  VIADD R2, R0.reuse, 0x20 ;  /* 0x0000002000027836 */ /* 0x041fe20000000000 */
[----:B------:R0:W-:Y:S01]  /*2700*/  STL [R1+0x209c], R9 ;  /* 0x00209c0901007387 */ /* 0x0001e20000100800 */
[----:B-1----:R-:W-:Y:S01]  /*2710*/  VIADD R10, R0, 0x23 ;  /* 0x00000023000a7836 */ /* 0x002fe20000000000 */
[----:B------:R-:W-:Y:S01]  /*2720*/  IABS R27, R9 ;  /* 0x00000009001b7213 */ /* 0x000fe20000000000 */
[----:B------:R-:W-:Y:S01]  /*2730*/  IMAD.HI.U32 R6, R16, R29, RZ ;  /* 0x0000001d10067227 */ /* 0x000fe200078e00ff */
[----:B------:R1:W-:Y:S01]  /*2740*/  STL [R1+0x20a4], R2 ;  /* 0x0020a40201007387 */ /* 0x0003e20000100800 */
[----:B------:R-:W-:-:S02]  /*2750*/  IABS R28, R2 ;  /* 0x00000002001c7213 */ /* 0x000fc40000000000 */
[C---:B------:R-:W-:Y:S01]  /*2760*/  VIADD R12, R0.reuse, 0x21 ;  /* 0x00000021000c7836 */ /* 0x040fe20000000000 */
[----:B------:R-:W-:Y:S01]  /*2770*/  IABS R24, R10 ;  /* 0x0000000a00187213 */ /* 0x000fe20000000000 */
[----:B------:R-:W-:Y:S02]  /*2780*/  IMAD R38, R15, R7, R38 ;  /* 0x000000070f267224 */ /* 0x000fe400078e0226 */
[----:B------:R-:W-:Y:S01]  /*2790*/  VIADD R11, R0, 0x22 ;  /* 0x00000022000b7836 */ /* 0x000fe20000000000 */
[----:B------:R2:W-:Y:S01]  /*27a0*/  STL [R1+0x2078], R12 ;  /* 0x0020780c01007387 */ /* 0x0005e20000100800 */
[----:B------:R-:W-:Y:S01]  /*27b0*/  IMAD.MOV R8, RZ, RZ, -R8 ;  /* 0x000000ffff087224 */ /* 0x000fe200078e0a08 */
[----:B------:R-:W-:Y:S01]  /*27c0*/  IABS R26, R12 ;  /* 0x0000000c001a7213 */ /* 0x000fe20000000000 */
[----:B------:R-:W-:Y:S01]  /*27d0*/  IMAD.HI.U32 R7, R16, R36, RZ ;  /* 0x0000002410077227 */ /* 0x000fe200078e00ff */
[----:B------:R1:W-:Y:S01]  /*27e0*/  STL [R1+0x2080], R11 ;  /* 0x0020800b01007387 */ /* 0x0003e20000100800 */
[----:B------:R-:W-:-:S02]  /*27f0*/  IABS R25, R11 ;  /* 0x0000000b00197213 */ /* 0x000fc40000000000 */
[----:B------:R-:W-:Y:S01]  /*2800*/  IMAD.HI.U32 R5, R16, R40, RZ ;  /* 0x0000002810057227 */ /* 0x000fe200078e00ff */
[----:B------:R1:W-:Y:S03]  /*2810*/  STL [R1+0x207c], R10 ;  /* 0x00207c0a01007387 */ /* 0x0003e60000100800 */
[----:B------:R-:W-:Y:S02]  /*2820*/  IMAD.MOV R6, RZ, RZ, -R6 ;  /* 0x000000ffff067224 */ /* 0x000fe400078e0a06 */
[C---:B0-----:R-:W-:Y:S02]  /*2830*/  VIADD R9, R0.reuse, 0x24 ;  /* 0x0000002400097836 */ /* 0x041fe40000000000 */
[----:B------:R-:W-:Y:S02]  /*2840*/  IMAD R37, R15, R8, R37 ;  /* 0x000000080f257224 */ /* 0x000fe400078e0225 */
[----:B------:R-:W-:Y:S01]  /*2850*/  IMAD.MOV R7, RZ, RZ, -R7 ;  /* 0x000000ffff077224 */ /* 0x000fe200078e0a07 */
[----:B------:R0:W-:Y:S01]  /*2860*/  STL [R1+0x208c], R9 ;  /* 0x00208c0901007387 */ /* 0x0001e20000100800 */
[----:B-1----:R-:W-:Y:S01]  /*2870*/  VIADD R2, R0, 0x25 ;  /* 0x0000002500027836 */ /* 0x002fe20000000000 */
[----:B------:R-:W-:Y:S01]  /*2880*/  IABS R23, R9 ;  /* 0x0000000900177213 */ /* 0x000fe20000000000 */
[----:B------:R-:W-:-:S02]  /*2890*/  IMAD.MOV R5, RZ, RZ, -R5 ;  /* 0x000000ffff057224 */ /* 0x000fc400078e0a05 */
[C---:B------:R-:W-:Y:S01]  /*28a0*/  IMAD.HI.U32 R8, R16.reuse, R35, RZ ;  /* 0x0000002310087227 */ /* 0x040fe200078e00ff */
[----:B------:R1:W-:Y:S01]  /*28b0*/  STL [R1+0x2088], R2 ;  /* 0x0020880201007387 */ /* 0x0003e20000100800 */
[----:B------:R-:W-:Y:S02]  /*28c0*/  IABS R22, R2 ;  /* 0x0000000200167213 */ /* 0x000fe40000000000 */
[----:B------:R-:W-:-:S04]  /*28d0*/  IMAD.HI.U32 R3, R16, R32, RZ ;  /* 0x0000002010037227 */ /* 0x000fc800078e00ff */
[C---:B--2---:R-:W-:Y:S02]  /*28e0*/  VIADD R12, R0.reuse, 0x26 ;  /* 0x00000026000c7836 */ /* 0x044fe40000000000 */
[----:B------:R-:W-:Y:S02]  /*28f0*/  IMAD R29, R15, R6, R29 ;  /* 0x000000060f1d7224 */ /* 0x000fe400078e021d */
[C---:B------:R-:W-:Y:S01]  /*2900*/  VIADD R11, R0.reuse, 0x27 ;  /* 0x00000027000b7836 */ /* 0x040fe20000000000 */
[----:B------:R-:W-:Y:S01]  /*2910*/  STL [R1+0x2064], R12 ;  /* 0x0020640c01007387 */ /* 0x000fe20000100800 */
[----:B------:R-:W-:Y:S01]  /*2920*/  VIADD R10, R0, 0x28 ;  /* 0x00000028000a7836 */ /* 0x000fe20000000000 */
[----:B------:R-:W-:Y:S01]  /*2930*/  IABS R21, R12 ;  /* 0x0000000c00157213 */ /* 0x000fe20000000000 */
[----:B------:R-:W-:Y:S01]  /*2940*/  IMAD.HI.U32 R6, R16, R24, RZ ;  /* 0x0000001810067227 */ /* 0x000fe200078e00ff */
[----:B------:R2:W-:Y:S01]  /*2950*/  STL [R1+0x2060], R11 ;  /* 0x0020600b01007387 */ /* 0x0005e20000100800 */
[----:B------:R-:W-:-:S02]  /*2960*/  IABS R20, R11 ;  /* 0x0000000b00147213 */ /* 0x000fc40000000000 */
[C---:B------:R-:W-:Y:S01]  /*2970*/  IMAD R36, R15.reuse, R7, R36 ;  /* 0x000000070f247224 */ /* 0x040fe200078e0224 */
[----:B------:R-:W-:Y:S01]  /*2980*/  IABS R19, R10 ;  /* 0x0000000a00137213 */ /* 0x000fe20000000000 */
[----:B0-----:R-:W-:Y:S01]  /*2990*/  VIADD R9, R0, 0x29 ;  /* 0x0000002900097836 */ /* 0x001fe20000000000 */
[----:B------:R0:W-:Y:S01]  /*29a0*/  STL [R1+0x206c], R10 ;  /* 0x00206c0a01007387 */ /* 0x0001e20000100800 */
[----:B------:R-:W-:Y:S02]  /*29b0*/  IMAD R40, R15, R5, R40 ;  /* 0x000000050f287224 */ /* 0x000fe400078e0228 */
[----:B------:R-:W-:Y:S01]  /*29c0*/  IMAD.MOV R8, RZ, RZ, -R8 ;  /* 0x000000ffff087224 */ /* 0x000fe200078e0a08 */
[----:B------:R-:W-:Y:S01]  /*29d0*/  STL [R1+0x2068], R9 ;  /* 0x0020680901007387 */ /* 0x000fe20000100800 */
[----:B------:R-:W-:Y:S01]  /*29e0*/  IMAD.MOV R3, RZ, RZ, -R3 ;  /* 0x000000ffff037224 */ /* 0x000fe200078e0a03 */
[----:B------:R-:W-:Y:S01]  /*29f0*/  IABS R18, R9 ;  /* 0x0000000900127213 */ /* 0x000fe20000000000 */
[----:B------:R-:W-:-:S04]  /*2a00*/  IMAD.HI.U32 R7, R16, R30, RZ ;  /* 0x0000001e10077227 */ /* 0x000fc800078e00ff */
[----:B------:R-:W-:-:S04]  /*2a10*/  IMAD.HI.U32 R5, R16, R34, RZ ;  /* 0x0000002210057227 */ /* 0x000fc800078e00ff */
[----:B------:R-:W-:Y:S02]  /*2a20*/  IMAD.MOV R6, RZ, RZ, -R6 ;  /* 0x000000ffff067224 */ /* 0x000fe400078e0a06 */
[C---:B-1----:R-:W-:Y:S02]  /*2a30*/  VIADD R2, R0.reuse, 0x2a ;  /* 0x0000002a00027836 */ /* 0x042fe40000000000 */
[C---:B--2---:R-:W-:Y:S02]  /*2a40*/  VIADD R11, R0.reuse, 0x2b ;  /* 0x0000002b000b7836 */ /* 0x044fe40000000000 */
[C---:B------:R-:W-:Y:S01]  /*2a50*/  IMAD R35, R15.reuse, R8, R35 ;  /* 0x000000080f237224 */ /* 0x040fe200078e0223 */
[----:B------:R-:W-:Y:S01]  /*2a60*/  STL [R1+0x2074], R2 ;  /* 0x0020740201007387 */ /* 0x000fe20000100800 */
[----:B------:R-:W-:Y:S01]  /*2a70*/  IMAD R32, R15, R3, R32 ;  /* 0x000000030f207224 */ /* 0x000fe200078e0220 */
[----:B------:R-:W-:Y:S01]  /*2a80*/  IABS R17, R2 ;  /* 0x0000000200117213 */ /* 0x000fe20000000000 */
[----:B------:R-:W-:Y:S01]  /*2a90*/  IMAD.MOV R7, RZ, RZ, -R7 ;  /* 0x000000ffff077224 */ /* 0x000fe200078e0a07 */
[----:B------:R1:W-:Y:S01]  /*2aa0*/  STL [R1+0x204c], R11 ;  /* 0x00204c0b01007387 */ /* 0x0003e20000100800 */
[----:B0-----:R-:W-:-:S02]  /*2ab0*/  VIADD R10, R0, 0x2c ;  /* 0x0000002c000a7836 */ /* 0x001fc40000000000 */
[----:B------:R-:W-:Y:S02]  /*2ac0*/  IMAD.MOV R5, RZ, RZ, -R5 ;  /* 0x000000ffff057224 */ /* 0x000fe400078e0a05 */
[C---:B------:R-:W-:Y:S01]  /*2ad0*/  IMAD.HI.U32 R8, R16.reuse, R31, RZ ;  /* 0x0000001f10087227 */ /* 0x040fe200078e00ff */
[----:B------:R0:W-:Y:S03]  /*2ae0*/  STL [R1+0x2054], R10 ;  /* 0x0020540a01007387 */ /* 0x0001e60000100800 */
[----:B------:R-:W-:Y:S01]  /*2af0*/  IMAD.HI.U32 R3, R16, R28, RZ ;  /* 0x0000001c10037227 */ /* 0x000fe200078e00ff */
[----:B-1----:R-:W-:-:S03]  /*2b00*/  IABS R11, R11 ;  /* 0x0000000b000b7213 */ /* 0x002fc60000000000 */
[----:B------:R-:W-:Y:S02]  /*2b10*/  VIADD R9, R0, 0x2d ;  /* 0x0000002d00097836 */ /* 0x000fe40000000000 */
[C---:B------:R-:W-:Y:S01]  /*2b20*/  IMAD R24, R15.reuse, R6, R24 ;  /* 0x000000060f187224 */ /* 0x040fe200078e0218 */
[----:B0-----:R-:W-:Y:S01]  /*2b30*/  IABS R10, R10 ;  /* 0x0000000a000a7213 */ /* 0x001fe20000000000 */
[----:B------:R-:W-:Y:S01]  /*2b40*/  IMAD.HI.U32 R6, R16, R19, RZ ;  /* 0x0000001310067227 */ /* 0x000fe200078e00ff */
[----:B------:R0:W-:Y:S03]  /*2b50*/  STL [R1+0x2050], R9 ;  /* 0x0020500901007387 */ /* 0x0001e60000100800 */
[C---:B------:R-:W-:Y:S02]  /*2b60*/  IMAD R30, R15.reuse, R7, R30 ;  /* 0x000000070f1e7224 */ /* 0x040fe400078e021e */
[----:B------:R-:W-:-:S02]  /*2b70*/  IMAD R34, R15, R5, R34 ;  /* 0x000000050f227224 */ /* 0x000fc400078e0222 */
[----:B------:R-:W-:Y:S02]  /*2b80*/  IMAD.MOV R8, RZ, RZ, -R8 ;  /* 0x000000ffff087224 */ /* 0x000fe400078e0a08 */
[----:B------:R-:W-:Y:S01]  /*2b90*/  IMAD.MOV R3, RZ, RZ, -R3 ;  /* 0x000000ffff037224 */ /* 0x000fe200078e0a03 */
[----:B0-----:R-:W-:Y:S01]  /*2ba0*/  IABS R9, R9 ;  /* 0x0000000900097213 */ /* 0x001fe20000000000 */
[----:B------:R-:W-:-:S04]  /*2bb0*/  IMAD.HI.U32 R7, R16, R25, RZ ;  /* 0x0000001910077227 */ /* 0x000fc800078e00ff */
[----:B------:R-:W-:-:S04]  /*2bc0*/  IMAD.HI.U32 R5, R16, R27, RZ ;  /* 0x0000001b10057227 */ /* 0x000fc800078e00ff */
[----:B------:R-:W-:Y:S02]  /*2bd0*/  IMAD.MOV R6, RZ, RZ, -R6 ;  /* 0x000000ffff067224 */ /* 0x000fe400078e0a06 */
[C---:B------:R-:W-:Y:S02]  /*2be0*/  IMAD R31, R15.reuse, R8, R31 ;  /* 0x000000080f1f7224 */ /* 0x040fe400078e021f */
[----:B------:R-:W-:Y:S02]  /*2bf0*/  IMAD R28, R15, R3, R28 ;  /* 0x000000030f1c7224 */ /* 0x000fe400078e021c */
[----:B------:R-:W-:Y:S02]  /*2c00*/  IMAD.MOV R7, RZ, RZ, -R7 ;  /* 0x000000ffff077224 */ /* 0x000fe400078e0a07 */
[----:B------:R-:W-:Y:S02]  /*2c10*/  IMAD.MOV R5, RZ, RZ, -R5 ;  /* 0x000000ffff057224 */ /* 0x000fe400078e0a05 */
[----:B------:R-:W-:-:S04]  /*2c20*/  IMAD.HI.U32 R8, R16, R26, RZ ;  /* 0x0000001a10087227 */ /* 0x000fc800078e00ff */
[----:B------:R-:W-:-:S04]  /*2c30*/  IMAD.HI.U32 R3, R16, R22, RZ ;  /* 0x0000001610037227 */ /* 0x000fc800078e00ff */
[----:B------:R-:W-:Y:S02]  /*2c40*/  IMAD R19, R15, R6, R19 ;  /* 0x000000060f137224 */ /* 0x000fe400078e0213 */
[----:B------:R-:W-:-:S04]  /*2c50*/  IMAD.HI.U32 R6, R16, R9, RZ ;  /* 0x0000000910067227 */ /* 0x000fc800078e00ff */
[C---:B------:R-:W-:Y:S02]  /*2c60*/  IMAD R25, R15.reuse, R7, R25 ;  /* 0x000000070f197224 */ /* 0x040fe400078e0219 */
[----:B------:R-:W-:Y:S02]  /*2c70*/  IMAD R27, R15, R5, R27 ;  /* 0x000000050f1b7224 */ /* 0x000fe400078e021b */
[----:B------:R-:W-:Y:S02]  /*2c80*/  IMAD.MOV R8, RZ, RZ, -R8 ;  /* 0x000000ffff087224 */ /* 0x000fe400078e0a08 */
[----:B------:R-:W-:Y:S02]  /*2c90*/  IMAD.MOV R3, RZ, RZ, -R3 ;  /* 0x000000ffff037224 */ /* 0x000fe400078e0a03 */
[----:B------:R-:W-:-:S04]  /*2ca0*/  IMAD.HI.U32 R7, R16, R20, RZ ;  /* 0x0000001410077227 */ /* 0x000fc800078e00ff */
[----:B------:R-:W-:-:S04]  /*2cb0*/  IMAD.HI.U32 R5, R16, R23, RZ ;  /* 0x0000001710057227 */ /* 0x000fc800078e00ff */
[----:B------:R-:W-:Y:S02]  /*2cc0*/  IMAD.MOV R6, RZ, RZ, -R6 ;  /* 0x000000ffff067224 */ /* 0x000fe400078e0a06 */
[C---:B------:R-:W-:Y:S02]  /*2cd0*/  VIADD R48, R0.reuse, 0x30 ;  /* 0x0000003000307836 */ /* 0x040fe40000000000 */
[C---:B------:R-:W-:Y:S02]  /*2ce0*/  IMAD R26, R15.reuse, R8, R26 ;  /* 0x000000080f1a7224 */ /* 0x040fe400078e021a */
[----:B------:R-:W-:Y:S02]  /*2cf0*/  IMAD R22, R15, R3, R22 ;  /* 0x000000030f167224 */ /* 0x000fe400078e0216 */
[----:B------:R-:W-:Y:S02]  /*2d00*/  IMAD.MOV R7, RZ, RZ, -R7 ;  /* 0x000000ffff077224 */ /* 0x000fe400078e0a07 */
[----:B------:R-:W-:-:S02]  /*2d10*/  VIADD R2, R0, 0x2f ;  /* 0x0000002f00027836 */ /* 0x000fc40000000000 */
[----:B------:R-:W-:Y:S02]  /*2d20*/  IMAD.MOV R5, RZ, RZ, -R5 ;  /* 0x000000ffff057224 */ /* 0x000fe400078e0a05 */
[----:B------:R-:W-:-:S04]  /*2d30*/  IMAD.HI.U32 R8, R16, R21, RZ ;  /* 0x0000001510087227 */ /* 0x000fc800078e00ff */
[----:B------:R-:W-:-:S04]  /*2d40*/  IMAD.HI.U32 R3, R16, R17, RZ ;  /* 0x0000001110037227 */ /* 0x000fc800078e00ff */
[C---:B------:R-:W-:Y:S01]  /*2d50*/  IMAD R9, R15.reuse, R6, R9 ;  /* 0x000000060f097224 */ /* 0x040fe200078e0209 */
[----:B------:R-:W-:Y:S01]  /*2d60*/  IABS R6, R48 ;  /* 0x0000003000067213 */ /* 0x000fe20000000000 */
[C---:B------:R-:W-:Y:S01]  /*2d70*/  IMAD R20, R15.reuse, R7, R20 ;  /* 0x000000070f147224 */ /* 0x040fe200078e0214 */
[----:B------:R-:W-:Y:S01]  /*2d80*/  IABS R7, R2 ;  /* 0x0000000200077213 */ /* 0x000fe20000000000 */
[----:B------:R-:W-:Y:S02]  /*2d90*/  IMAD R23, R15, R5, R23 ;  /* 0x000000050f177224 */ /* 0x000fe400078e0217 */
[----:B------:R-:W-:Y:S02]  /*2da0*/  IMAD.MOV R8, RZ, RZ, -R8 ;  /* 0x000000ffff087224 */ /* 0x000fe400078e0a08 */
[----:B------:R-:W-:Y:S02]  /*2db0*/  IMAD.MOV R3, RZ, RZ, -R3 ;  /* 0x000000ffff037224 */ /* 0x000fe400078e0a03 */
[----:B------:R-:W-:-:S02]  /*2dc0*/  VIADD R12, R0, 0x2e ;  /* 0x0000002e000c7836 */ /* 0x000fc40000000000 */
[----:B------:R-:W-:-:S03]  /*2dd0*/  IMAD.HI.U32 R5, R16, R18, RZ ;  /* 0x0000001210057227 */ /* 0x000fc600078e00ff */
[----:B------:R-:W-:Y:S01]  /*2de0*/  STL [R1+0x205c], R12 ;  /* 0x00205c0c01007387 */ /* 0x000fe20000100800 */
[----:B------:R-:W-:-:S03]  /*2df0*/  IMAD.HI.U32 R49, R16, R6, RZ ;  /* 0x0000000610317227 */ /* 0x000fc600078e00ff */
[----:B------:R0:W-:Y:S01]  /*2e00*/  STL [R1+0x2058], R2 ;  /* 0x0020580201007387 */ /* 0x0001e20000100800 */
[C---:B------:R-:W-:Y:S01]  /*2e10*/  IMAD R21, R15.reuse, R8, R21 ;  /* 0x000000080f157224 */ /* 0x040fe200078e0215 */
[----:B------:R-:W-:Y:S01]  /*2e20*/  IABS R8, R12 ;  /* 0x0000000c00087213 */ /* 0x000fe20000000000 */
[----:B------:R-:W-:Y:S01]  /*2e30*/  IMAD R17, R15, R3, R17 ;  /* 0x000000030f117224 */ /* 0x000fe200078e0211 */
[----:B------:R1:W-:Y:S01]  /*2e40*/  STL [R1+0x2038], R48 ;  /* 0x0020383001007387 */ /* 0x0003e20000100800 */
[----:B------:R-:W-:Y:S02]  /*2e50*/  IMAD.MOV R5, RZ, RZ, -R5 ;  /* 0x000000ffff057224 */ /* 0x000fe400078e0a05 */
[----:B------:R-:W-:-:S04]  /*2e60*/  IMAD.HI.U32 R3, R16, R7, RZ ;  /* 0x0000000710037227 */ /* 0x000fc800078e00ff */
[----:B------:R-:W-:Y:S02]  /*2e70*/  IMAD.MOV R49, RZ, RZ, -R49 ;  /* 0x000000ffff317224 */ /* 0x000fe400078e0a31 */
[C---:B------:R-:W-:Y:S02]  /*2e80*/  VIADD R56, R0.reuse, 0x35 ;  /* 0x0000003500387836 */ /* 0x040fe40000000000 */
[----:B------:R-:W-:Y:S02]  /*2e90*/  IMAD R18, R15, R5, R18 ;  /* 0x000000050f127224 */ /* 0x000fe400078e0212 */
[----:B------:R-:W-:Y:S02]  /*2ea0*/  IMAD.MOV R3, RZ, RZ, -R3 ;  /* 0x000000ffff037224 */ /* 0x000fe400078e0a03 */
[C---:B------:R-:W-:Y:S02]  /*2eb0*/  VIADD R46, R0.reuse, 0x31 ;  /* 0x00000031002e7836 */ /* 0x040fe40000000000 */
[----:B0-----:R-:W-:-:S02]  /*2ec0*/  VIADD R2, R0, 0x34 ;  /* 0x0000003400027836 */ /* 0x001fc40000000000 */
[----:B------:R-:W-:Y:S01]  /*2ed0*/  IMAD.HI.U32 R5, R16, R8, RZ ;  /* 0x0000000810057227 */ /* 0x000fe200078e00ff */
[----:B------:R0:W-:Y:S02]  /*2ee0*/  STL [R1+0x2034], R46 ;  /* 0x0020342e01007387 */ /* 0x0001e40000100800 */
[----:B-1----:R-:W-:Y:S01]  /*2ef0*/  IABS R48, R2 ;  /* 0x0000000200307213 */ /* 0x002fe20000000000 */
[C---:B------:R-:W-:Y:S02]  /*2f00*/  VIADD R45, R0.reuse, 0x32 ;  /* 0x00000032002d7836 */ /* 0x040fe40000000000 */
[----:B------:R-:W-:Y:S02]  /*2f10*/  VIADD R14, R0, 0x33 ;  /* 0x00000033000e7836 */ /* 0x000fe40000000000 */
[C---:B------:R-:W-:Y:S01]  /*2f20*/  IMAD.HI.U32 R12, R16.reuse, R10, RZ ;  /* 0x0000000a100c7227 */ /* 0x040fe200078e00ff */
[----:B------:R1:W-:Y:S03]  /*2f30*/  STL [R1+0x2040], R45 ;  /* 0x0020402d01007387 */ /* 0x0003e60000100800 */
[C---:B------:R-:W-:Y:S01]  /*2f40*/  IMAD R6, R15.reuse, R49, R6 ;  /* 0x000000310f067224 */ /* 0x040fe200078e0206 */
[----:B------:R-:W-:Y:S01]  /*2f50*/  IABS R49, R56 ;  /* 0x0000003800317213 */ /* 0x000fe20000000000 */
[----:B------:R-:W-:Y:S01]  /*2f60*/  IMAD R7, R15, R3, R7 ;  /* 0x000000030f077224 */ /* 0x000fe200078e0207 */
[----:B------:R-:W-:Y:S01]  /*2f70*/  IABS R3, R46 ;  /* 0x0000002e00037213 */ /* 0x000fe20000000000 */
[----:B------:R-:W-:Y:S01]  /*2f80*/  IMAD.MOV R5, RZ, RZ, -R5 ;  /* 0x000000ffff057224 */ /* 0x000fe200078e0a05 */
[----:B0-----:R-:W-:Y:S01]  /*2f90*/  IABS R46, R14 ;  /* 0x0000000e002e7213 */ /* 0x001fe20000000000 */
[----:B------:R-:W-:Y:S01]  /*2fa0*/  IMAD.HI.U32 R13, R16, R11, RZ ;  /* 0x0000000b100d7227 */ /* 0x000fe200078e00ff */
[----:B------:R-:W-:Y:S01]  /*2fb0*/  STL [R1+0x203c], R14 ;  /* 0x00203c0e01007387 */ /* 0x000fe20000100800 */
[----:B-1----:R-:W-:-:S02]  /*2fc0*/  IABS R45, R45 ;  /* 0x0000002d002d7213 */ /* 0x002fc40000000000 */
[----:B------:R-:W-:Y:S01]  /*2fd0*/  IMAD.MOV R12, RZ, RZ, -R12 ;  /* 0x000000ffff0c7224 */ /* 0x000fe200078e0a0c */
[----:B------:R0:W-:Y:S01]  /*2fe0*/  STL [R1+0x2044], R2 ;  /* 0x0020440201007387 */ /* 0x0001e20000100800 */
[C---:B------:R-:W-:Y:S02]  /*2ff0*/  VIADD R51, R0.reuse, 0x36 ;  /* 0x0000003600337836 */ /* 0x040fe40000000000 */
[----:B------:R-:W-:Y:S01]  /*3000*/  VIADD R52, R0, 0x37 ;  /* 0x0000003700347836 */ /* 0x000fe20000000000 */
[----:B------:R1:W-:Y:S01]  /*3010*/  STL [R1+0x2018], R56 ;  /* 0x0020183801007387 */ /* 0x0003e20000100800 */
[----:B------:R-:W-:-:S03]  /*3020*/  IMAD.HI.U32 R57, R16, R49, RZ ;  /* 0x0000003110397227 */ /* 0x000fc600078e00ff */
[----:B------:R2:W-:Y:S01]  /*3030*/  STL [R1+0x2020], R51 ;  /* 0x0020203301007387 */ /* 0x0005e20000100800 */
[C---:B------:R-:W-:Y:S02]  /*3040*/  IMAD R8, R15.reuse, R5, R8 ;  /* 0x000000050f087224 */ /* 0x040fe400078e0208 */
[C---:B------:R-:W-:Y:S01]  /*3050*/  VIADD R53, R0.reuse, 0x38 ;  /* 0x0000003800357836 */ /* 0x040fe20000000000 */
[----:B------:R3:W-:Y:S01]  /*3060*/  STL [R1+0x201c], R52 ;  /* 0x00201c3401007387 */ /* 0x0007e20000100800 */
[----:B0-----:R-:W-:Y:S02]  /*3070*/  VIADD R2, R0, 0x39 ;  /* 0x0000003900027836 */ /* 0x001fe40000000000 */
[----:B------:R-:W-:Y:S01]  /*3080*/  IMAD.MOV R13, RZ, RZ, -R13 ;  /* 0x000000ffff0d7224 */ /* 0x000fe200078e0a0d */
[----:B------:R0:W-:Y:S01]  /*3090*/  STL [R1+0x2028], R53 ;  /* 0x0020283501007387 */ /* 0x0001e20000100800 */
[----:B------:R-:W-:Y:S01]  /*30a0*/  IMAD R10, R15, R12, R10 ;  /* 0x0000000c0f0a7224 */ /* 0x000fe200078e020a */
[----:B-1----:R-:W-:Y:S01]  /*30b0*/  IABS R56, R2 ;  /* 0x0000000200387213 */ /* 0x002fe20000000000 */
[----:B------:R-:W-:Y:S01]  /*30c0*/  IMAD.HI.U32 R5, R16, R48, RZ ;  /* 0x0000003010057227 */ /* 0x000fe200078e00ff */
[----:B------:R1:W-:Y:S01]  /*30d0*/  STL [R1+0x2024], R2 ;  /* 0x0020240201007387 */ /* 0x0003e20000100800 */
[----:B--2---:R-:W-:-:S02]  /*30e0*/  IABS R51, R51 ;  /* 0x0000003300337213 */ /* 0x004fc40000000000 */
[----:B------:R-:W-:Y:S01]  /*30f0*/  IMAD.HI.U32 R12, R16, R46, RZ ;  /* 0x0000002e100c7227 */ /* 0x000fe200078e00ff */
[----:B---3--:R-:W-:Y:S02]  /*3100*/  IABS R52, R52 ;  /* 0x0000003400347213 */ /* 0x008fe40000000000 */
[----:B0-----:R-:W-:Y:S01]  /*3110*/  IABS R53, R53 ;  /* 0x0000003500357213 */ /* 0x001fe20000000000 */
[----:B------:R-:W-:Y:S02]  /*3120*/  IMAD.MOV R57, RZ, RZ, -R57 ;  /* 0x000000ffff397224 */ /* 0x000fe400078e0a39 */
[----:B------:R-:W-:Y:S02]  /*3130*/  VIADD R62, R0, 0x3a ;  /* 0x0000003a003e7836 */ /* 0x000fe40000000000 */
[----:B------:R-:W-:Y:S02]  /*3140*/  IMAD R11, R15, R13, R11 ;  /* 0x0000000d0f0b7224 */ /* 0x000fe400078e020b */
[----:B------:R-:W-:Y:S01]  /*3150*/  IMAD.MOV R5, RZ, RZ, -R5 ;  /* 0x000000ffff057224 */ /* 0x000fe200078e0a05 */
[----:B------:R0:W-:Y:S01]  /*3160*/  STL [R1+0x2000], R62 ;  /* 0x0020003e01007387 */ /* 0x0001e20000100800 */
[----:B------:R-:W-:-:S04]  /*3170*/  IMAD.HI.U32 R13, R16, R45, RZ ;  /* 0x0000002d100d7227 */ /* 0x000fc800078e00ff */
[----:B------:R-:W-:Y:S02]  /*3180*/  IMAD.MOV R12, RZ, RZ, -R12 ;  /* 0x000000ffff0c7224 */ /* 0x000fe400078e0a0c */
[C---:B------:R-:W-:Y:S01]  /*3190*/  IMAD R49, R15.reuse, R57, R49 ;  /* 0x000000390f317224 */ /* 0x040fe200078e0231 */
[----:B------:R-:W-:Y:S01]  /*31a0*/  IABS R57, R62 ;  /* 0x0000003e00397213 */ /* 0x000fe20000000000 */
[C---:B------:R-:W-:Y:S02]  /*31b0*/  VIADD R58, R0.reuse, 0x3b ;  /* 0x0000003b003a7836 */ /* 0x040fe40000000000 */
[C---:B------:R-:W-:Y:S02]  /*31c0*/  VIADD R59, R0.reuse, 0x3c ;  /* 0x0000003c003b7836 */ /* 0x040fe40000000000 */
[----:B------:R-:W-:Y:S01]  /*31d0*/  IMAD R48, R15, R5, R48 ;  /* 0x000000050f307224 */ /* 0x000fe200078e0230 */
[----:B------:R-:W-:Y:S01]  /*31e0*/  STL [R1+0x1ffc], R58 ;  /* 0x001ffc3a01007387 */ /* 0x000fe20000100800 */
[----:B------:R-:W-:-:S02]  /*31f0*/  VIADD R60, R0, 0x3d ;  /* 0x0000003d003c7836 */ /* 0x000fc40000000000 */
[----:B-1----:R-:W-:Y:S01]  /*3200*/  VIADD R2, R0, 0x3e ;  /* 0x0000003e00027836 */ /* 0x002fe20000000000 */
[----:B------:R1:W-:Y:S01]  /*3210*/  STL [R1+0x2008], R59 ;  /* 0x0020083b01007387 */ /* 0x0003e20000100800 */
[----:B------:R-:W-:-:S03]  /*3220*/  IMAD.HI.U32 R14, R16, R3, RZ ;  /* 0x00000003100e7227 */ /* 0x000fc600078e00ff */
[----:B------:R2:W-:Y:S01]  /*3230*/  STL [R1+0x2004], R60 ;  /* 0x0020043c01007387 */ /* 0x0005e20000100800 */
[----:B------:R-:W-:Y:S01]  /*3240*/  IMAD.MOV R13, RZ, RZ, -R13 ;  /* 0x000000ffff0d7224 */ /* 0x000fe200078e0a0d */
[----:B0-----:R-:W-:Y:S01]  /*3250*/  IABS R62, R2 ;  /* 0x00000002003e7213 */ /* 0x001fe20000000000 */
[----:B------:R-:W-:Y:S01]  /*3260*/  IMAD R46, R15, R12, R46 ;  /* 0x0000000c0f2e7224 */ /* 0x000fe200078e022e */
[----:B------:R0:W-:Y:S01]  /*3270*/  STL [R1+0x2010], R2 ;  /* 0x0020100201007387 */ /* 0x0001e20000100800 */
[C---:B------:R-:W-:Y:S01]  /*3280*/  IMAD.HI.U32 R5, R16.reuse, R56, RZ ;  /* 0x0000003810057227 */ /* 0x040fe200078e00ff */
[----:B-1----:R-:W-:Y:S02]  /*3290*/  IABS R59, R59 ;  /* 0x0000003b003b7213 */ /* 0x002fe40000000000 */
[----:B------:R-:W-:Y:S01]  /*32a0*/  IABS R58, R58 ;  /* 0x0000003a003a7213 */ /* 0x000fe20000000000 */
[----:B------:R-:W-:Y:S01]  /*32b0*/  IMAD.HI.U32 R12, R16, R53, RZ ;  /* 0x00000035100c7227 */ /* 0x000fe200078e00ff */
[----:B--2---:R-:W-:-:S03]  /*32c0*/  IABS R60, R60 ;  /* 0x0000003c003c7213 */ /* 0x004fc60000000000 */
[----:B------:R-:W-:-:S04]  /*32d0*/  IMAD.HI.U32 R63, R16, R57, RZ ;  /* 0x00000039103f7227 */ /* 0x000fc800078e00ff */
[----:B------:R-:W-:Y:S02]  /*32e0*/  IMAD.MOV R14, RZ, RZ, -R14 ;  /* 0x000000ffff0e7224 */ /* 0x000fe400078e0a0e */
[----:B------:R-:W-:Y:S02]  /*32f0*/  IMAD R45, R15, R13, R45 ;  /* 0x0000000d0f2d7224 */ /* 0x000fe400078e022d */
[----:B------:R-:W-:Y:S02]  /*3300*/  IMAD.MOV R5, RZ, RZ, -R5 ;  /* 0x000000ffff057224 */ /* 0x000fe400078e0a05 */
[----:B------:R-:W-:-:S04]  /*3310*/  IMAD.HI.U32 R13, R16, R52, RZ ;  /* 0x00000034100d7227 */ /* 0x000fc800078e00ff */
[----:B------:R-:W-:Y:S02]  /*3320*/  IMAD.MOV R12, RZ, RZ, -R12 ;  /* 0x000000ffff0c7224 */ /* 0x000fe400078e0a0c */
[C---:B------:R-:W-:Y:S02]  /*3330*/  VIADD R67, R0.reuse, 0x3f ;  /* 0x0000003f00437836 */ /* 0x040fe40000000000 */
[C---:B------:R-:W-:Y:S02]  /*3340*/  VIADD R64, R0.reuse, 0x40 ;  /* 0x0000004000407836 */ /* 0x040fe40000000000 */
[----:B------:R-:W-:Y:S01]  /*3350*/  IMAD.MOV R63, RZ, RZ, -R63 ;  /* 0x000000ffff3f7224 */ /* 0x000fe200078e0a3f */
[----:B------:R-:W-:Y:S01]  /*3360*/  STL [R1+0x1fe8], R67 ;  /* 0x001fe84301007387 */ /* 0x000fe20000100800 */
[----:B------:R-:W-:Y:S02]  /*3370*/  VIADD R65, R0, 0x41 ;  /* 0x0000004100417836 */ /* 0x000fe40000000000 */
[C---:B------:R-:W-:Y:S01]  /*3380*/  IMAD R3, R15.reuse, R14, R3 ;  /* 0x0000000e0f037224 */ /* 0x040fe200078e0203 */
[----:B------:R1:W-:Y:S01]  /*3390*/  STL [R1+0x1ff0], R64 ;  /* 0x001ff04001007387 */ /* 0x0003e20000100800 */
[----:B------:R-:W-:-:S02]  /*33a0*/  IMAD R56, R15, R5, R56 ;  /* 0x000000050f387224 */ /* 0x000fc400078e0238 */
[C---:B------:R-:W-:Y:S01]  /*33b0*/  VIADD R66, R0.reuse, 0x42 ;  /* 0x0000004200427836 */ /* 0x040fe20000000000 */
[----:B------:R2:W-:Y:S01]  /*33c0*/  STL [R1+0x1fec], R65 ;  /* 0x001fec4101007387 */ /* 0x0005e20000100800 */
[----:B0-----:R-:W-:Y:S02]  /*33d0*/  VIADD R2, R0, 0x43 ;  /* 0x0000004300027836 */ /* 0x001fe40000000000 */
[C---:B------:R-:W-:Y:S01]  /*33e0*/  IMAD.HI.U32 R14, R16.reuse, R51, RZ ;  /* 0x00000033100e7227 */ /* 0x040fe200078e00ff */
[----:B------:R0:W-:Y:S01]  /*33f0*/  STL [R1+0x1ff8], R66 ;  /* 0x001ff84201007387 */ /* 0x0001e20000100800 */
[----:B-1----:R-:W-:Y:S02]  /*3400*/  IABS R64, R64 ;  /* 0x0000004000407213 */ /* 0x002fe40000000000 */
[----:B------:R-:W-:Y:S01]  /*3410*/  IMAD.MOV R13, RZ, RZ, -R13 ;  /* 0x000000ffff0d7224 */ /* 0x000fe200078e0a0d */
[----:B------:R-:W-:Y:S01]  /*3420*/  STL [R1+0x1ff4], R2 ;  /* 0x001ff40201007387 */ /* 0x000fe20000100800 */
[----:B------:R-:W-:Y:S01]  /*3430*/  IMAD R53, R15, R12, R53 ;  /* 0x0000000c0f357224 */ /* 0x000fe200078e0235 */
[----:B--2---:R-:W-:Y:S01]  /*3440*/  IABS R65, R65 ;  /* 0x0000004100417213 */ /* 0x004fe20000000000 */
[----:B------:R-:W-:Y:S01]  /*3450*/  IMAD.HI.U32 R5, R16, R62, RZ ;  /* 0x0000003e10057227 */ /* 0x000fe200078e00ff */
[----:B0-----:R-:W-:-:S03]  /*3460*/  IABS R66, R66 ;  /* 0x0000004200427213 */ /* 0x001fc60000000000 */
[----:B------:R-:W-:-:S04]  /*3470*/  IMAD.HI.U32 R12, R16, R60, RZ ;  /* 0x0000003c100c7227 */ /* 0x000fc800078e00ff */
[C---:B------:R-:W-:Y:S01]  /*3480*/  IMAD R57, R15.reuse, R63, R57 ;  /* 0x0000003f0f397224 */ /* 0x040fe200078e0239 */
[----:B------:R-:W-:Y:S01]  /*3490*/  IABS R63, R67 ;  /* 0x00000043003f7213 */ /* 0x000fe20000000000 */
[----:B------:R-:W-:Y:S01]  /*34a0*/  IMAD.MOV R14, RZ, RZ, -R14 ;  /* 0x000000ffff0e7224 */ /* 0x000fe200078e0a0e */
[----:B------:R-:W-:Y:S01]  /*34b0*/  IABS R67, R2 ;  /* 0x0000000200437213 */ /* 0x000fe20000000000 */
[----:B------:R-:W-:Y:S02]  /*34c0*/  IMAD R52, R15, R13, R52 ;  /* 0x0000000d0f347224 */ /* 0x000fe400078e0234 */
[----:B------:R-:W-:Y:S02]  /*34d0*/  IMAD.MOV R5, RZ, RZ, -R5 ;  /* 0x000000ffff057224 */ /* 0x000fe400078e0a05 */
[----:B------:R-:W-:-:S04]  /*34e0*/  IMAD.HI.U32 R13, R16, R59, RZ ;  /* 0x0000003b100d7227 */ /* 0x000fc800078e00ff */
[----:B------:R-:W-:Y:S02]  /*34f0*/  IMAD.MOV R12, RZ, RZ, -R12 ;  /* 0x000000ffff0c7224 */ /* 0x000fe400078e0a0c */
[C---:B------:R-:W-:Y:S02]  /*3500*/  VIADD R80, R0.reuse, 0x44 ;  /* 0x0000004400507836 */ /* 0x040fe40000000000 */
[C---:B------:R-:W-:Y:S02]  /*3510*/  IMAD R51, R15.reuse, R14, R51 ;  /* 0x0000000e0f337224 */ /* 0x040fe400078e0233 */
[----:B------:R-:W-:Y:S01]  /*3520*/  IMAD R62, R15, R5, R62 ;  /* 0x000000050f3e7224 */ /* 0x000fe200078e023e */
[----:B------:R-:W-:Y:S01]  /*3530*/  STL [R1+0x1fd4], R80 ;  /* 0x001fd45001007387 */ /* 0x000fe20000100800 */
[----:B------:R-:W-:Y:S02]  /*3540*/  VIADD R69, R0, 0x45 ;  /* 0x0000004500457836 */ /* 0x000fe40000000000 */
[----:B------:R-:W-:-:S03]  /*3550*/  IMAD.HI.U32 R14, R16, R58, RZ ;  /* 0x0000003a100e7227 */ /* 0x000fc600078e00ff */
[----:B------:R0:W-:Y:S01]  /*3560*/  STL [R1+0x1fd0], R69 ;  /* 0x001fd04501007387 */ /* 0x0001e20000100800 */
[----:B------:R-:W-:Y:S02]  /*3570*/  IMAD.MOV R13, RZ, RZ, -R13 ;  /* 0x000000ffff0d7224 */ /* 0x000fe400078e0a0d */
[----:B------:R-:W-:Y:S02]  /*3580*/  IMAD R60, R15, R12, R60 ;  /* 0x0000000c0f3c7224 */ /* 0x000fe400078e023c */
[----:B------:R-:W-:-:S04]  /*3590*/  IMAD.HI.U32 R5, R16, R67, RZ ;  /* 0x0000004310057227 */ /* 0x000fc800078e00ff */
[----:B------:R-:W-:Y:S01]  /*35a0*/  VIADD R78, R0, 0x46 ;  /* 0x00000046004e7836 */ /* 0x000fe20000000000 */
[----:B0-----:R-:W-:Y:S01]  /*35b0*/  IABS R69, R69 ;  /* 0x0000004500457213 */ /* 0x001fe20000000000 */
[----:B------:R-:W-:-:S03]  /*35c0*/  IMAD.HI.U32 R12, R16, R66, RZ ;  /* 0x00000042100c7227 */ /* 0x000fc600078e00ff */
[----:B------:R0:W-:Y:S01]  /*35d0*/  STL [R1+0x1fe0], R78 ;  /* 0x001fe04e01007387 */ /* 0x0001e20000100800 */
[----:B------:R-:W-:Y:S02]  /*35e0*/  IMAD.MOV R14, RZ, RZ, -R14 ;  /* 0x000000ffff0e7224 */ /* 0x000fe400078e0a0e */
[----:B------:R-:W-:Y:S02]  /*35f0*/  IMAD R59, R15, R13, R59 ;  /* 0x0000000d0f3b7224 */ /* 0x000fe400078e023b */
[----:B------:R-:W-:-:S04]  /*3600*/  IMAD.HI.U32 R68, R16, R63, RZ ;  /* 0x0000003f10447227 */ /* 0x000fc800078e00ff */
[----:B------:R-:W-:Y:S01]  /*3610*/  IMAD.MOV R5, RZ, RZ, -R5 ;  /* 0x000000ffff057224 */ /* 0x000fe200078e0a05 */
[----:B0-----:R-:W-:Y:S01]  /*3620*/  IABS R78, R78 ;  /* 0x0000004e004e7213 */ /* 0x001fe20000000000 */
[----:B------:R-:W-:Y:S02]  /*3630*/  VIADD R2, R0, 0x48 ;  /* 0x0000004800027836 */ /* 0x000fe40000000000 */
[----:B------:R-:W-:-:S04]  /*3640*/  IMAD.HI.U32 R13, R16, R65, RZ ;  /* 0x00000041100d7227 */ /* 0x000fc800078e00ff */
[----:B------:R-:W-:Y:S02]  /*3650*/  IMAD.MOV R12, RZ, RZ, -R12 ;  /* 0x000000ffff0c7224 */ /* 0x000fe400078e0a0c */
[----:B------:R-:W-:Y:S02]  /*3660*/  VIADD R79, R0, 0x47 ;  /* 0x00000047004f7836 */ /* 0x000fe40000000000 */
[C---:B------:R-:W-:Y:S02]  /*3670*/  IMAD R58, R15.reuse, R14, R58 ;  /* 0x0000000e0f3a7224 */ /* 0x040fe400078e023a */
[----:B------:R-:W-:Y:S01]  /*3680*/  IMAD.MOV R68, RZ, RZ, -R68 ;  /* 0x000000ffff447224 */ /* 0x000fe200078e0a44 */
[----:B------:R0:W-:Y:S01]  /*3690*/  STL [R1+0x1fdc], R79 ;  /* 0x001fdc4f01007387 */ /* 0x0001e20000100800 */
[----:B------:R-:W-:Y:S01]  /*36a0*/  IMAD R67, R15, R5, R67 ;  /* 0x000000050f437224 */ /* 0x000fe200078e0243 */
[----:B------:R-:W-:Y:S01]  /*36b0*/  IABS R5, R2 ;  /* 0x0000000200057213 */ /* 0x000fe20000000000 */
[----:B------:R-:W-:Y:S01]  /*36c0*/  IMAD.HI.U32 R14, R16, R64, RZ ;  /* 0x00000040100e7227 */ /* 0x000fe200078e00ff */
[----:B------:R1:W-:Y:S03]  /*36d0*/  STL [R1+0x1fe4], R2 ;  /* 0x001fe40201007387 */ /* 0x0003e60000100800 */
[----:B------:R-:W-:-:S02]  /*36e0*/  IMAD.MOV R13, RZ, RZ, -R13 ;  /* 0x000000ffff0d7224 */ /* 0x000fc400078e0a0d */
[----:B------:R-:W-:Y:S01]  /*36f0*/  IMAD R66, R15, R12, R66 ;  /* 0x0000000c0f427224 */ /* 0x000fe200078e0242 */
[----:B------:R-:W-:Y:S01]  /*3700*/  IABS R12, R79 ;  /* 0x0000004f000c7213 */ /* 0x000fe20000000000 */
[----:B0-----:R-:W-:-:S04]  /*3710*/  IMAD.HI.U32 R79, R16, R78, RZ ;  /* 0x0000004e104f7227 */ /* 0x001fc800078e00ff */
[C---:B------:R-:W-:Y:S01]  /*3720*/  IMAD R63, R15.reuse, R68, R63 ;  /* 0x000000440f3f7224 */ /* 0x040fe200078e023f */
[----:B------:R-:W-:Y:S01]  /*3730*/  IABS R68, R80 ;  /* 0x0000005000447213 */ /* 0x000fe20000000000 */
[----:B------:R-:W-:Y:S02]  /*3740*/  IMAD.MOV R14, RZ, RZ, -R14 ;  /* 0x000000ffff0e7224 */ /* 0x000fe400078e0a0e */
[----:B------:R-:W-:Y:S02]  /*3750*/  IMAD R65, R15, R13, R65 ;  /* 0x0000000d0f417224 */ /* 0x000fe400078e0241 */
[----:B------:R-:W-:-:S04]  /*3760*/  IMAD.HI.U32 R80, R16, R69, RZ ;  /* 0x0000004510507227 */ /* 0x000fc800078e00ff */
[----:B------:R-:W-:-:S04]  /*3770*/  IMAD.HI.U32 R13, R16, R5, RZ ;  /* 0x00000005100d7227 */ /* 0x000fc800078e00ff */
[----:B------:R-:W-:Y:S02]  /*3780*/  IMAD.MOV R79, RZ, RZ, -R79 ;  /* 0x000000ffff4f7224 */ /* 0x000fe400078e0a4f */
[----:B------:R-:W-:Y:S02]  /*3790*/  IMAD R64, R15, R14, R64 ;  /* 0x0000000e0f407224 */ /* 0x000fe400078e0240 */
[----:B------:R-:W-:-:S04]  /*37a0*/  IMAD.HI.U32 R14, R16, R12, RZ ;  /* 0x0000000c100e7227 */ /* 0x000fc800078e00ff */
[----:B------:R-:W-:Y:S02]  /*37b0*/  IMAD.MOV R80, RZ, RZ, -R80 ;  /* 0x000000ffff507224 */ /* 0x000fe400078e0a50 */
[----:B------:R-:W-:Y:S02]  /*37c0*/  IMAD.MOV R13, RZ, RZ, -R13 ;  /* 0x000000ffff0d7224 */ /* 0x000fe400078e0a0d */
[----:B------:R-:W-:Y:S02]  /*37d0*/  IMAD R78, R15, R79, R78 ;  /* 0x0000004f0f4e7224 */ /* 0x000fe400078e024e */
[----:B------:R-:W-:-:S03]  /*37e0*/  IMAD.HI.U32 R81, R16, R68, RZ ;  /* 0x0000004410517227 */ /* 0x000fc600078e00ff */
[----:B------:R0:W-:Y:S01]  /*37f0*/  STL [R1], R78 ;  /* 0x0000004e01007387 */ /* 0x0001e20000100800 */
[----:B------:R-:W-:Y:S02]  /*3800*/  IMAD.MOV R14, RZ, RZ, -R14 ;  /* 0x000000ffff0e7224 */ /* 0x000fe400078e0a0e */
[C---:B------:R-:W-:Y:S02]  /*3810*/  IMAD R69, R15.reuse, R80, R69 ;  /* 0x000000500f457224 */ /* 0x040fe400078e0245 */
[C---:B-1----:R-:W-:Y:S02]  /*3820*/  IMAD R2, R15.reuse, R13, R5 ;  /* 0x0000000d0f027224 */ /* 0x042fe400078e0205 */
[C---:B------:R-:W-:Y:S02]  /*3830*/  VIADD R80, R0.reuse, 0x49 ;  /* 0x0000004900507836 */ /* 0x040fe40000000000 */
[----:B------:R-:W-:Y:S01]  /*3840*/  IMAD.MOV R81, RZ, RZ, -R81 ;  /* 0x000000ffff517224 */ /* 0x000fe200078e0a51 */
[----:B------:R1:W-:Y:S01]  /*3850*/  STL [R1+0xc], R2 ;  /* 0x00000c0201007387 */ /* 0x0003e20000100800 */
[C---:B------:R-:W-:Y:S01]  /*3860*/  VIADD R79, R0.reuse, 0x4a ;  /* 0x0000004a004f7836 */ /* 0x040fe20000000000 */
[----:B------:R-:W-:Y:S01]  /*3870*/  IABS R88, R80 ;  /* 0x0000005000587213 */ /* 0x000fe20000000000 */
[----:B0-----:R-:W-:Y:S01]  /*3880*/  VIADD R78, R0, 0x4b ;  /* 0x0000004b004e7836 */ /* 0x001fe20000000000 */
[----:B------:R-:W-:Y:S01]  /*3890*/  STL [R1+0x1fb4], R80 ;  /* 0x001fb45001007387 */ /* 0x000fe20000100800 */
[----:B------:R-:W-:-:S02]  /*38a0*/  IMAD R12, R15, R14, R12 ;  /* 0x0000000e0f0c7224 */ /* 0x000fc400078e020c */
[C---:B------:R-:W-:Y:S01]  /*38b0*/  VIADD R14, R0.reuse, 0x4c ;  /* 0x0000004c000e7836 */ /* 0x040fe20000000000 */
[----:B------:R0:W-:Y:S01]  /*38c0*/  STL [R1+0x1fc0], R79 ;  /* 0x001fc04f01007387 */ /* 0x0001e20000100800 */
[----:B------:R-:W-:Y:S01]  /*38d0*/  IMAD R68, R15, R81, R68 ;  /* 0x000000510f447224 */ /* 0x000fe200078e0244 */
[----:B------:R-:W-:Y:S01]  /*38e0*/  IABS R81, R79 ;  /* 0x0000004f00517213 */ /* 0x000fe20000000000 */
[----:B-1----:R-:W-:Y:S01]  /*38f0*/  VIADD R2, R0, 0x4d ;  /* 0x0000004d00027836 */ /* 0x002fe20000000000 */
[----:B------:R-:W-:Y:S01]  /*3900*/  STL [R1+0x1fbc], R78 ;  /* 0x001fbc4e01007387 */ /* 0x000fe20000100800 */
[----:B------:R-:W-:-:S03]  /*3910*/  IMAD.HI.U32 R89, R16, R88, RZ ;  /* 0x0000005810597227 */ /* 0x000fc600078e00ff */
[----:B------:R1:W-:Y:S01]  /*3920*/  STL [R1+0x1fc8], R14 ;  /* 0x001fc80e01007387 */ /* 0x0003e20000100800 */
[C---:B------:R-:W-:Y:S01]  /*3930*/  IMAD.HI.U32 R82, R16.reuse, R81, RZ ;  /* 0x0000005110527227 */ /* 0x040fe200078e00ff */
[----:B0-----:R-:W-:Y:S02]  /*3940*/  IABS R79, R78 ;  /* 0x0000004e004f7213 */ /* 0x001fe40000000000 */
[----:B------:R-:W-:Y:S01]  /*3950*/  IABS R5, R2 ;  /* 0x0000000200057213 */ /* 0x000fe20000000000 */
[----:B------:R-:W-:Y:S01]  /*3960*/  IMAD.MOV R89, RZ, RZ, -R89 ;  /* 0x000000ffff597224 */ /* 0x000fe200078e0a59 */
[----:B------:R0:W-:Y:S01]  /*3970*/  STL [R1+0x1fc4], R2 ;  /* 0x001fc40201007387 */ /* 0x0001e20000100800 */
[----:B------:R-:W-:Y:S01]  /*3980*/  IMAD.HI.U32 R80, R16, R79, RZ ;  /* 0x0000004f10507227 */ /* 0x000fe200078e00ff */
[----:B-1----:R-:W-:-:S03]  /*3990*/  IABS R14, R14 ;  /* 0x0000000e000e7213 */ /* 0x002fc60000000000 */
[----:B------:R-:W-:Y:S02]  /*39a0*/  IMAD.MOV R82, RZ, RZ, -R82 ;  /* 0x000000ffff527224 */ /* 0x000fe400078e0a52 */
[----:B------:R-:W-:Y:S02]  /*39b0*/  IMAD.MOV R80, RZ, RZ, -R80 ;  /* 0x000000ffff507224 */ /* 0x000fe400078e0a50 */
[----:B------:R-:W-:-:S04]  /*39c0*/  IMAD.HI.U32 R78, R16, R14, RZ ;  /* 0x0000000e104e7227 */ /* 0x000fc800078e00ff */
[----:B------:R-:W-:-:S04]  /*39d0*/  IMAD.HI.U32 R13, R16, R5, RZ ;  /* 0x00000005100d7227 */ /* 0x000fc800078e00ff */
[----:B------:R-:W-:Y:S02]  /*39e0*/  IMAD.MOV R78, RZ, RZ, -R78 ;  /* 0x000000ffff4e7224 */ /* 0x000fe400078e0a4e */
[C---:B------:R-:W-:Y:S02]  /*39f0*/  IMAD R88, R15.reuse, R89, R88 ;  /* 0x000000590f587224 */ /* 0x040fe400078e0258 */
[C---:B0-----:R-:W-:Y:S02]  /*3a00*/  IMAD R2, R15.reuse, R82, R81 ;  /* 0x000000520f027224 */ /* 0x041fe400078e0251 */
[C---:B------:R-:W-:Y:S01]  /*3a10*/  IMAD R79, R15.reuse, R80, R79 ;  /* 0x000000500f4f7224 */ /* 0x040fe200078e024f */
[----:B------:R0:W-:Y:S01]  /*3a20*/  STL [R1+0x10], R88 ;  /* 0x0000105801007387 */ /* 0x0001e20000100800 */
[----:B------:R-:W-:Y:S02]  /*3a30*/  VIADD R80, R0, 0x4e ;  /* 0x0000004e00507836 */ /* 0x000fe40000000000 */
[----:B------:R-:W-:Y:S01]  /*3a40*/  IMAD.MOV R13, RZ, RZ, -R13 ;  /* 0x000000ffff0d7224 */ /* 0x000fe200078e0a0d */
[----:B------:R1:W-:Y:S01]  /*3a50*/  STL [R1+0x8], R2 ;  /* 0x0000080201007387 */ /* 0x0003e20000100800 */
[----:B------:R-:W-:-:S02]  /*3a60*/  IMAD R14, R15, R78, R14 ;  /* 0x0000004e0f0e7224 */ /* 0x000fc400078e020e */
[----:B------:R-:W-:Y:S01]  /*3a70*/  VIADD R78, R0, 0x51 ;  /* 0x00000051004e7836 */ /* 0x000fe20000000000 */
[----:B------:R2:W-:Y:S01]  /*3a80*/  STL [R1+0x14], R79 ;  /* 0x0000144f01007387 */ /* 0x0005e20000100800 */
[----:B0-----:R-:W-:-:S03]  /*3a90*/  IABS R88, R80 ;  /* 0x0000005000587213 */ /* 0x001fc60000000000 */
[----:B------:R0:W-:Y:S01]  /*3aa0*/  STL [R1+0x18], R14 ;  /* 0x0000180e01007387 */ /* 0x0001e20000100800 */
[----:B-1----:R-:W-:Y:S01]  /*3ab0*/  IMAD R2, R15, R13, R5 ;  /* 0x0000000d0f027224 */ /* 0x002fe200078e0205 */
[----:B------:R-:W-:Y:S01]  /*3ac0*/  IABS R5, R78 ;  /* 0x0000004e00057213 */ /* 0x000fe20000000000 */
[----:B------:R-:W-:-:S03]  /*3ad0*/  IMAD.HI.U32 R89, R16, R88, RZ ;  /* 0x0000005810597227 */ /* 0x000fc600078e00ff */
[----:B------:R1:W-:Y:S01]  /*3ae0*/  STL [R1+0x20], R2 ;  /* 0x0000200201007387 */ /* 0x0003e20000100800 */
[C---:B--2---:R-:W-:Y:S02]  /*3af0*/  VIADD R79, R0.reuse, 0x4f ;  /* 0x0000004f004f7836 */ /* 0x044fe40000000000 */
[C---:B0-----:R-:W-:Y:S01]  /*3b00*/  VIADD R14, R0.reuse, 0x50 ;  /* 0x00000050000e7836 */ /* 0x041fe20000000000 */
[----:B------:R-:W-:Y:S01]  /*3b10*/  STL [R1+0x1fa0], R80 ;  /* 0x001fa05001007387 */ /* 0x000fe20000100800 */
[----:B------:R-:W-:Y:S01]  /*3b20*/  IMAD.MOV R89, RZ, RZ, -R89 ;  /* 0x000000ffff597224 */ /* 0x000fe200078e0a59 */
[----:B------:R-:W-:Y:S02]  /*3b30*/  IABS R13, R79 ;  /* 0x0000004f000d7213 */ /* 0x000fe40000000000 */
[----:B------:R0:W-:Y:S01]  /*3b40*/  STL [R1+0x1f9c], R79 ;  /* 0x001f9c4f01007387 */ /* 0x0001e20000100800 */
[----:B-1----:R-:W-:-:S03]  /*3b50*/  VIADD R2, R0, 0x52 ;  /* 0x0000005200027836 */ /* 0x002fc60000000000 */
[----:B------:R1:W-:Y:S01]  /*3b60*/  STL [R1+0x1fa8], R14 ;  /* 0x001fa80e01007387 */ /* 0x0003e20000100800 */
[----:B------:R-:W-:-:S03]  /*3b70*/  IMAD.HI.U32 R82, R16, R13, RZ ;  /* 0x0000000d10527227 */ /* 0x000fc600078e00ff */
[----:B------:R2:W-:Y:S01]  /*3b80*/  STL [R1+0x1fa4], R78 ;  /* 0x001fa44e01007387 */ /* 0x0005e20000100800 */
[----:B------:R-:W-:Y:S02]  /*3b90*/  IMAD.MOV R82, RZ, RZ, -R82 ;  /* 0x000000ffff527224 */ /* 0x000fe400078e0a52 */
[C---:B0-----:R-:W-:Y:S01]  /*3ba0*/  IMAD.HI.U32 R79, R16.reuse, R5, RZ ;  /* 0x00000005104f7227 */ /* 0x041fe200078e00ff */
[----:B------:R0:W-:Y:S01]  /*3bb0*/  STL [R1+0x1fac], R2 ;  /* 0x001fac0201007387 */ /* 0x0001e20000100800 */
[----:B-1----:R-:W-:Y:S02]  /*3bc0*/  IABS R14, R14 ;  /* 0x0000000e000e7213 */ /* 0x002fe40000000000 */
[----:B------:R-:W-:Y:S02]  /*3bd0*/  IMAD.MOV R79, RZ, RZ, -R79 ;  /* 0x000000ffff4f7224 */ /* 0x000fe400078e0a4f */
[----:B------:R-:W-:Y:S01]  /*3be0*/  IMAD R13, R15, R82, R13 ;  /* 0x000000520f0d7224 */ /* 0x000fe200078e020d */
[----:B--2---:R-:W-:Y:S01]  /*3bf0*/  IABS R78, R2 ;  /* 0x00000002004e7213 */ /* 0x004fe20000000000 */
[----:B------:R-:W-:-:S04]  /*3c00*/  IMAD.HI.U32 R81, R16, R14, RZ ;  /* 0x0000000e10517227 */ /* 0x000fc800078e00ff */
[C---:B0-----:R-:W-:Y:S02]  /*3c10*/  IMAD R2, R15.reuse, R89, R88 ;  /* 0x000000590f027224 */ /* 0x041fe400078e0258 */
[----:B------:R-:W-:Y:S02]  /*3c20*/  IMAD.MOV R81, RZ, RZ, -R81 ;  /* 0x000000ffff517224 */ /* 0x000fe400078e0a51 */
[----:B------:R-:W-:Y:S01]  /*3c30*/  IMAD R5, R15, R79, R5 ;  /* 0x0000004f0f057224 */ /* 0x000fe200078e0205 */
[----:B------:R0:W-:Y:S01]  /*3c40*/  STL [R1+0x4], R2 ;  /* 0x0000040201007387 */ /* 0x0001e20000100800 */
[----:B------:R-:W-:-:S03]  /*3c50*/  IMAD.HI.U32 R80, R16, R78, RZ ;  /* 0x0000004e10507227 */ /* 0x000fc600078e00ff */
[----:B------:R1:W-:Y:S01]  /*3c60*/  STL [R1+0x1c], R5 ;  /* 0x00001c0501007387 */ /* 0x0003e20000100800 */
[C---:B------:R-:W-:Y:S02]  /*3c70*/  VIADD R82, R0.reuse, 0x54 ;  /* 0x0000005400527836 */ /* 0x040fe40000000000 */
[C---:B------:R-:W-:Y:S02]  /*3c80*/  VIADD R89, R0.reuse, 0x55 ;  /* 0x0000005500597836 */ /* 0x040fe40000000000 */
[C---:B------:R-:W-:Y:S02]  /*3c90*/  IMAD R14, R15.reuse, R81, R14 ;  /* 0x000000510f0e7224 */ /* 0x040fe400078e020e */
[C---:B0-----:R-:W-:Y:S02]  /*3ca0*/  VIADD R2, R0.reuse, 0x53 ;  /* 0x0000005300027836 */ /* 0x041fe40000000000 */
[C---:B------:R-:W-:Y:S01]  /*3cb0*/  VIADD R88, R0.reuse, 0x56 ;  /* 0x0000005600587836 */ /* 0x040fe20000000000 */
[----:B-1----:R-:W-:Y:S01]  /*3cc0*/  IABS R5, R89 ;  /* 0x0000005900057213 */ /* 0x002fe20000000000 */
[----:B------:R-:W-:Y:S01]  /*3cd0*/  IMAD.MOV R80, RZ, RZ, -R80 ;  /* 0x000000ffff507224 */ /* 0x000fe200078e0a50 */
[----:B------:R-:W-:Y:S01]  /*3ce0*/  STL [R1+0x1f84], R2 ;  /* 0x001f840201007387 */ /* 0x000fe20000100800 */
[----:B------:R-:W-:Y:S01]  /*3cf0*/  VIADD R81, R0, 0x57 ;  /* 0x0000005700517836 */ /* 0x000fe20000000000 */
[----:B------:R-:W-:Y:S01]  /*3d00*/  IABS R79, R2 ;  /* 0x00000002004f7213 */ /* 0x000fe20000000000 */
[----:B------:R-:W-:Y:S01]  /*3d10*/  IMAD R78, R15, R80, R78 ;  /* 0x000000500f4e7224 */ /* 0x000fe200078e024e */
[----:B------:R0:W-:Y:S01]  /*3d20*/  STL [R1+0x1f88], R82 ;  /* 0x001f885201007387 */ /* 0x0001e20000100800 */
[----:B------:R-:W-:-:S02]  /*3d30*/  IABS R80, R88 ;  /* 0x0000005800507213 */ /* 0x000fc40000000000 */
[C---:B------:R-:W-:Y:S01]  /*3d40*/  IMAD.HI.U32 R92, R16.reuse, R79, RZ ;  /* 0x0000004f105c7227 */ /* 0x040fe200078e00ff */
[----:B------:R1:W-:Y:S03]  /*3d50*/  STL [R1+0x1f8c], R89 ;  /* 0x001f8c5901007387 */ /* 0x0003e60000100800 */
[----:B------:R-:W-:Y:S01]  /*3d60*/  IMAD.HI.U32 R90, R16, R80, RZ ;  /* 0x00000050105a7227 */ /* 0x000fe200078e00ff */
[----:B------:R2:W-:Y:S01]  /*3d70*/  STL [R1+0x1f90], R88 ;  /* 0x001f905801007387 */ /* 0x0005e20000100800 */
[----:B0-----:R-:W-:Y:S02]  /*3d80*/  IABS R82, R82 ;  /* 0x0000005200527213 */ /* 0x001fe40000000000 */
[----:B------:R-:W-:Y:S01]  /*3d90*/  IMAD.MOV R90, RZ, RZ, -R90 ;  /* 0x000000ffff5a7224 */ /* 0x000fe200078e0a5a */
[----:B------:R0:W-:Y:S01]  /*3da0*/  STL [R1+0x1f94], R81 ;  /* 0x001f945101007387 */ /* 0x0001e20000100800 */
[----:B------:R-:W-:-:S02]  /*3db0*/  IMAD.MOV R92, RZ, RZ, -R92 ;  /* 0x000000ffff5c7224 */ /* 0x000fc400078e0a5c */
[----:B-1----:R-:W-:-:S04]  /*3dc0*/  IMAD.HI.U32 R89, R16, R5, RZ ;  /* 0x0000000510597227 */ /* 0x002fc800078e00ff */
[----:B--2---:R-:W-:Y:S01]  /*3dd0*/  IMAD.HI.U32 R88, R16, R82, RZ ;  /* 0x0000005210587227 */ /* 0x004fe200078e00ff */
[----:B0-----:R-:W-:-:S03]  /*3de0*/  IABS R81, R81 ;  /* 0x0000005100517213 */ /* 0x001fc60000000000 */
[----:B------:R-:W-:Y:S02]  /*3df0*/  IMAD.MOV R88, RZ, RZ, -R88 ;  /* 0x000000ffff587224 */ /* 0x000fe400078e0a58 */
[----:B------:R-:W-:Y:S02]  /*3e00*/  IMAD.MOV R89, RZ, RZ, -R89 ;  /* 0x000000ffff597224 */ /* 0x000fe400078e0a59 */
[----:B------:R-:W-:-:S04]  /*3e10*/  IMAD.HI.U32 R91, R16, R81, RZ ;  /* 0x00000051105b7227 */ /* 0x000fc800078e00ff */
[----:B------:R-:W-:Y:S02]  /*3e20*/  IMAD.MOV R91, RZ, RZ, -R91 ;  /* 0x000000ffff5b7224 */ /* 0x000fe400078e0a5b */
[C---:B------:R-:W-:Y:S02]  /*3e30*/  IMAD R88, R15.reuse, R88, R82 ;  /* 0x000000580f587224 */ /* 0x040fe400078e0252 */
[C---:B------:R-:W-:Y:S02]  /*3e40*/  IMAD R82, R15.reuse, R89, R5 ;  /* 0x000000590f527224 */ /* 0x040fe400078e0205 */
[C---:B------:R-:W-:Y:S01]  /*3e50*/  IMAD R5, R15.reuse, R90, R80 ;  /* 0x0000005a0f057224 */ /* 0x040fe200078e0250 */
[----:B------:R0:W-:Y:S01]  /*3e60*/  STL [R1+0x24], R88 ;  /* 0x0000245801007387 */ /* 0x0001e20000100800 */
[C---:B------:R-:W-:Y:S02]  /*3e70*/  IMAD R80, R15.reuse, R91, R81 ;  /* 0x0000005b0f507224 */ /* 0x040fe400078e0251 */
[----:B------:R-:W-:Y:S01]  /*3e80*/  VIADD R89, R0, 0x74 ;  /* 0x0000007400597836 */ /* 0x000fe20000000000 */
[----:B------:R1:W-:Y:S01]  /*3e90*/  STL [R1+0x28], R82 ;  /* 0x0000285201007387 */ /* 0x0003e20000100800 */
[----:B------:R-:W-:-:S03]  /*3ea0*/  IMAD R79, R15, R92, R79 ;  /* 0x0000005c0f4f7224 */ /* 0x000fc600078e024f */
[----:B------:R2:W-:Y:S01]  /*3eb0*/  STL [R1+0x2c], R5 ;  /* 0x00002c0501007387 */ /* 0x0005e20000100800 */
[----:B------:R-:W-:Y:S01]  /*3ec0*/  IABS R81, R89 ;  /* 0x0000005900517213 */ /* 0x000fe20000000000 */
[C---:B0-----:R-:W-:Y:S02]  /*3ed0*/  VIADD R88, R0.reuse, 0x71 ;  /* 0x0000007100587836 */ /* 0x041fe40000000000 */
[----:B------:R0:W-:Y:S01]  /*3ee0*/  STL [R1+0x30], R80 ;  /* 0x0000305001007387 */ /* 0x0001e20000100800 */
[----:B-1----:R-:W-:-:S03]  /*3ef0*/  VIADD R82, R0, 0x75 ;  /* 0x0000007500527836 */ /* 0x002fc60000000000 */
[----:B------:R1:W-:Y:S01]  /*3f00*/  STL [R1+0x20a8], R88 ;  /* 0x0020a85801007387 */ /* 0x0003e20000100800 */
[----:B------:R-:W-:-:S04]  /*3f10*/  IMAD.HI.U32 R92, R16, R81, RZ ;  /* 0x00000051105c7227 */ /* 0x000fc800078e00ff */
[C---:B--2---:R-:W-:Y:S02]  /*3f20*/  VIADD R5, R0.reuse, 0x72 ;  /* 0x0000007200057836 */ /* 0x044fe40000000000 */
[----:B0-----:R-:W-:Y:S02]  /*3f30*/  VIADD R80, R0, 0x73 ;  /* 0x0000007300507836 */ /* 0x001fe40000000000 */
[----:B------:R-:W-:Y:S01]  /*3f40*/  IMAD.MOV R92, RZ, RZ, -R92 ;  /* 0x000000ffff5c7224 */ /* 0x000fe200078e0a5c */
[----:B------:R0:W-:Y:S01]  /*3f50*/  STL [R1+0x20b0], R5 ;  /* 0x0020b00501007387 */ /* 0x0001e20000100800 */
[----:B-1----:R-:W-:-:S03]  /*3f60*/  IABS R88, R88 ;  /* 0x0000005800587213 */ /* 0x002fc60000000000 */
[----:B------:R1:W-:Y:S02]  /*3f70*/  STL [R1+0x20bc], R80 ;  /* 0x0020bc5001007387 */ /* 0x0003e40000100800 */
[C---:B------:R-:W-:Y:S02]  /*3f80*/  IMAD.HI.U32 R91, R16.reuse, R88, RZ ;  /* 0x00000058105b7227 */ /* 0x040fe400078e00ff */
[----:B------:R-:W-:Y:S01]  /*3f90*/  STL [R1+0x20cc], R89 ;  /* 0x0020cc5901007387 */ /* 0x000fe20000100800 */
[----:B0-----:R-:W-:Y:S01]  /*3fa0*/  IABS R5, R5 ;  /* 0x0000000500057213 */ /* 0x001fe20000000000 */
[----:B------:R-:W-:Y:S02]  /*3fb0*/  IMAD.MOV R91, RZ, RZ, -R91 ;  /* 0x000000ffff5b7224 */ /* 0x000fe400078e0a5b */
[----:B------:R0:W-:Y:S01]  /*3fc0*/  STL [R1+0x20e0], R82 ;  /* 0x0020e05201007387 */ /* 0x0001e20000100800 */
[----:B-1----:R-:W-:Y:S01]  /*3fd0*/  IABS R80, R80 ;  /* 0x0000005000507213 */ /* 0x002fe20000000000 */
[----:B------:R-:W-:-:S04]  /*3fe0*/  IMAD.HI.U32 R90, R16, R5, RZ ;  /* 0x00000005105a7227 */ /* 0x000fc800078e00ff */
[----:B------:R-:W-:Y:S01]  /*3ff0*/  IMAD.HI.U32 R93, R16, R80, RZ ;  /* 0x00000050105d7227 */ /* 0x000fe200078e00ff */
        /* <DEDUP_REMOVED lines=8> */
[----:B------:R-:W-:Y:S01]  /*4080*/  STL [R1+0x38], R91 ;  /* 0x0000385b01007387 */ /* 0x000fe20000100800 */
[C---:B------:R-:W-:Y:S02]  /*4090*/  IMAD R5, R15.reuse, R92, R81 ;  /* 0x0000005c0f057224 */ /* 0x040fe400078e0251 */
[----:B------:R-:W-:Y:S01]  /*40a0*/  IMAD R80, R15, R89, R82 ;  /* 0x000000590f507224 */ /* 0x000fe200078e0252 */
[----:B------:R0:W-:Y:S01]  /*40b0*/  STL [R1+0x44], R90 ;  /* 0x0000445a01007387 */ /* 0x0001e20000100800 */
[----:B------:R-:W-:-:S03]  /*40c0*/  VIADD R81, R0, 0x79 ;  /* 0x0000007900517836 */ /* 0x000fc60000000000 */
[----:B------:R1:W-:Y:S04]  /*40d0*/  STL [R1+0x40], R88 ;  /* 0x0000405801007387 */ /* 0x0003e80000100800 */
[----:B------:R2:W-:Y:S01]  /*40e0*/  STL [R1+0x50], R5 ;  /* 0x0000500501007387 */ /* 0x0005e20000100800 */
[----:B0-----:R-:W-:-:S03]  /*40f0*/  VIADD R90, R0, 0x7a ;  /* 0x0000007a005a7836 */ /* 0x001fc60000000000 */
[----:B------:R0:W-:Y:S01]  /*4100*/  STL [R1+0x54], R80 ;  /* 0x0000545001007387 */ /* 0x0001e20000100800 */
[C---:B-1----:R-:W-:Y:S01]  /*4110*/  VIADD R88, R0.reuse, 0x76 ;  /* 0x0000007600587836 */ /* 0x042fe20000000000 */
[----:B------:R-:W-:Y:S01]  /*4120*/  IABS R82, R90 ;  /* 0x0000005a00527213 */ /* 0x000fe20000000000 */
[----:B--2---:R-:W-:-:S03]  /*4130*/  VIADD R5, R0, 0x77 ;  /* 0x0000007700057836 */ /* 0x004fc60000000000 */
[----:B------:R1:W-:Y:S01]  /*4140*/  STL [R1+0x20ac], R88 ;  /* 0x0020ac5801007387 */ /* 0x0003e20000100800 */
[----:B------:R-:W-:-:S03]  /*4150*/  IMAD.HI.U32 R89, R16, R82, RZ ;  /* 0x0000005210597227 */ /* 0x000fc600078e00ff */
[----:B------:R2:W-:Y:S01]  /*4160*/  STL [R1+0x20b8], R5 ;  /* 0x0020b80501007387 */ /* 0x0005e20000100800 */
[----:B0-----:R-:W-:Y:S02]  /*4170*/  VIADD R80, R0, 0x78 ;  /* 0x0000007800507836 */ /* 0x001fe40000000000 */
[----:B------:R-:W-:Y:S01]  /*4180*/  IMAD.MOV R89, RZ, RZ, -R89 ;  /* 0x000000ffff597224 */ /* 0x000fe200078e0a59 */
[----:B-1----:R-:W-:Y:S02]  /*4190*/  IABS R88, R88 ;  /* 0x0000005800587213 */ /* 0x002fe40000000000 */
[----:B------:R0:W-:Y:S01]  /*41a0*/  STL [R1+0x20c8], R80 ;  /* 0x0020c85001007387 */ /* 0x0001e20000100800 */
[----:B--2---:R-:W-:-:S03]  /*41b0*/  IABS R5, R5 ;  /* 0x0000000500057213 */ /* 0x004fc60000000000 */
[----:B------:R1:W-:Y:S01]  /*41c0*/  STL [R1+0x20dc], R81 ;  /* 0x0020dc5101007387 */ /* 0x0003e20000100800 */
[----:B------:R-:W-:-:S03]  /*41d0*/  IMAD.HI.U32 R91, R16, R88, RZ ;  /* 0x00000058105b7227 */ /* 0x000fc600078e00ff */
[----:B------:R2:W-:Y:S01]  /*41e0*/  STL [R1+0x20f4], R90 ;  /* 0x0020f45a01007387 */ /* 0x0005e20000100800 */
[----:B------:R-:W-:Y:S01]  /*41f0*/  IMAD.MOV R91, RZ, RZ, -R91 ;  /* 0x000000ffff5b7224 */ /* 0x000fe200078e0a5b */
[----:B0-----:R-:W-:-:S03]  /*4200*/  IABS R80, R80 ;  /* 0x0000005000507213 */ /* 0x001fc60000000000 */
[----:B------:R-:W-:Y:S01]  /*4210*/  IMAD R91, R15, R91, R88 ;  /* 0x0000005b0f5b7224 */ /* 0x000fe200078e0258 */
[----:B-1----:R-:W-:Y:S01]  /*4220*/  IABS R81, R81 ;  /* 0x0000005100517213 */ /* 0x002fe20000000000 */
[----:B------:R-:W-:-:S03]  /*4230*/  IMAD.HI.U32 R93, R16, R80, RZ ;  /* 0x00000050105d7227 */ /* 0x000fc600078e00ff */
[----:B------:R-:W-:Y:S01]  /*4240*/  STL [R1+0x4c], R91 ;  /* 0x00004c5b01007387 */ /* 0x000fe20000100800 */
[----:B--2---:R-:W-:-:S04]  /*4250*/  IMAD.HI.U32 R90, R16, R5, RZ ;  /* 0x00000005105a7227 */ /* 0x004fc800078e00ff */
[----:B------:R-:W-:-:S04]  /*4260*/  IMAD.HI.U32 R92, R16, R81, RZ ;  /* 0x00000051105c7227 */ /* 0x000fc800078e00ff */
[----:B------:R-:W-:Y:S02]  /*4270*/  IMAD.MOV R90, RZ, RZ, -R90 ;  /* 0x000000ffff5a7224 */ /* 0x000fe400078e0a5a */
[----:B------:R-:W-:Y:S02]  /*4280*/  IMAD.MOV R93, RZ, RZ, -R93 ;  /* 0x000000ffff5d7224 */ /* 0x000fe400078e0a5d */
[----:B------:R-:W-:Y:S02]  /*4290*/  IMAD.MOV R92, RZ, RZ, -R92 ;  /* 0x000000ffff5c7224 */ /* 0x000fe400078e0a5c */
[C---:B------:R-:W-:Y:S02]  /*42a0*/  IMAD R90, R15.reuse, R90, R5 ;  /* 0x0000005a0f5a7224 */ /* 0x040fe400078e0205 */
[C---:B------:R-:W-:Y:S02]  /*42b0*/  IMAD R88, R15.reuse, R93, R80 ;  /* 0x0000005d0f587224 */ /* 0x040fe400078e0250 */
[C---:B------:R-:W-:Y:S01]  /*42c0*/  IMAD R5, R15.reuse, R92, R81 ;  /* 0x0000005c0f057224 */ /* 0x040fe200078e0251 */
[----:B------:R0:W-:Y:S01]  /*42d0*/  STL [R1+0x58], R90 ;  /* 0x0000585a01007387 */ /* 0x0001e20000100800 */
[----:B------:R-:W-:-:S02]  /*42e0*/  IMAD R80, R15, R89, R82 ;  /* 0x000000590f507224 */ /* 0x000fc400078e0252 */
[C---:B------:R-:W-:Y:S01]  /*42f0*/  VIADD R81, R0.reuse, 0x7e ;  /* 0x0000007e00517836 */ /* 0x040fe20000000000 */
        /* <DEDUP_REMOVED lines=1705> */
[----:B------:R-:W-:Y:S02]  /*ad90*/  IMAD.MOV R90, RZ, RZ, -R90 ;  /* 0x000000ffff5a7224 */ /* 0x000fe400078e0a5a */
[----:B------:R-:W-:-:S04]  /*ada0*/  IMAD.HI.U32 R92, R16, R81, RZ ;  /* 0x00000051105c7227 */ /* 0x000fc800078e00ff */
[----:B------:R-:W-:Y:S02]  /*adb0*/  IMAD.MOV R93, RZ, RZ, -R93 ;  /* 0x000000ffff5d7224 */ /* 0x000fe400078e0a5d */
[C---:B------:R-:W-:Y:S02]  /*adc0*/  IMAD R90, R15.reuse, R90, R5 ;  /* 0x0000005a0f5a7224 */ /* 0x040fe400078e0205 */
[----:B------:R-:W-:Y:S02]  /*add0*/  IMAD.MOV R92, RZ, RZ, -R92 ;  /* 0x000000ffff5c7224 */ /* 0x000fe400078e0a5c */
[C---:B------:R-:W-:Y:S01]  /*ade0*/  IMAD R88, R15.reuse, R93, R80 ;  /* 0x0000005d0f587224 */ /* 0x040fe200078e0250 */
[----:B------:R0:W-:Y:S01]  /*adf0*/  STL [R1+0x484], R90 ;  /* 0x0004845a01007387 */ /* 0x0001e20000100800 */
[C---:B------:R-:W-:Y:S02]  /*ae00*/  IMAD R5, R15.reuse, R92, R81 ;  /* 0x0000005c0f057224 */ /* 0x040fe400078e0251 */
[----:B------:R-:W-:Y:S01]  /*ae10*/  IMAD R80, R15, R89, R82 ;  /* 0x000000590f507224 */ /* 0x000fe200078e0252 */
[----:B------:R1:W-:Y:S01]  /*ae20*/  STL [R1+0x480], R88 ;  /* 0x0004805801007387 */ /* 0x0003e20000100800 */
[----:B------:R-:W-:-:S03]  /*ae30*/  VIADD R81, R0, 0x173 ;  /* 0x0000017300517836 */ /* 0x000fc60000000000 */
        /* <DEDUP_REMOVED lines=13> */
[----:B--2---:R-:W-:Y:S02]  /*af10*/  IABS R5, R5 ;  /* 0x0000000500057213 */ /* 0x004fe40000000000 */
[----:B------:R-:W-:Y:S01]  /*af20*/  IMAD.HI.U32 R91, R16, R88, RZ ;  /* 0x00000058105b7227 */ /* 0x000fe200078e00ff */
[----:B------:R1:W-:Y:S03]  /*af30*/  STL [R1+0x2520], R81 ;  /* 0x0025205101007387 */ /* 0x0003e60000100800 */
[----:B------:R-:W-:Y:S01]  /*af40*/  IMAD.MOV R91, RZ, RZ, -R91 ;  /* 0x000000ffff5b7224 */ /* 0x000fe200078e0a5b */
[----:B------:R2:W-:Y:S01]  /*af50*/  STL [R1+0x2524], R90 ;  /* 0x0025245a01007387 */ /* 0x0005e20000100800 */
[----:B0-----:R-:W-:-:S02]  /*af60*/  IABS R80, R80 ;  /* 0x0000005000507213 */ /* 0x001fc40000000000 */
[----:B------:R-:W-:Y:S02]  /*af70*/  IMAD R91, R15, R91, R88 ;  /* 0x0000005b0f5b7224 */ /* 0x000fe400078e0258 */
[----:B------:R-:W-:Y:S01]  /*af80*/  IMAD.MOV.U32 R88, RZ, RZ, R84 ;  /* 0x000000ffff587224 */ /* 0x000fe200078e0054 */
[----:B-1----:R-:W-:Y:S01]  /*af90*/  IABS R81, R81 ;  /* 0x0000005100517213 */ /* 0x002fe20000000000 */
[C---:B------:R-:W-:Y:S01]  /*afa0*/  IMAD.HI.U32 R93, R16.reuse, R80, RZ ;  /* 0x00000050105d7227 */ /* 0x040fe200078e00ff */
[----:B------:R-:W3:Y:S03]  /*afb0*/  LDL.LU R84, [R1+0x2604] ;  /* 0x0026040001547983 */ /* 0x000ee60000300800 */
[----:B--2---:R-:W-:-:S04]  /*afc0*/  IMAD.HI.U32 R90, R16, R5, RZ ;  /* 0x00000005105a7227 */ /* 0x004fc800078e00ff */
[----:B------:R-:W-:Y:S01]  /*afd0*/  IMAD.HI.U32 R92, R16, R81, RZ ;  /* 0x00000051105c7227 */ /* 0x000fe200078e00ff */
[----:B------:R0:W-:Y:S03]  /*afe0*/  STL [R1+0x49c], R91 ;  /* 0x00049c5b01007387 */ /* 0x0001e60000100800 */
[----:B------:R-:W-:Y:S02]  /*aff0*/  IMAD.MOV R90, RZ, RZ, -R90 ;  /* 0x000000ffff5a7224 */ /* 0x000fe400078e0a5a */
[----:B------:R-:W-:Y:S02]  /*b000*/  IMAD.MOV R93, RZ, RZ, -R93 ;  /* 0x000000ffff5d7224 */ /* 0x000fe400078e0a5d */
[----:B------:R-:W-:Y:S02]  /*b010*/  IMAD.MOV R92, RZ, RZ, -R92 ;  /* 0x000000ffff5c7224 */ /* 0x000fe400078e0a5c */
[----:B0-----:R-:W-:-:S02]  /*b020*/  IMAD R91, R15, R90, R5 ;  /* 0x0000005a0f5b7224 */ /* 0x001fc400078e0205 */
[C---:B------:R-:W-:Y:S02]  /*b030*/  IMAD R90, R15.reuse, R93, R80 ;  /* 0x0000005d0f5a7224 */ /* 0x040fe400078e0250 */
[C---:B------:R-:W-:Y:S02]  /*b040*/  IMAD R5, R15.reuse, R92, R81 ;  /* 0x0000005c0f057224 */ /* 0x040fe400078e0251 */
[----:B------:R-:W-:Y:S01]  /*b050*/  IMAD R80, R15, R89, R82 ;  /* 0x000000590f507224 */ /* 0x000fe200078e0252 */
[----:B------:R0:W-:Y:S01]  /*b060*/  STL [R1+0x498], R91 ;  /* 0x0004985b01007387 */ /* 0x0001e20000100800 */
[----:B------:R-:W-:-:S03]  /*b070*/  VIADD R92, R0, 0x175 ;  /* 0x00000175005c7836 */ /* 0x000fc60000000000 */
[----:B------:R-:W-:Y:S01]  /*b080*/  STL [R1+0x4c0], R90 ;  /* 0x0004c05a01007387 */ /* 0x000fe20000100800 */
[----:B------:R-:W-:-:S03]  /*b090*/  VIADD R81, R0, 0x178 ;  /* 0x0000017800517836 */ /* 0x000fc60000000000 */
[----:B------:R1:W-:Y:S04]  /*b0a0*/  STL [R1+0x4bc], R5 ;  /* 0x0004bc0501007387 */ /* 0x0003e80000100800 */
[----:B------:R2:W-:Y:S01]  /*b0b0*/  STL [R1+0x4dc], R80 ;  /* 0x0004dc5001007387 */ /* 0x0005e20000100800 */
[----:B0-----:R-:W-:Y:S02]  /*b0c0*/  IMAD.MOV.U32 R91, RZ, RZ, R87 ;  /* 0x000000ffff5b7224 */ /* 0x001fe400078e0057 */
[C---:B-1----:R-:W-:Y:S01]  /*b0d0*/  VIADD R5, R0.reuse, 0x176 ;  /* 0x0000017600057836 */ /* 0x042fe20000000000 */
[----:B------:R-:W-:Y:S01]  /*b0e0*/  STL [R1+0x2500], R92 ;  /* 0x0025005c01007387 */ /* 0x000fe20000100800 */
[----:B--2---:R-:W-:-:S03]  /*b0f0*/  VIADD R80, R0, 0x177 ;  /* 0x0000017700507836 */ /* 0x004fc60000000000 */
[----:B------:R0:W-:Y:S01]  /*b100*/  STL [R1+0x2504], R5 ;  /* 0x0025040501007387 */ /* 0x0001e20000100800 */
[----:B------:R-:W-:Y:S01]  /*b110*/  VIADD R90, R0, 0x179 ;  /* 0x00000179005a7836 */ /* 0x000fe20000000000 */
[----:B------:R-:W-:Y:S01]  /*b120*/  IABS R87, R92 ;  /* 0x0000005c00577213 */ /* 0x000fe20000000000 */
[----:B------:R-:W-:Y:S01]  /*b130*/  @!P0 IMAD.MOV R91, RZ, RZ, -R91 ;  /* 0x000000ffff5b8224 */ /* 0x000fe200078e0a5b */
[----:B------:R1:W-:Y:S02]  /*b140*/  STL [R1+0x2508], R80 ;  /* 0x0025085001007387 */ /* 0x0003e40000100800 */
[----:B------:R-:W-:Y:S02]  /*b150*/  IABS R82, R90 ;  /* 0x0000005a00527213 */ /* 0x000fe40000000000 */
[----:B------:R2:W-:Y:S01]  /*b160*/  STL [R1+0x250c], R81 ;  /* 0x00250c5101007387 */ /* 0x0005e20000100800 */
[----:B0-----:R-:W-:-:S03]  /*b170*/  IABS R5, R5 ;  /* 0x0000000500057213 */ /* 0x001fc60000000000 */
[----:B------:R0:W-:Y:S01]  /*b180*/  STL [R1+0x2510], R90 ;  /* 0x0025105a01007387 */ /* 0x0001e20000100800 */
[----:B-1----:R-:W-:Y:S01]  /*b190*/  IABS R80, R80 ;  /* 0x0000005000507213 */ /* 0x002fe20000000000 */
[C---:B------:R-:W-:Y:S01]  /*b1a0*/  IMAD.HI.U32 R89, R16.reuse, R5, RZ ;  /* 0x0000000510597227 */ /* 0x040fe200078e00ff */
[----:B--2---:R-:W-:Y:S01]  /*b1b0*/  IABS R81, R81 ;  /* 0x0000005100517213 */ /* 0x004fe20000000000 */
[----:B------:R1:W-:Y:S02]  /*b1c0*/  STL [R1+0x8c], R91 ;  /* 0x00008c5b01007387 */ /* 0x0003e40000100800 */
[----:B------:R-:W-:-:S04]  /*b1d0*/  IMAD.HI.U32 R92, R16, R80, RZ ;  /* 0x00000050105c7227 */ /* 0x000fc800078e00ff */
[----:B0-----:R-:W-:-:S04]  /*b1e0*/  IMAD.HI.U32 R90, R16, R87, RZ ;  /* 0x00000057105a7227 */ /* 0x001fc800078e00ff */
[----:B------:R-:W-:Y:S02]  /*b1f0*/  IMAD.MOV.U32 R93, RZ, RZ, R88 ;  /* 0x000000ffff5d7224 */ /* 0x000fe400078e0058 */
[----:B-1----:R-:W-:-:S04]  /*b200*/  IMAD.HI.U32 R91, R16, R81, RZ ;  /* 0x00000051105b7227 */ /* 0x002fc800078e00ff */
[----:B------:R-:W-:Y:S02]  /*b210*/  IMAD.MOV R90, RZ, RZ, -R90 ;  /* 0x000000ffff5a7224 */ /* 0x000fe400078e0a5a */
[----:B------:R-:W-:-:S04]  /*b220*/  IMAD.HI.U32 R88, R16, R82, RZ ;  /* 0x0000005210587227 */ /* 0x000fc800078e00ff */
[----:B------:R-:W-:Y:S02]  /*b230*/  IMAD.MOV R89, RZ, RZ, -R89 ;  /* 0x000000ffff597224 */ /* 0x000fe400078e0a59 */
[----:B------:R-:W-:Y:S02]  /*b240*/  IMAD.MOV R92, RZ, RZ, -R92 ;  /* 0x000000ffff5c7224 */ /* 0x000fe400078e0a5c */
[----:B------:R-:W-:Y:S02]  /*b250*/  IMAD.MOV R91, RZ, RZ, -R91 ;  /* 0x000000ffff5b7224 */ /* 0x000fe400078e0a5b */
[C---:B------:R-:W-:Y:S02]  /*b260*/  IMAD R90, R15.reuse, R90, R87 ;  /* 0x0000005a0f5a7224 */ /* 0x040fe400078e0257 */
[----:B------:R-:W-:Y:S02]  /*b270*/  IMAD.MOV R88, RZ, RZ, -R88 ;  /* 0x000000ffff587224 */ /* 0x000fe400078e0a58 */
[----:B------:R-:W-:-:S02]  /*b280*/  IMAD R87, R15, R89, R5 ;  /* 0x000000590f577224 */ /* 0x000fc400078e0205 */
[C---:B------:R-:W-:Y:S02]  /*b290*/  IMAD R80, R15.reuse, R92, R80 ;  /* 0x0000005c0f507224 */ /* 0x040fe400078e0250 */
[C---:B------:R-:W-:Y:S01]  /*b2a0*/  IMAD R5, R15.reuse, R91, R81 ;  /* 0x0000005b0f057224 */ /* 0x040fe200078e0251 */
[----:B------:R-:W-:Y:S01]  /*b2b0*/  STL [R1+0x4b8], R90 ;  /* 0x0004b85a01007387 */ /* 0x000fe20000100800 */
[----:B------:R-:W-:-:S03]  /*b2c0*/  IMAD R81, R15, R88, R82 ;  /* 0x000000580f517224 */ /* 0x000fc600078e0252 */
[----:B------:R-:W-:Y:S01]  /*b2d0*/  STL [R1+0x4d8], R87 ;  /* 0x0004d85701007387 */ /* 0x000fe20000100800 */
[----:B------:R-:W-:-:S03]  /*b2e0*/  VIADD R89, R0, 0x17c ;  /* 0x0000017c00597836 */ /* 0x000fc60000000000 */
[----:B------:R0:W-:Y:S04]  /*b2f0*/  STL [R1+0x4d4], R80 ;  /* 0x0004d45001007387 */ /* 0x0001e80000100800 */
[----:B------:R1:W-:Y:S04]  /*b300*/  STL [R1+0x4fc], R5 ;  /* 0x0004fc0501007387 */ /* 0x0003e80000100800 */
[----:B------:R2:W-:Y:S01]  /*b310*/  STL [R1+0x4f4], R81 ;  /* 0x0004f45101007387 */ /* 0x0005e20000100800 */
[C---:B0-----:R-:W-:Y:S02]  /*b320*/  VIADD R80, R0.reuse, 0x17a ;  /* 0x0000017a00507836 */ /* 0x041fe40000000000 */
[----:B-1----:R-:W-:-:S03]  /*b330*/  VIADD R5, R0, 0x17b ;  /* 0x0000017b00057836 */ /* 0x002fc60000000000 */
[----:B------:R0:W-:Y:S01]  /*b340*/  STL [R1+0x24ec], R80 ;  /* 0x0024ec5001007387 */ /* 0x0001e20000100800 */
[----:B--2---:R-:W-:-:S03]  /*b350*/  VIADD R81, R0, 0x17d ;  /* 0x0000017d00517836 */ /* 0x004fc60000000000 */
[----:B------:R1:W-:Y:S04]  /*b360*/  STL [R1+0x24f0], R5 ;  /* 0x0024f00501007387 */ /* 0x0003e80000100800 */
[----:B------:R2:W-:Y:S04]  /*b370*/  STL [R1+0x24f4], R89 ;  /* 0x0024f45901007387 */ /* 0x0005e80000100800 */
[----:B------:R0:W-:Y:S04]  /*b380*/  STL [R1+0x24f8], R81 ;  /* 0x0024f85101007387 */ /* 0x0001e80000100800 */
[----:B------:R-:W4:Y:S01]  /*b390*/  LDL.LU R92, [R1+0x48] ;  /* 0x00004800015c7983 */ /* 0x000f220000300800 */
[----:B------:R-:W-:-:S13]  /*b3a0*/  ISETP.GT.U32.AND P0, PT, R15, R83, PT ;  /* 0x000000530f00720c */ /* 0x000fda0003f04070 */
[----:B------:R-:W-:-:S05]  /*b3b0*/  @!P0 IMAD.IADD R83, R83, 0x1, -R15 ;  /* 0x0000000153538824 */ /* 0x000fca00078e0a0f */
[----:B------:R-:W-:Y:S02]  /*b3c0*/  ISETP.GT.U32.AND P0, PT, R15, R83, PT ;  /* 0x000000530f00720c */ /* 0x000fe40003f04070 */
[----:B------:R-:W-:-:S11]  /*b3d0*/  IABS R90, R80 ;  /* 0x00000050005a7213 */ /* 0x000fd60000000000 */
[----:B------:R-:W-:Y:S01]  /*b3e0*/  @!P0 IMAD.IADD R83, R83, 0x1, -R15 ;  /* 0x0000000153538824 */ /* 0x000fe200078e0a0f */
[----:B------:R-:W-:-:S03]  /*b3f0*/  ISETP.GT.U32.AND P0, PT, R15, R85, PT ;  /* 0x000000550f00720c */ /* 0x000fc60003f04070 */
[----:B0-----:R-:W-:-:S04]  /*b400*/  IMAD.MOV.U32 R80, RZ, RZ, R83 ;  /* 0x000000ffff507224 */ /* 0x001fc800078e0053 */
[----:B------:R-:W-:Y:S01]  /*b410*/  @!P6 IMAD.MOV R80, RZ, RZ, -R80 ;  /* 0x000000ffff50e224 */ /* 0x000fe200078e0a50 */
[----:B------:R-:W-:-:S05]  /*b420*/  ISETP.GT.U32.AND P6, PT, R15, R86, PT ;  /* 0x000000560f00720c */ /* 0x000fca0003fc4070 */
[----:B------:R-:W-:Y:S01]  /*b430*/  @!P0 IMAD.IADD R85, R85, 0x1, -R15 ;  /* 0x0000000155558824 */ /* 0x000fe200078e0a0f */
[----:B-1----:R-:W-:Y:S02]  /*b440*/  IABS R5, R5 ;  /* 0x0000000500057213 */ /* 0x002fe40000000000 */
[----:B------:R-:W-:Y:S02]  /*b450*/  IABS R83, R89 ;  /* 0x0000005900537213 */ /* 0x000fe40000000000 */
[----:B------:R-:W-:-:S03]  /*b460*/  ISETP.GT.U32.AND P0, PT, R15, R85, PT ;  /* 0x000000550f00720c */ /* 0x000fc60003f04070 */
[----:B------:R-:W-:Y:S02]  /*b470*/  @!P6 IMAD.IADD R86, R86, 0x1, -R15 ;  /* 0x000000015656e824 */ /* 0x000fe400078e0a0f */
[----:B--2---:R-:W-:Y:S01]  /*b480*/  IMAD.HI.U32 R89, R16, R90, RZ ;  /* 0x0000005a10597227 */ /* 0x004fe200078e00ff */
[----:B------:R-:W-:Y:S02]  /*b490*/  IABS R81, R81 ;  /* 0x0000005100517213 */ /* 0x000fe40000000000 */
[----:B------:R-:W-:Y:S01]  /*b4a0*/  ISETP.GT.U32.AND P6, PT, R15, R86, PT ;  /* 0x000000560f00720c */ /* 0x000fe20003fc4070 */
[----:B------:R-:W-:Y:S02]  /*b4b0*/  VIADD R87, R0, 0x17e ;  /* 0x0000017e00577836 */ /* 0x000fe40000000000 */
[----:B------:R-:W-:-:S04]  /*b4c0*/  IMAD.HI.U32 R88, R16, R5, RZ ;  /* 0x0000000510587227 */ /* 0x000fc800078e00ff */
[----:B------:R-:W-:Y:S01]  /*b4d0*/  IMAD.MOV R89, RZ, RZ, -R89 ;  /* 0x000000ffff597224 */ /* 0x000fe200078e0a59 */
[----:B------:R-:W-:Y:S01]  /*b4e0*/  STL [R1+0x24fc], R87 ;  /* 0x0024fc5701007387 */ /* 0x000fe20000100800 */
[----:B------:R-:W-:Y:S01]  /*b4f0*/  IMAD.MOV R88, RZ, RZ, -R88 ;  /* 0x000000ffff587224 */ /* 0x000fe200078e0a58 */
[----:B------:R-:W-:Y:S01]  /*b500*/  IABS R82, R87 ;  /* 0x0000005700527213 */ /* 0x000fe20000000000 */
[----:B------:R-:W-:Y:S01]  /*b510*/  IMAD.HI.U32 R91, R16, R83, RZ ;  /* 0x00000053105b7227 */ /* 0x000fe200078e00ff */
[----:B------:R0:W-:Y:S03]  /*b520*/  STL [R1+0x84], R80 ;  /* 0x0000845001007387 */ /* 0x0001e60000100800 */
[C---:B------:R-:W-:Y:S02]  /*b530*/  IMAD R89, R15.reuse, R89, R90 ;  /* 0x000000590f597224 */ /* 0x040fe400078e025a */
[----:B------:R-:W-:-:S02]  /*b540*/  IMAD R5, R15, R88, R5 ;  /* 0x000000580f057224 */ /* 0x000fc400078e0205 */
[----:B------:R-:W-:Y:S02]  /*b550*/  @!P0 IMAD.IADD R85, R85, 0x1, -R15 ;  /* 0x0000000155558824 */ /* 0x000fe400078e0a0f */
[C---:B0-----:R-:W-:Y:S01]  /*b560*/  IMAD.HI.U32 R80, R16.reuse, R81, RZ ;  /* 0x0000005110507227 */ /* 0x041fe200078e00ff */
[----:B------:R-:W-:Y:S03]  /*b570*/  STL [R1+0x4f0], R89 ;  /* 0x0004f05901007387 */ /* 0x000fe60000100800 */
[----:B------:R-:W-:Y:S01]  /*b580*/  IMAD.HI.U32 R87, R16, R82, RZ ;  /* 0x0000005210577227 */ /* 0x000fe200078e00ff */
[----:B------:R0:W-:Y:S03]  /*b590*/  STL [R1+0x4e8], R5 ;  /* 0x0004e80501007387 */ /* 0x0001e60000100800 */
[----:B------:R-:W-:-:S02]  /*b5a0*/  IMAD.MOV R91, RZ, RZ, -R91 ;  /* 0x000000ffff5b7224 */ /* 0x000fc400078e0a5b */
[----:B------:R-:W-:Y:S02]  /*b5b0*/  IMAD.MOV R80, RZ, RZ, -R80 ;  /* 0x000000ffff507224 */ /* 0x000fe400078e0a50 */
[----:B------:R-:W-:Y:S02]  /*b5c0*/  @!P6 IMAD.IADD R86, R86, 0x1, -R15 ;  /* 0x000000015656e824 */ /* 0x000fe400078e0a0f */
[----:B------:R-:W-:Y:S02]  /*b5d0*/  IMAD.MOV R87, RZ, RZ, -R87 ;  /* 0x000000ffff577224 */ /* 0x000fe400078e0a57 */
[C---:B0-----:R-:W-:Y:S02]  /*b5e0*/  IMAD R5, R15.reuse, R91, R83 ;  /* 0x0000005b0f057224 */ /* 0x041fe400078e0253 */
[C---:B------:R-:W-:Y:S02]  /*b5f0*/  IMAD R80, R15.reuse, R80, R81 ;  /* 0x000000500f507224 */ /* 0x040fe400078e0251 */
[----:B------:R-:W-:Y:S01]  /*b600*/  IMAD R81, R15, R87, R82 ;  /* 0x000000570f517224 */ /* 0x000fe200078e0252 */
[----:B------:R0:W-:Y:S01]  /*b610*/  STL [R1+0x510], R5 ;  /* 0x0005100501007387 */ /* 0x0001e20000100800 */
[----:B------:R-:W-:-:S03]  /*b620*/  VIADD R83, R0, 0x181 ;  /* 0x0000018100537836 */ /* 0x000fc60000000000 */
[----:B------:R1:W-:Y:S01]  /*b630*/  STL [R1+0x504], R80 ;  /* 0x0005045001007387 */ /* 0x0003e20000100800 */
[----:B0-----:R-:W-:-:S03]  /*b640*/  VIADD R5, R0, 0x17f ;  /* 0x0000017f00057836 */ /* 0x001fc60000000000 */
[----:B------:R0:W-:Y:S01]  /*b650*/  STL [R1+0x51c], R81 ;  /* 0x00051c5101007387 */ /* 0x0001e20000100800 */
[----:B-1----:R-:W-:-:S03]  /*b660*/  VIADD R80, R0, 0x180 ;  /* 0x0000018000507836 */ /* 0x002fc60000000000 */
[----:B------:R1:W-:Y:S01]  /*b670*/  STL [R1+0x24dc], R5 ;  /* 0x0024dc0501007387 */ /* 0x0003e20000100800 */
[----:B------:R-:W-:-:S03]  /*b680*/  IABS R82, R83 ;  /* 0x0000005300527213 */ /* 0x000fc60000000000 */
[----:B------:R2:W-:Y:S01]  /*b690*/  STL [R1+0x24e0], R80 ;  /* 0x0024e05001007387 */ /* 0x0005e20000100800 */
[----:B0-----:R-:W-:-:S03]  /*b6a0*/  VIADD R81, R0, 0x182 ;  /* 0x0000018200517836 */ /* 0x001fc60000000000 */
[----:B------:R0:W-:Y:S01]  /*b6b0*/  STL [R1+0x24e4], R83 ;  /* 0x0024e45301007387 */ /* 0x0001e20000100800 */
[----:B-1----:R-:W-:-:S03]  /*b6c0*/  IABS R5, R5 ;  /* 0x0000000500057213 */ /* 0x002fc60000000000 */
[----:B------:R1:W-:Y:S01]  /*b6d0*/  STL [R1+0x24e8], R81 ;  /* 0x0024e85101007387 */ /* 0x0003e20000100800 */
[----:B--2---:R-:W-:Y:S02]  /*b6e0*/  IABS R80, R80 ;  /* 0x0000005000507213 */ /* 0x004fe40000000000 */
[----:B0-----:R-:W-:-:S03]  /*b6f0*/  IABS R83, R81 ;  /* 0x0000005100537213 */ /* 0x001fc60000000000 */
[----:B------:R-:W-:-:S04]  /*b700*/  IMAD.HI.U32 R87, R16, R80, RZ ;  /* 0x0000005010577227 */ /* 0x000fc800078e00ff */
[----:B-1----:R-:W-:Y:S01]  /*b710*/  IMAD.MOV.U32 R81, RZ, RZ, R85 ;  /* 0x000000ffff517224 */ /* 0x002fe200078e0055 */
[----:B---3--:R-:W-:Y:S01]  /*b720*/  ISETP.GT.U32.AND P6, PT, R15, R84, PT ;  /* 0x000000540f00720c */ /* 0x008fe20003fc4070 */
[----:B------:R-:W-:-:S04]  /*b730*/  IMAD.HI.U32 R85, R16, R5, RZ ;  /* 0x0000000510557227 */ /* 0x000fc800078e00ff */
[----:B------:R-:W-:-:S08]  /*b740*/  IMAD.MOV R85, RZ, RZ, -R85 ;  /* 0x000000ffff557224 */ /* 0x000fd000078e0a55 */
[----:B------:R-:W-:Y:S02]  /*b750*/  @!P6 IMAD.IADD R84, R84, 0x1, -R15 ;  /* 0x000000015454e824 */ /* 0x000fe400078e0a0f */
[----:B------:R-:W-:Y:S02]  /*b760*/  IMAD.MOV R87, RZ, RZ, -R87 ;  /* 0x000000ffff577224 */ /* 0x000fe400078e0a57 */
[----:B------:R-:W-:Y:S02]  /*b770*/  @!P2 IMAD.MOV R81, RZ, RZ, -R81 ;  /* 0x000000ffff51a224 */ /* 0x000fe400078e0a51 */
[C---:B------:R-:W-:Y:S02]  /*b780*/  IMAD R85, R15.reuse, R85, R5 ;  /* 0x000000550f557224 */ /* 0x040fe400078e0205 */
[----:B------:R-:W-:Y:S01]  /*b790*/  IMAD R80, R15, R87, R80 ;  /* 0x000000570f507224 */ /* 0x000fe200078e0250 */
[----:B------:R0:W-:Y:S01]  /*b7a0*/  STL [R1+0x3c], R81 ;  /* 0x00003c5101007387 */ /* 0x0001e20000100800 */
[----:B------:R-:W-:-:S03]  /*b7b0*/  IMAD.HI.U32 R5, R16, R83, RZ ;  /* 0x0000005310057227 */ /* 0x000fc600078e00ff */
[----:B------:R-:W-:Y:S04]  /*b7c0*/  STL [R1+0x50c], R85 ;  /* 0x00050c5501007387 */ /* 0x000fe80000100800 */
[----:B------:R1:W-:Y:S01]  /*b7d0*/  STL [R1+0x518], R80 ;  /* 0x0005185001007387 */ /* 0x0003e20000100800 */
[----:B0-----:R-:W-:-:S04]  /*b7e0*/  IMAD.HI.U32 R81, R16, R82, RZ ;  /* 0x0000005210517227 */ /* 0x001fc800078e00ff */
[----:B------:R-:W-:Y:S02]  /*b7f0*/  IMAD.MOV R81, RZ, RZ, -R81 ;  /* 0x000000ffff517224 */ /* 0x000fe400078e0a51 */
[----:B------:R-:W-:Y:S02]  /*b800*/  IMAD.MOV R5, RZ, RZ, -R5 ;  /* 0x000000ffff057224 */ /* 0x000fe400078e0a05 */
[C---:B------:R-:W-:Y:S02]  /*b810*/  IMAD R81, R15.reuse, R81, R82 ;  /* 0x000000510f517224 */ /* 0x040fe400078e0252 */
[C---:B-1----:R-:W-:Y:S02]  /*b820*/  VIADD R80, R0.reuse, 0x183 ;  /* 0x0000018300507836 */ /* 0x042fe40000000000 */
[----:B------:R-:W-:Y:S02]  /*b830*/  IMAD R5, R15, R5, R83 ;  /* 0x000000050f057224 */ /* 0x000fe400078e0253 */
[----:B------:R-:W-:-:S02]  /*b840*/  VIADD R82, R0, 0x184 ;  /* 0x0000018400527836 */ /* 0x000fc40000000000 */
[C---:B------:R-:W-:Y:S02]  /*b850*/  VIADD R85, R0.reuse, 0x185 ;  /* 0x0000018500557836 */ /* 0x040fe40000000000 */
[----:B------:R-:W-:Y:S01]  /*b860*/  VIADD R83, R0, 0x186 ;  /* 0x0000018600537836 */ /* 0x000fe20000000000 */
[----:B----4-:R-:W-:-:S13]  /*b870*/  ISETP.GT.U32.AND P0, PT, R15, R92, PT ;  /* 0x0000005c0f00720c */ /* 0x010fda0003f04070 */
[----:B------:R-:W-:-:S05]  /*b880*/  @!P0 IMAD.IADD R92, R92, 0x1, -R15 ;  /* 0x000000015c5c8824 */ /* 0x000fca00078e0a0f */
[----:B------:R-:W-:-:S13]  /*b890*/  ISETP.GT.U32.AND P6, PT, R15, R92, PT ;  /* 0x0000005c0f00720c */ /* 0x000fda0003fc4070 */
[----:B------:R-:W-:-:S05]  /*b8a0*/  @!P6 IMAD.IADD R92, R92, 0x1, -R15 ;  /* 0x000000015c5ce824 */ /* 0x000fca00078e0a0f */
[----:B------:R0:W-:Y:S04]  /*b8b0*/  STL [R1+0x48], R92 ;  /* 0x0000485c01007387 */ /* 0x0001e80000100800 */
[----:B------:R-:W2:Y:S04]  /*b8c0*/  LDL R90, [R1+0x1f50] ;  /* 0x001f5000015a7983 */ /* 0x000ea80000100800 */
[----:B------:R-:W-:Y:S04]  /*b8d0*/  STL [R1+0x514], R81 ;  /* 0x0005145101007387 */ /* 0x000fe80000100800 */
[----:B------:R-:W-:Y:S04]  /*b8e0*/  STL [R1+0x24d0], R80 ;  /* 0x0024d05001007387 */ /* 0x000fe80000100800 */
[----:B------:R1:W-:Y:S04]  /*b8f0*/  STL [R1+0x544], R5 ;  /* 0x0005440501007387 */ /* 0x0003e80000100800 */
[----:B------:R-:W-:Y:S04]  /*b900*/  STL [R1+0x24cc], R82 ;  /* 0x0024cc5201007387 */ /* 0x000fe80000100800 */
[----:B------:R-:W-:Y:S04]  /*b910*/  STL [R1+0x24d8], R85 ;  /* 0x0024d85501007387 */ /* 0x000fe80000100800 */
[----:B0-----:R-:W3:Y:S01]  /*b920*/  LDL R92, [R1+0x1f54] ;  /* 0x001f5400015c7983 */ /* 0x001ee20000100800 */
[----:B------:R-:W-:-:S03]  /*b930*/  ISETP.GT.U32.AND P6, PT, R15, R77, PT ;  /* 0x0000004d0f00720c */ /* 0x000fc60003fc4070 */
[----:B------:R-:W-:Y:S10]  /*b940*/  STL [R1+0x24d4], R83 ;  /* 0x0024d45301007387 */ /* 0x000ff40000100800 */
[----:B------:R-:W-:Y:S01]  /*b950*/  @!P6 IMAD.IADD R77, R77, 0x1, -R15 ;  /* 0x000000014d4de824 */ /* 0x000fe200078e0a0f */
[----:B------:R-:W-:-:S02]  /*b960*/  ISETP.GE.AND P6, PT, R93, RZ, PT ;  /* 0x000000ff5d00720c */ /* 0x000fc40003fc6270 */
[----:B------:R-:W4:Y:S01]  /*b970*/  LDL R93, [R1+0x1f58] ;  /* 0x001f5800015d7983 */ /* 0x000f220000100800 */
[C---:B------:R-:W-:Y:S02]  /*b980*/  ISETP.GT.U32.AND P0, PT, R15.reuse, R76, PT ;  /* 0x0000004c0f00720c */ /* 0x040fe40003f04070 */
[----:B------:R-:W-:-:S11]  /*b990*/  ISETP.GT.U32.AND P2, PT, R15, R84, PT ;  /* 0x000000540f00720c */ /* 0x000fd60003f44070 */
[----:B------:R-:W-:-:S05]  /*b9a0*/  @!P0 IMAD.IADD R76, R76, 0x1, -R15 ;  /* 0x000000014c4c8824 */ /* 0x000fca00078e0a0f */
[C---:B------:R-:W-:Y:S01]  /*b9b0*/  ISETP.GT.U32.AND P0, PT, R15.reuse, R76, PT ;  /* 0x0000004c0f00720c */ /* 0x040fe20003f04070 */
[----:B-1----:R-:W-:Y:S01]  /*b9c0*/  IMAD.MOV.U32 R5, RZ, RZ, R86 ;  /* 0x000000ffff057224 */ /* 0x002fe200078e0056 */
[----:B------:R-:W-:Y:S01]  /*b9d0*/  IABS R80, R80 ;  /* 0x0000005000507213 */ /* 0x000fe20000000000 */
[----:B------:R-:W-:Y:S02]  /*b9e0*/  @!P2 IMAD.IADD R84, R84, 0x1, -R15 ;  /* 0x000000015454a824 */ /* 0x000fe400078e0a0f */
[----:B------:R-:W-:Y:S01]  /*b9f0*/  @!P1 IMAD.MOV R5, RZ, RZ, -R5 ;  /* 0x000000ffff059224 */ /* 0x000fe200078e0a05 */
[----:B------:R-:W-:-:S07]  /*ba00*/  ISETP.GT.U32.AND P1, PT, R15, R77, PT ;  /* 0x0000004d0f00720c */ /* 0x000fce0003f24070 */
[----:B------:R-:W-:Y:S01]  /*ba10*/  @!P0 IMAD.IADD R76, R76, 0x1, -R15 ;  /* 0x000000014c4c8824 */ /* 0x000fe200078e0a0f */
[----:B------:R-:W-:Y:S01]  /*ba20*/  ISETP.GE.AND P0, PT, R0, RZ, PT ;  /* 0x000000ff0000720c */ /* 0x000fe20003f06270 */
[----:B------:R0:W-:Y:S02]  /*ba30*/  STL [R1+0x34], R5 ;  /* 0x0000340501007387 */ /* 0x0001e40000100800 */
[----:B------:R-:W-:Y:S02]  /*ba40*/  @!P6 IMAD.MOV R76, RZ, RZ, -R76 ;  /* 0x000000ffff4ce224 */ /* 0x000fe400078e0a4c */
[----:B------:R-:W-:-:S04]  /*ba50*/  IMAD.HI.U32 R81, R16, R80, RZ ;  /* 0x0000005010517227 */ /* 0x000fc800078e00ff */
[----:B0-----:R-:W-:Y:S02]  /*ba60*/  IMAD.MOV.U32 R5, RZ, RZ, R84 ;  /* 0x000000ffff057224 */ /* 0x001fe400078e0054 */
[----:B------:R-:W-:Y:S02]  /*ba70*/  IMAD.MOV R81, RZ, RZ, -R81 ;  /* 0x000000ffff517224 */ /* 0x000fe400078e0a51 */
[----:B------:R-:W-:Y:S02]  /*ba80*/  @!P0 IMAD.MOV R5, RZ, RZ, -R5 ;  /* 0x000000ffff058224 */ /* 0x000fe400078e0a05 */
[----:B------:R-:W-:-:S03]  /*ba90*/  @!P1 IMAD.IADD R77, R77, 0x1, -R15 ;  /* 0x000000014d4d9824 */ /* 0x000fc600078e0a0f */
[----:B------:R0:W-:Y:S04]  /*baa0*/  STL [R1+0x25fc], R5 ;  /* 0x0025fc0501007387 */ /* 0x0001e80000100800 */
[----:B------:R1:W-:Y:S01]  /*bab0*/  STL [R1+0x2600], R76 ;  /* 0x0026004c01007387 */ /* 0x0003e20000100800 */
[----:B0-----:R-:W-:-:S05]  /*bac0*/  IMAD R5, R15, R81, R80 ;  /* 0x000000510f057224 */ /* 0x001fca00078e0250 */
[----:B------:R0:W-:Y:S01]  /*bad0*/  STL [R1+0x52c], R5 ;  /* 0x00052c0501007387 */ /* 0x0001e20000100800 */
[----:B------:R-:W-:Y:S02]  /*bae0*/  IABS R82, R82 ;  /* 0x0000005200527213 */ /* 0x000fe40000000000 */
[----:B------:R-:W-:Y:S02]  /*baf0*/  IABS R80, R85 ;  /* 0x0000005500507213 */ /* 0x000fe40000000000 */
[----:B------:R-:W-:Y:S01]  /*bb00*/  IABS R81, R83 ;  /* 0x0000005300517213 */ /* 0x000fe20000000000 */
[----:B------:R-:W-:Y:S01]  /*bb10*/  IMAD.HI.U32 R83, R16, R82, RZ ;  /* 0x0000005210537227 */ /* 0x000fe200078e00ff */
[----:B------:R-:W-:-:S03]  /*bb20*/  ISETP.GT.U32.AND P1, PT, R15, R73, PT ;  /* 0x000000490f00720c */ /* 0x000fc60003f24070 */
[----:B------:R-:W-:-:S04]  /*bb30*/  IMAD.HI.U32 R85, R16, R80, RZ ;  /* 0x0000005010557227 */ /* 0x000fc800078e00ff */
[----:B------:R-:W-:Y:S02]  /*bb40*/  IMAD.MOV R83, RZ, RZ, -R83 ;  /* 0x000000ffff537224 */ /* 0x000fe400078e0a53 */
[----:B------:R-:W-:Y:S02]  /*bb50*/  IMAD.MOV R85, RZ, RZ, -R85 ;  /* 0x000000ffff557224 */ /* 0x000fe400078e0a55 */
[C---:B-1----:R-:W-:Y:S02]  /*bb60*/  IMAD R76, R15.reuse, R83, R82 ;  /* 0x000000530f4c7224 */ /* 0x042fe400078e0252 */
[----:B0-----:R-:W-:Y:S02]  /*bb70*/  IMAD R5, R15, R85, R80 ;  /* 0x000000550f057224 */ /* 0x001fe400078e0250 */
[----:B------:R-:W-:Y:S01]  /*bb80*/  @!P1 IMAD.IADD R73, R73, 0x1, -R15 ;  /* 0x0000000149499824 */ /* 0x000fe200078e0a0f */
[----:B--2---:R-:W-:Y:S02]  /*bb90*/  ISETP.GE.AND P6, PT, R90, RZ, PT ;  /* 0x000000ff5a00720c */ /* 0x004fe40003fc6270 */
[----:B------:R-:W2:Y:S11]  /*bba0*/  LDL R90, [R1+0x1f5c] ;  /* 0x001f5c00015a7983 */ /* 0x000eb60000100800 */
[----:B------:R-:W-:Y:S01]  /*bbb0*/  @!P6 IMAD.MOV R77, RZ, RZ, -R77 ;  /* 0x000000ffff4de224 */ /* 0x000fe200078e0a4d */
[----:B---3--:R-:W-:-:S02]  /*bbc0*/  ISETP.GE.AND P6, PT, R92, RZ, PT ;  /* 0x000000ff5c00720c */ /* 0x008fc40003fc6270 */
[----:B------:R-:W3:Y:S04]  /*bbd0*/  LDL R92, [R1+0x1f60] ;  /* 0x001f6000015c7983 */ /* 0x000ee80000100800 */
[----:B------:R-:W-:Y:S04]  /*bbe0*/  STL [R1+0x530], R76 ;  /* 0x0005304c01007387 */ /* 0x000fe80000100800 */
[----:B------:R0:W-:Y:S01]  /*bbf0*/  STL [R1+0x528], R5 ;  /* 0x0005280501007387 */ /* 0x0001e20000100800 */
[----:B----4-:R-:W-:-:S03]  /*bc00*/  ISETP.GE.AND P1, PT, R93, RZ, PT ;  /* 0x000000ff5d00720c */ /* 0x010fc60003f26270 */
[----:B------:R-:W4:Y:S01]  /*bc10*/  LDL R93, [R1+0x1f64] ;  /* 0x001f6400015d7983 */ /* 0x000f220000100800 */
[C---:B------:R-:W-:Y:S02]  /*bc20*/  ISETP.GT.U32.AND P0, PT, R15.reuse, R75, PT ;  /* 0x0000004b0f00720c */ /* 0x040fe40003f04070 */
[----:B------:R-:W-:-:S11]  /*bc30*/  ISETP.GT.U32.AND P2, PT, R15, R4, PT ;  /* 0x000000040f00720c */ /* 0x000fd60003f44070 */
[----:B------:R-:W-:-:S05]  /*bc40*/  @!P0 IMAD.IADD R75, R75, 0x1, -R15 ;  /* 0x000000014b4b8824 */ /* 0x000fca00078e0a0f */
[----:B------:R-:W-:Y:S01]  /*bc50*/  ISETP.GT.U32.AND P0, PT, R15, R75, PT ;  /* 0x0000004b0f00720c */ /* 0x000fe20003f04070 */
[----:B------:R-:W-:Y:S02]  /*bc60*/  @!P2 IMAD.IADD R4, R4, 0x1, -R15 ;  /* 0x000000010404a824 */ /* 0x000fe400078e0a0f */
[----:B------:R-:W-:-:S03]  /*bc70*/  IMAD.HI.U32 R84, R16, R81, RZ ;  /* 0x0000005110547227 */ /* 0x000fc600078e00ff */
[----:B------:R-:W-:Y:S01]  /*bc80*/  ISETP.GT.U32.AND P2, PT, R15, R4, PT ;  /* 0x000000040f00720c */ /* 0x000fe20003f44070 */
[----:B------:R-:W-:-:S06]  /*bc90*/  IMAD.MOV R84, RZ, RZ, -R84 ;  /* 0x000000ffff547224 */ /* 0x000fcc00078e0a54 */
[----:B------:R-:W-:Y:S01]  /*bca0*/  @!P0 IMAD.IADD R75, R75, 0x1, -R15 ;  /* 0x000000014b4b8824 */ /* 0x000fe200078e0a0f */
[C---:B------:R-:W-:Y:S01]  /*bcb0*/  ISETP.GT.U32.AND P0, PT, R15.reuse, R72, PT ;  /* 0x000000480f00720c */ /* 0x040fe20003f04070 */
[C---:B0-----:R-:W-:Y:S02]  /*bcc0*/  IMAD R5, R15.reuse, R84, R81 ;  /* 0x000000540f057224 */ /* 0x041fe400078e0251 */
[C---:B------:R-:W-:Y:S02]  /*bcd0*/  VIADD R80, R0.reuse, 0x187 ;  /* 0x0000018700507836 */ /* 0x040fe40000000000 */
[----:B------:R-:W-:Y:S01]  /*bce0*/  VIADD R76, R0, 0x188 ;  /* 0x00000188004c7836 */ /* 0x000fe20000000000 */
[----:B------:R0:W-:Y:S01]  /*bcf0*/  STL [R1+0x550], R5 ;  /* 0x0005500501007387 */ /* 0x0001e20000100800 */
[----:B------:R-:W-:Y:S01]  /*bd00*/  @!P2 IMAD.IADD R4, R4, 0x1, -R15 ;  /* 0x000000010404a824 */ /* 0x000fe200078e0a0f */
[C---:B------:R-:W-:Y:S01]  /*bd10*/  ISETP.GT.U32.AND P2, PT, R15.reuse, R74, PT ;  /* 0x0000004a0f00720c */ /* 0x040fe20003f44070 */
[----:B------:R-:W-:Y:S01]  /*bd20*/  @!P1 IMAD.MOV R75, RZ, RZ, -R75 ;  /* 0x000000ffff4b9224 */ /* 0x000fe200078e0a4b */
[----:B------:R1:W-:Y:S01]  /*bd30*/  STL [R1+0x24c0], R80 ;  /* 0x0024c05001007387 */ /* 0x0003e20000100800 */
[----:B------:R-:W-:Y:S01]  /*bd40*/  ISETP.GT.U32.AND P1, PT, R15, R71, PT ;  /* 0x000000470f00720c */ /* 0x000fe20003f24070 */
[----:B0-----:R-:W-:-:S02]  /*bd50*/  VIADD R5, R0, 0x189 ;  /* 0x0000018900057836 */ /* 0x001fc40000000000 */
[----:B------:R-:W-:Y:S01]  /*bd60*/  STL [R1+0x24c4], R76 ;  /* 0x0024c44c01007387 */ /* 0x000fe20000100800 */
[----:B------:R-:W-:-:S03]  /*bd70*/  @!P0 IMAD.IADD R72, R72, 0x1, -R15 ;  /* 0x0000000148488824 */ /* 0x000fc600078e0a0f */
[----:B------:R0:W-:Y:S01]  /*bd80*/  STL [R1+0x24c8], R5 ;  /* 0x0024c80501007387 */ /* 0x0001e20000100800 */
[----:B------:R-:W-:Y:S02]  /*bd90*/  IABS R82, R80 ;  /* 0x0000005000527213 */ /* 0x000fe40000000000 */
[--C-:B------:R-:W-:Y:S01]  /*bda0*/  @!P2 IMAD.IADD R74, R74, 0x1, -R15.reuse ;  /* 0x000000014a4aa824 */ /* 0x100fe200078e0a0f */
[----:B------:R-:W-:Y:S02]  /*bdb0*/  ISETP.GT.U32.AND P2, PT, R15, R73, PT ;  /* 0x000000490f00720c */ /* 0x000fe40003f44070 */
[----:B------:R-:W-:Y:S01]  /*bdc0*/  @!P1 IMAD.IADD R71, R71, 0x1, -R15 ;  /* 0x0000000147479824 */ /* 0x000fe200078e0a0f */
[----:B------:R-:W-:Y:S01]  /*bdd0*/  ISETP.GT.U32.AND P1, PT, R15, R72, PT ;  /* 0x000000480f00720c */ /* 0x000fe20003f24070 */
[----:B------:R-:W-:Y:S01]  /*bde0*/  IMAD.HI.U32 R84, R16, R82, RZ ;  /* 0x0000005210547227 */ /* 0x000fe200078e00ff */
[----:B-1----:R-:W-:Y:S01]  /*bdf0*/  IABS R80, R5 ;  /* 0x0000000500507213 */ /* 0x002fe20000000000 */
[----:B------:R-:W4:Y:S02]  /*be00*/  LDL R89, [R1+0x1f68] ;  /* 0x001f680001597983 */ /* 0x000f240000100800 */
[----:B------:R-:W-:-:S04]  /*be10*/  IMAD.MOV R84, RZ, RZ, -R84 ;  /* 0x000000ffff547224 */ /* 0x000fc800078e0a54 */
[----:B0-----:R-:W-:Y:S02]  /*be20*/  IMAD R5, R15, R84, R82 ;  /* 0x000000540f057224 */ /* 0x001fe400078e0252 */
[--C-:B------:R-:W-:Y:S02]  /*be30*/  @!P2 IMAD.IADD R73, R73, 0x1, -R15.reuse ;  /* 0x000000014949a824 */ /* 0x100fe400078e0a0f */
[----:B------:R-:W-:Y:S01]  /*be40*/  @!P1 IMAD.IADD R72, R72, 0x1, -R15 ;  /* 0x0000000148489824 */ /* 0x000fe200078e0a0f */
[----:B---3--:R-:W-:Y:S02]  /*be50*/  ISETP.GE.AND P0, PT, R92, RZ, PT ;  /* 0x000000ff5c00720c */ /* 0x008fe40003f06270 */
[----:B------:R-:W3:Y:S01]  /*be60*/  LDL R92, [R1+0x1f6c] ;  /* 0x001f6c00015c7983 */ /* 0x000ee20000100800 */
[----:B--2---:R-:W-:-:S03]  /*be70*/  ISETP.GE.AND P2, PT, R90, RZ, PT ;  /* 0x000000ff5a00720c */ /* 0x004fc60003f46270 */
[----:B------:R-:W2:Y:S04]  /*be80*/  LDL R90, [R1+0x1f70] ;  /* 0x001f7000015a7983 */ /* 0x000ea80000100800 */
[----:B------:R0:W-:Y:S01]  /*be90*/  STL [R1+0x524], R5 ;  /* 0x0005240501007387 */ /* 0x0001e20000100800 */
[----:B----4-:R-:W-:-:S03]  /*bea0*/  ISETP.GE.AND P1, PT, R93, RZ, PT ;  /* 0x000000ff5d00720c */ /* 0x010fc60003f26270 */
[----:B------:R-:W4:Y:S01]  /*beb0*/  LDL R93, [R1+0x1f74] ;  /* 0x001f7400015d7983 */ /* 0x000f220000100800 */
[----:B------:R-:W-:Y:S01]  /*bec0*/  @!P6 IMAD.MOV R4, RZ, RZ, -R4 ;  /* 0x000000ffff04e224 */ /* 0x000fe200078e0a04 */
[C---:B------:R-:W-:Y:S02]  /*bed0*/  ISETP.GT.U32.AND P6, PT, R15.reuse, R74, PT ;  /* 0x0000004a0f00720c */ /* 0x040fe40003fc4070 */
[----:B------:R-:W-:Y:S01]  /*bee0*/  IABS R81, R76 ;  /* 0x0000004c00517213 */ /* 0x000fe20000000000 */
[----:B------:R-:W-:Y:S01]  /*bef0*/  @!P2 IMAD.MOV R73, RZ, RZ, -R73 ;  /* 0x000000ffff49a224 */ /* 0x000fe200078e0a49 */
[----:B------:R-:W-:-:S03]  /*bf00*/  ISETP.GT.U32.AND P2, PT, R15, R71, PT ;  /* 0x000000470f00720c */ /* 0x000fc60003f44070 */
[----:B------:R-:W-:-:S06]  /*bf10*/  IMAD.HI.U32 R83, R16, R81, RZ ;  /* 0x0000005110537227 */ /* 0x000fcc00078e00ff */
[----:B------:R-:W-:Y:S02]  /*bf20*/  @!P6 IMAD.IADD R74, R74, 0x1, -R15 ;  /* 0x000000014a4ae824 */ /* 0x000fe400078e0a0f */
[----:B------:R-:W-:Y:S02]  /*bf30*/  IMAD.MOV R83, RZ, RZ, -R83 ;  /* 0x000000ffff537224 */ /* 0x000fe400078e0a53 */
[----:B------:R-:W-:Y:S01]  /*bf40*/  @!P0 IMAD.MOV R74, RZ, RZ, -R74 ;  /* 0x000000ffff4a8224 */ /* 0x000fe200078e0a4a */
[----:B------:R-:W-:Y:S01]  /*bf50*/  ISETP.GT.U32.AND P0, PT, R15, R61, PT ;  /* 0x0000003d0f00720c */ /* 0x000fe20003f04070 */
[----:B------:R-:W-:-:S04]  /*bf60*/  IMAD.HI.U32 R85, R16, R80, RZ ;  /* 0x0000005010557227 */ /* 0x000fc800078e00ff */
[----:B0-----:R-:W-:Y:S02]  /*bf70*/  IMAD R5, R15, R83, R81 ;  /* 0x000000530f057224 */ /* 0x001fe400078e0251 */
[----:B------:R-:W-:Y:S02]  /*bf80*/  IMAD.MOV R85, RZ, RZ, -R85 ;  /* 0x000000ffff557224 */ /* 0x000fe400078e0a55 */
[--C-:B------:R-:W-:Y:S01]  /*bf90*/  @!P2 IMAD.IADD R71, R71, 0x1, -R15.reuse ;  /* 0x000000014747a824 */ /* 0x100fe200078e0a0f */
[----:B------:R0:W-:Y:S01]  /*bfa0*/  STL [R1+0x54c], R5 ;  /* 0x00054c0501007387 */ /* 0x0001e20000100800 */
[C---:B------:R-:W-:Y:S01]  /*bfb0*/  IMAD R76, R15.reuse, R85, R80 ;  /* 0x000000550f4c7224 */ /* 0x040fe200078e0250 */
[----:B------:R-:W-:Y:S01]  /*bfc0*/  ISETP.GT.U32.AND P2, PT, R15, R55, PT ;  /* 0x000000370f00720c */ /* 0x000fe20003f44070 */
[----:B------:R-:W-:-:S03]  /*bfd0*/  @!P0 IMAD.IADD R61, R61, 0x1, -R15 ;  /* 0x000000013d3d8824 */ /* 0x000fc600078e0a0f */
[----:B------:R1:W-:Y:S01]  /*bfe0*/  STL [R1+0x540], R76 ;  /* 0x0005404c01007387 */ /* 0x0003e20000100800 */
[----:B0-----:R-:W-:-:S05]  /*bff0*/  VIADD R5, R0, 0x18a ;  /* 0x0000018a00057836 */ /* 0x001fca0000000000 */
[----:B------:R0:W-:Y:S03]  /*c000*/  STL [R1+0x24b4], R5 ;  /* 0x0024b40501007387 */ /* 0x0001e60000100800 */
[----:B------:R-:W-:-:S05]  /*c010*/  @!P2 IMAD.IADD R55, R55, 0x1, -R15 ;  /* 0x000000013737a824 */ /* 0x000fca00078e0a0f */
[----:B------:R-:W-:Y:S01]  /*c020*/  ISETP.GT.U32.AND P2, PT, R15, R55, PT ;  /* 0x000000370f00720c */ /* 0x000fe20003f44070 */
[C---:B-1----:R-:W-:Y:S01]  /*c030*/  VIADD R76, R0.reuse, 0x18b ;  /* 0x0000018b004c7836 */ /* 0x042fe20000000000 */
[----:B------:R-:W-:Y:S01]  /*c040*/  IABS R82, R5 ;  /* 0x0000000500527213 */ /* 0x000fe20000000000 */
[----:B0-----:R-:W-:-:S10]  /*c050*/  VIADD R5, R0, 0x18c ;  /* 0x0000018c00057836 */ /* 0x001fd40000000000 */
[----:B------:R-:W-:Y:S01]  /*c060*/  @!P2 IMAD.IADD R55, R55, 0x1, -R15 ;  /* 0x000000013737a824 */ /* 0x000fe200078e0a0f */
[----:B---3--:R-:W-:Y:S02]  /*c070*/  ISETP.GE.AND P0, PT, R92, RZ, PT ;  /* 0x000000ff5c00720c */ /* 0x008fe40003f06270 */
[----:B------:R-:W3:Y:S04]  /*c080*/  LDL R92, [R1+0x1f78] ;  /* 0x001f7800015c7983 */ /* 0x000ee80000100800 */
[----:B------:R-:W-:Y:S04]  /*c090*/  STL [R1+0x24bc], R76 ;  /* 0x0024bc4c01007387 */ /* 0x000fe80000100800 */
[----:B------:R0:W-:Y:S01]  /*c0a0*/  STL [R1+0x24b8], R5 ;  /* 0x0024b80501007387 */ /* 0x0001e20000100800 */
[----:B----4-:R-:W-:-:S03]  /*c0b0*/  ISETP.GE.AND P2, PT, R93, RZ, PT ;  /* 0x000000ff5d00720c */ /* 0x010fc60003f46270 */
[----:B------:R-:W4:Y:S01]  /*c0c0*/  LDL R93, [R1+0x1f80] ;  /* 0x001f8000015d7983 */ /* 0x000f220000100800 */
[----:B------:R-:W-:Y:S01]  /*c0d0*/  @!P1 IMAD.MOV R72, RZ, RZ, -R72 ;  /* 0x000000ffff489224 */ /* 0x000fe200078e0a48 */
[----:B------:R-:W-:Y:S01]  /*c0e0*/  ISETP.GT.U32.AND P1, PT, R15, R61, PT ;  /* 0x0000003d0f00720c */ /* 0x000fe20003f24070 */
[----:B------:R-:W-:Y:S01]  /*c0f0*/  IMAD.HI.U32 R84, R16, R82, RZ ;  /* 0x0000005210547227 */ /* 0x000fe200078e00ff */
[----:B------:R-:W-:-:S11]  /*c100*/  IABS R80, R76 ;  /* 0x0000004c00507213 */ /* 0x000fd60000000000 */
[----:B------:R-:W-:Y:S01]  /*c110*/  @!P1 IMAD.IADD R61, R61, 0x1, -R15 ;  /* 0x000000013d3d9824 */ /* 0x000fe200078e0a0f */
[----:B--2---:R-:W-:Y:S02]  /*c120*/  ISETP.GE.AND P1, PT, R90, RZ, PT ;  /* 0x000000ff5a00720c */ /* 0x004fe40003f26270 */
[----:B------:R-:W2:Y:S01]  /*c130*/  LDL R90, [R1+0x1f7c] ;  /* 0x001f7c00015a7983 */ /* 0x000ea20000100800 */
[----:B------:R-:W-:Y:S01]  /*c140*/  IMAD.MOV R84, RZ, RZ, -R84 ;  /* 0x000000ffff547224 */ /* 0x000fe200078e0a54 */
[----:B------:R-:W-:Y:S01]  /*c150*/  IABS R81, R5 ;  /* 0x0000000500517213 */ /* 0x000fe20000000000 */
[----:B------:R-:W-:-:S04]  /*c160*/  IMAD.HI.U32 R83, R16, R80, RZ ;  /* 0x0000005010537227 */ /* 0x000fc800078e00ff */
[----:B0-----:R-:W-:Y:S02]  /*c170*/  IMAD R5, R15, R84, R82 ;  /* 0x000000540f057224 */ /* 0x001fe400078e0252 */
[----:B------:R-:W-:-:S03]  /*c180*/  IMAD.MOV R83, RZ, RZ, -R83 ;  /* 0x000000ffff537224 */ /* 0x000fc600078e0a53 */
[----:B------:R0:W-:Y:S01]  /*c190*/  STL [R1+0x558], R5 ;  /* 0x0005580501007387 */ /* 0x0001e20000100800 */
[----:B------:R-:W-:Y:S02]  /*c1a0*/  @!P2 IMAD.MOV R55, RZ, RZ, -R55 ;  /* 0x000000ffff37a224 */ /* 0x000fe400078e0a37 */
[----:B0-----:R-:W-:-:S05]  /*c1b0*/  IMAD R5, R15, R83, R80 ;  /* 0x000000530f057224 */ /* 0x001fca00078e0250 */
[----:B------:R0:W-:Y:S01]  /*c1c0*/  STL [R1+0x538], R5 ;  /* 0x0005380501007387 */ /* 0x0001e20000100800 */
[----:B------:R-:W-:-:S04]  /*c1d0*/  IMAD.HI.U32 R82, R16, R81, RZ ;  /* 0x0000005110527227 */ /* 0x000fc800078e00ff */
[----:B------:R-:W-:Y:S02]  /*c1e0*/  IMAD.MOV R82, RZ, RZ, -R82 ;  /* 0x000000ffff527224 */ /* 0x000fe400078e0a52 */
[----:B------:R-:W-:Y:S01]  /*c1f0*/  @!P1 IMAD.MOV R61, RZ, RZ, -R61 ;  /* 0x000000ffff3d9224 */ /* 0x000fe200078e0a3d */
[C---:B------:R-:W-:Y:S01]  /*c200*/  ISETP.GT.U32.AND P1, PT, R15.reuse, R47, PT ;  /* 0x0000002f0f00720c */ /* 0x040fe20003f24070 */
[----:B0-----:R-:W-:Y:S02]  /*c210*/  IMAD R5, R15, R82, R81 ;  /* 0x000000520f057224 */ /* 0x001fe400078e0251 */
[C---:B------:R-:W-:Y:S02]  /*c220*/  VIADD R80, R0.reuse, 0x18d ;  /* 0x0000018d00507836 */ /* 0x040fe40000000000 */
[----:B------:R-:W-:-:S08]  /*c230*/  VIADD R76, R0, 0x18e ;  /* 0x0000018e004c7836 */ /* 0x000fd00000000000 */
[----:B------:R-:W-:Y:S01]  /*c240*/  @!P1 IMAD.IADD R47, R47, 0x1, -R15 ;  /* 0x000000012f2f9824 */ /* 0x000fe200078e0a0f */
[----:B------:R-:W-:Y:S02]  /*c250*/  ISETP.GT.U32.AND P6, PT, R15, R70, PT ;  /* 0x000000460f00720c */ /* 0x000fe40003fc4070 */
[----:B---3--:R-:W-:Y:S02]  /*c260*/  ISETP.GE.AND P2, PT, R92, RZ, PT ;  /* 0x000000ff5c00720c */ /* 0x008fe40003f46270 */
[----:B------:R-:W3:Y:S04]  /*c270*/  LDL R92, [R1+0x1f98] ;  /* 0x001f9800015c7983 */ /* 0x000ee80000100800 */
[----:B------:R0:W-:Y:S04]  /*c280*/  STL [R1+0x570], R5 ;  /* 0x0005700501007387 */ /* 0x0001e80000100800 */
[----:B------:R1:W-:Y:S01]  /*c290*/  STL [R1+0x24a8], R80 ;  /* 0x0024a85001007387 */ /* 0x0003e20000100800 */
[----:B0-----:R-:W-:-:S03]  /*c2a0*/  VIADD R5, R0, 0x18f ;  /* 0x0000018f00057836 */ /* 0x001fc60000000000 */
[----:B------:R-:W-:Y:S01]  /*c2b0*/  STL [R1+0x24ac], R76 ;  /* 0x0024ac4c01007387 */ /* 0x000fe20000100800 */
[----:B----4-:R-:W-:-:S03]  /*c2c0*/  ISETP.GE.AND P1, PT, R93, RZ, PT ;  /* 0x000000ff5d00720c */ /* 0x010fc60003f26270 */
[----:B------:R0:W-:Y:S04]  /*c2d0*/  STL [R1+0x24b0], R5 ;  /* 0x0024b00501007387 */ /* 0x0001e80000100800 */
[----:B------:R-:W4:Y:S01]  /*c2e0*/  LDL R93, [R1+0x1fb8] ;  /* 0x001fb800015d7983 */ /* 0x000f220000100800 */
[----:B------:R-:W-:-:S05]  /*c2f0*/  @!P6 IMAD.IADD R70, R70, 0x1, -R15 ;  /* 0x000000014646e824 */ /* 0x000fca00078e0a0f */
[----:B------:R-:W-:-:S13]  /*c300*/  ISETP.GT.U32.AND P6, PT, R15, R70, PT ;  /* 0x000000460f00720c */ /* 0x000fda0003fc4070 */
[----:B------:R-:W-:Y:S01]  /*c310*/  @!P6 IMAD.IADD R70, R70, 0x1, -R15 ;  /* 0x000000014646e824 */ /* 0x000fe200078e0a0f */
[----:B------:R-:W-:-:S03]  /*c320*/  ISETP.GE.AND P6, PT, R89, RZ, PT ;  /* 0x000000ff5900720c */ /* 0x000fc60003fc6270 */
[----:B------:R-:W-:Y:S01]  /*c330*/  @!P0 IMAD.MOV R70, RZ, RZ, -R70 ;  /* 0x000000ffff468224 */ /* 0x000fe200078e0a46 */
[----:B------:R-:W-:-:S09]  /*c340*/  ISETP.GT.U32.AND P0, PT, R15, R50, PT ;  /* 0x000000320f00720c */ /* 0x000fd20003f04070 */
[----:B------:R-:W-:Y:S01]  /*c350*/  @!P6 IMAD.MOV R71, RZ, RZ, -R71 ;  /* 0x000000ffff47e224 */ /* 0x000fe200078e0a47 */
[----:B------:R-:W-:-:S03]  /*c360*/  ISETP.GT.U32.AND P6, PT, R15, R54, PT ;  /* 0x000000360f00720c */ /* 0x000fc60003fc4070 */
[----:B------:R-:W-:-:S05]  /*c370*/  @!P0 IMAD.IADD R50, R50, 0x1, -R15 ;  /* 0x0000000132328824 */ /* 0x000fca00078e0a0f */
[----:B------:R-:W-:-:S05]  /*c380*/  ISETP.GT.U32.AND P0, PT, R15, R50, PT ;  /* 0x000000320f00720c */ /* 0x000fca0003f04070 */
[----:B------:R-:W-:-:S05]  /*c390*/  @!P6 IMAD.IADD R54, R54, 0x1, -R15 ;  /* 0x000000013636e824 */ /* 0x000fca00078e0a0f */
[----:B------:R-:W-:-:S03]  /*c3a0*/  ISETP.GT.U32.AND P6, PT, R15, R54, PT ;  /* 0x000000360f00720c */ /* 0x000fc60003fc4070 */
[--C-:B------:R-:W-:Y:S01]  /*c3b0*/  @!P0 IMAD.IADD R50, R50, 0x1, -R15.reuse ;  /* 0x0000000132328824 */ /* 0x100fe200078e0a0f */
[----:B--2---:R-:W-:Y:S02]  /*c3c0*/  ISETP.GE.AND P0, PT, R90, RZ, PT ;  /* 0x000000ff5a00720c */ /* 0x004fe40003f06270 */
[----:B------:R-:W-:Y:S01]  /*c3d0*/  IABS R82, R80 ;  /* 0x0000005000527213 */ /* 0x000fe20000000000 */
[----:B------:R-:W2:Y:S06]  /*c3e0*/  LDL R90, [R1+0x1fb0] ;  /* 0x001fb000015a7983 */ /* 0x000eac0000100800 */
[----:B------:R-:W-:Y:S01]  /*c3f0*/  @!P6 IMAD.IADD R54, R54, 0x1, -R15 ;  /* 0x000000013636e824 */ /* 0x000fe200078e0a0f */
[----:B------:R-:W-:-:S03]  /*c400*/  ISETP.GT.U32.AND P6, PT, R15, R44, PT ;  /* 0x0000002c0f00720c */ /* 0x000fc60003fc4070 */
[----:B------:R-:W-:Y:S01]  /*c410*/  @!P0 IMAD.MOV R50, RZ, RZ, -R50 ;  /* 0x000000ffff328224 */ /* 0x000fe200078e0a32 */
[----:B------:R-:W-:-:S09]  /*c420*/  ISETP.GT.U32.AND P0, PT, R15, R43, PT ;  /* 0x0000002b0f00720c */ /* 0x000fd20003f04070 */
[----:B------:R-:W-:-:S05]  /*c430*/  @!P6 IMAD.IADD R44, R44, 0x1, -R15 ;  /* 0x000000012c2ce824 */ /* 0x000fca00078e0a0f */
[----:B------:R-:W-:Y:S01]  /*c440*/  ISETP.GT.U32.AND P6, PT, R15, R44, PT ;  /* 0x0000002c0f00720c */ /* 0x000fe20003fc4070 */
[----:B------:R-:W-:Y:S02]  /*c450*/  @!P0 IMAD.IADD R43, R43, 0x1, -R15 ;  /* 0x000000012b2b8824 */ /* 0x000fe400078e0a0f */
[C---:B------:R-:W-:Y:S01]  /*c460*/  IMAD.HI.U32 R83, R16.reuse, R82, RZ ;  /* 0x0000005210537227 */ /* 0x040fe200078e00ff */
[----:B-1----:R-:W-:Y:S02]  /*c470*/  IABS R80, R76 ;  /* 0x0000004c00507213 */ /* 0x002fe40000000000 */
[----:B------:R-:W-:Y:S01]  /*c480*/  IABS R81, R5 ;  /* 0x0000000500517213 */ /* 0x000fe20000000000 */
[----:B------:R-:W-:Y:S02]  /*c490*/  IMAD.MOV R83, RZ, RZ, -R83 ;  /* 0x000000ffff537224 */ /* 0x000fe400078e0a53 */
[----:B------:R-:W-:-:S04]  /*c4a0*/  IMAD.HI.U32 R84, R16, R80, RZ ;  /* 0x0000005010547227 */ /* 0x000fc800078e00ff */
[----:B0-----:R-:W-:Y:S02]  /*c4b0*/  IMAD R5, R15, R83, R82 ;  /* 0x000000530f057224 */ /* 0x001fe400078e0252 */
[----:B------:R-:W-:-:S04]  /*c4c0*/  IMAD.HI.U32 R85, R16, R81, RZ ;  /* 0x0000005110557227 */ /* 0x000fc800078e00ff */
[----:B------:R-:W-:Y:S01]  /*c4d0*/  @!P6 IMAD.IADD R44, R44, 0x1, -R15 ;  /* 0x000000012c2ce824 */ /* 0x000fe200078e0a0f */
[----:B------:R0:W-:Y:S01]  /*c4e0*/  STL [R1+0x53c], R5 ;  /* 0x00053c0501007387 */ /* 0x0001e20000100800 */
[----:B------:R-:W-:Y:S02]  /*c4f0*/  IMAD.MOV R84, RZ, RZ, -R84 ;  /* 0x000000ffff547224 */ /* 0x000fe400078e0a54 */
[----:B------:R-:W-:Y:S02]  /*c500*/  IMAD.MOV R85, RZ, RZ, -R85 ;  /* 0x000000ffff557224 */ /* 0x000fe400078e0a55 */
[C---:B------:R-:W-:Y:S02]  /*c510*/  IMAD R76, R15.reuse, R84, R80 ;  /* 0x000000540f4c7224 */ /* 0x040fe400078e0250 */
[----:B0-----:R-:W-:Y:S02]  /*c520*/  IMAD R5, R15, R85, R81 ;  /* 0x000000550f057224 */ /* 0x001fe400078e0251 */
[----:B------:R-:W-:Y:S01]  /*c530*/  VIADD R80, R0, 0x190 ;  /* 0x0000019000507836 */ /* 0x000fe20000000000 */
[----:B---3--:R-:W-:-:S02]  /*c540*/  ISETP.GE.AND P0, PT, R92, RZ, PT ;  /* 0x000000ff5c00720c */ /* 0x008fc40003f06270 */
[----:B------:R-:W3:Y:S11]  /*c550*/  LDL R92, [R1+0x1fcc] ;  /* 0x001fcc00015c7983 */ /* 0x000ef60000100800 */
[----:B------:R-:W-:Y:S01]  /*c560*/  @!P0 IMAD.MOV R44, RZ, RZ, -R44 ;  /* 0x000000ffff2c8224 */ /* 0x000fe200078e0a2c */
[----:B------:R-:W-:Y:S01]  /*c570*/  ISETP.GT.U32.AND P0, PT, R15, R40, PT ;  /* 0x000000280f00720c */ /* 0x000fe20003f04070 */
[----:B------:R0:W-:Y:S04]  /*c580*/  STL [R1+0x568], R76 ;  /* 0x0005684c01007387 */ /* 0x0001e80000100800 */
[----:B------:R1:W-:Y:S01]  /*c590*/  STL [R1+0x564], R5 ;  /* 0x0005640501007387 */ /* 0x0003e20000100800 */
[----:B0-----:R-:W-:-:S03]  /*c5a0*/  VIADD R76, R0, 0x191 ;  /* 0x00000191004c7836 */ /* 0x001fc60000000000 */
[----:B------:R0:W-:Y:S01]  /*c5b0*/  STL [R1+0x249c], R80 ;  /* 0x00249c5001007387 */ /* 0x0001e20000100800 */
[----:B-1----:R-:W-:-:S03]  /*c5c0*/  VIADD R5, R0, 0x192 ;  /* 0x0000019200057836 */ /* 0x002fc60000000000 */
[----:B------:R1:W-:Y:S01]  /*c5d0*/  STL [R1+0x24a0], R76 ;  /* 0x0024a04c01007387 */ /* 0x0003e20000100800 */
[----:B------:R-:W-:Y:S01]  /*c5e0*/  @!P0 IMAD.IADD R40, R40, 0x1, -R15 ;  /* 0x0000000128288824 */ /* 0x000fe200078e0a0f */
[----:B----4-:R-:W-:Y:S02]  /*c5f0*/  ISETP.GE.AND P0, PT, R93, RZ, PT ;  /* 0x000000ff5d00720c */ /* 0x010fe40003f06270 */
[----:B------:R4:W-:Y:S04]  /*c600*/  STL [R1+0x24a4], R5 ;  /* 0x0024a40501007387 */ /* 0x0009e80000100800 */
[----:B------:R-:W3:Y:S01]  /*c610*/  LDL R93, [R1+0x200c] ;  /* 0x00200c00015d7983 */ /* 0x000ee20000100800 */
[----:B------:R-:W-:Y:S01]  /*c620*/  @!P2 IMAD.MOV R54, RZ, RZ, -R54 ;  /* 0x000000ffff36a224 */ /* 0x000fe200078e0a36 */
[----:B------:R-:W-:-:S02]  /*c630*/  ISETP.GT.U32.AND P2, PT, R15, R47, PT ;  /* 0x0000002f0f00720c */ /* 0x000fc40003f44070 */
[----:B------:R-:W-:-:S11]  /*c640*/  ISETP.GT.U32.AND P6, PT, R15, R41, PT ;  /* 0x000000290f00720c */ /* 0x000fd60003fc4070 */
[--C-:B------:R-:W-:Y:S01]  /*c650*/  @!P2 IMAD.IADD R47, R47, 0x1, -R15.reuse ;  /* 0x000000012f2fa824 */ /* 0x100fe200078e0a0f */
[----:B------:R-:W-:Y:S01]  /*c660*/  ISETP.GT.U32.AND P2, PT, R15, R42, PT ;  /* 0x0000002a0f00720c */ /* 0x000fe20003f44070 */
[----:B------:R-:W-:Y:S02]  /*c670*/  @!P6 IMAD.IADD R41, R41, 0x1, -R15 ;  /* 0x000000012929e824 */ /* 0x000fe400078e0a0f */
[----:B------:R-:W-:-:S03]  /*c680*/  @!P1 IMAD.MOV R47, RZ, RZ, -R47 ;  /* 0x000000ffff2f9224 */ /* 0x000fc600078e0a2f */
[----:B------:R-:W-:-:S07]  /*c690*/  ISETP.GT.U32.AND P6, PT, R15, R41, PT ;  /* 0x000000290f00720c */ /* 0x000fce0003fc4070 */
[----:B------:R-:W-:Y:S01]  /*c6a0*/  @!P2 IMAD.IADD R42, R42, 0x1, -R15 ;  /* 0x000000012a2aa824 */ /* 0x000fe200078e0a0f */
[----:B------:R-:W-:-:S04]  /*c6b0*/  ISETP.GT.U32.AND P2, PT, R15, R43, PT ;  /* 0x0000002b0f00720c */ /* 0x000fc80003f44070 */
[----:B------:R-:W-:Y:S01]  /*c6c0*/  ISETP.GT.U32.AND P1, PT, R15, R42, PT ;  /* 0x0000002a0f00720c */ /* 0x000fe20003f24070 */
[----:B------:R-:W-:Y:S01]  /*c6d0*/  @!P6 IMAD.IADD R41, R41, 0x1, -R15 ;  /* 0x000000012929e824 */ /* 0x000fe200078e0a0f */
[----:B------:R-:W-:Y:S02]  /*c6e0*/  ISETP.GT.U32.AND P6, PT, R15, R38, PT ;  /* 0x000000260f00720c */ /* 0x000fe40003fc4070 */
[----:B0-----:R-:W-:Y:S02]  /*c6f0*/  IABS R80, R80 ;  /* 0x0000005000507213 */ /* 0x001fe40000000000 */
[----:B------:R-:W-:-:S03]  /*c700*/  IABS R81, R76 ;  /* 0x0000004c00517213 */ /* 0x000fc60000000000 */
[----:B------:R-:W-:Y:S01]  /*c710*/  @!P2 IMAD.IADD R43, R43, 0x1, -R15 ;  /* 0x000000012b2ba824 */ /* 0x000fe200078e0a0f */
[----:B------:R-:W-:-:S03]  /*c720*/  ISETP.GT.U32.AND P2, PT, R15, R39, PT ;  /* 0x000000270f00720c */ /* 0x000fc60003f44070 */
[----:B------:R-:W-:Y:S01]  /*c730*/  @!P1 IMAD.IADD R42, R42, 0x1, -R15 ;  /* 0x000000012a2a9824 */ /* 0x000fe200078e0a0f */
[----:B--2---:R-:W-:Y:S01]  /*c740*/  ISETP.GE.AND P1, PT, R90, RZ, PT ;  /* 0x000000ff5a00720c */ /* 0x004fe20003f26270 */
[C---:B------:R-:W-:Y:S01]  /*c750*/  IMAD.HI.U32 R84, R16.reuse, R80, RZ ;  /* 0x0000005010547227 */ /* 0x040fe200078e00ff */
[----:B------:R-:W2:Y:S01]  /*c760*/  LDL R90, [R1+0x1fd8] ;  /* 0x001fd800015a7983 */ /* 0x000ea20000100800 */
[----:B------:R-:W-:Y:S02]  /*c770*/  IABS R82, R5 ;  /* 0x0000000500527213 */ /* 0x000fe40000000000 */
[----:B------:R-:W-:-:S04]  /*c780*/  IMAD.HI.U32 R83, R16, R81, RZ ;  /* 0x0000005110537227 */ /* 0x000fc800078e00ff */
[----:B------:R-:W-:Y:S02]  /*c790*/  IMAD.MOV R84, RZ, RZ, -R84 ;  /* 0x000000ffff547224 */ /* 0x000fe400078e0a54 */
[----:B------:R-:W-:Y:S02]  /*c7a0*/  IMAD.MOV R83, RZ, RZ, -R83 ;  /* 0x000000ffff537224 */ /* 0x000fe400078e0a53 */
[----:B------:R-:W-:-:S04]  /*c7b0*/  IMAD.HI.U32 R85, R16, R82, RZ ;  /* 0x0000005210557227 */ /* 0x000fc800078e00ff */
[----:B------:R-:W-:Y:S02]  /*c7c0*/  @!P6 IMAD.IADD R38, R38, 0x1, -R15 ;  /* 0x000000012626e824 */ /* 0x000fe400078e0a0f */
[C---:B-1----:R-:W-:Y:S02]  /*c7d0*/  IMAD R76, R15.reuse, R84, R80 ;  /* 0x000000540f4c7224 */ /* 0x042fe400078e0250 */
[----:B----4-:R-:W-:Y:S02]  /*c7e0*/  IMAD R5, R15, R83, R81 ;  /* 0x000000530f057224 */ /* 0x010fe400078e0251 */
[----:B------:R-:W-:Y:S02]  /*c7f0*/  @!P2 IMAD.IADD R39, R39, 0x1, -R15 ;  /* 0x000000012727a824 */ /* 0x000fe400078e0a0f */
[----:B------:R-:W-:Y:S02]  /*c800*/  IMAD.MOV R85, RZ, RZ, -R85 ;  /* 0x000000ffff557224 */ /* 0x000fe400078e0a55 */
[----:B------:R-:W-:Y:S01]  /*c810*/  @!P0 IMAD.MOV R42, RZ, RZ, -R42 ;  /* 0x000000ffff2a8224 */ /* 0x000fe200078e0a2a */
[----:B------:R-:W-:Y:S01]  /*c820*/  ISETP.GT.U32.AND P0, PT, R15, R38, PT ;  /* 0x000000260f00720c */ /* 0x000fe20003f04070 */
[----:B------:R-:W-:-:S12]  /*c830*/  VIADD R80, R0, 0x193 ;  /* 0x0000019300507836 */ /* 0x000fd80000000000 */
[----:B------:R-:W-:Y:S01]  /*c840*/  @!P0 IMAD.IADD R38, R38, 0x1, -R15 ;  /* 0x0000000126268824 */ /* 0x000fe200078e0a0f */
[----:B---3--:R-:W-:Y:S02]  /*c850*/  ISETP.GE.AND P2, PT, R92, RZ, PT ;  /* 0x000000ff5c00720c */ /* 0x008fe40003f46270 */
[----:B------:R-:W3:Y:S04]  /*c860*/  LDL R92, [R1+0x2014] ;  /* 0x00201400015c7983 */ /* 0x000ee80000100800 */
[----:B------:R-:W-:Y:S04]  /*c870*/  STL [R1+0x560], R76 ;  /* 0x0005604c01007387 */ /* 0x000fe80000100800 */
[----:B------:R0:W-:Y:S02]  /*c880*/  STL [R1+0x554], R5 ;  /* 0x0005540501007387 */ /* 0x0001e40000100800 */
[----:B0-----:R-:W-:-:S02]  /*c890*/  IMAD R5, R15, R85, R82 ;  /* 0x000000550f057224 */ /* 0x001fc400078e0252 */
[----:B------:R-:W-:-:S03]  /*c8a0*/  VIADD R76, R0, 0x194 ;  /* 0x00000194004c7836 */ /* 0x000fc60000000000 */
[----:B------:R0:W-:Y:S04]  /*c8b0*/  STL [R1+0x57c], R5 ;  /* 0x00057c0501007387 */ /* 0x0001e80000100800 */
[----:B------:R1:W-:Y:S01]  /*c8c0*/  STL [R1+0x2490], R80 ;  /* 0x0024905001007387 */ /* 0x0003e20000100800 */
[----:B0-----:R-:W-:-:S03]  /*c8d0*/  VIADD R5, R0, 0x195 ;  /* 0x0000019500057836 */ /* 0x001fc60000000000 */
[----:B------:R0:W-:Y:S01]  /*c8e0*/  STL [R1+0x2494], R76 ;  /* 0x0024944c01007387 */ /* 0x0001e20000100800 */
[----:B------:R-:W-:-:S03]  /*c8f0*/  ISETP.GE.AND P0, PT, R93, RZ, PT ;  /* 0x000000ff5d00720c */ /* 0x000fc60003f06270 */
[----:B------:R4:W-:Y:S04]  /*c900*/  STL [R1+0x2498], R5 ;  /* 0x0024980501007387 */ /* 0x0009e80000100800 */
[----:B------:R-:W4:Y:S01]  /*c910*/  LDL R93, [R1+0x202c] ;  /* 0x00202c00015d7983 */ /* 0x000f220000100800 */
[----:B------:R-:W-:Y:S01]  /*c920*/  @!P1 IMAD.MOV R43, RZ, RZ, -R43 ;  /* 0x000000ffff2b9224 */ /* 0x000fe200078e0a2b */
[C---:B------:R-:W-:Y:S02]  /*c930*/  ISETP.GT.U32.AND P1, PT, R15.reuse, R40, PT ;  /* 0x000000280f00720c */ /* 0x040fe40003f24070 */
[C---:B------:R-:W-:Y:S01]  /*c940*/  ISETP.GT.U32.AND P6, PT, R15.reuse, R39, PT ;  /* 0x000000270f00720c */ /* 0x040fe20003fc4070 */
[----:B------:R-:W-:Y:S01]  /*c950*/  @!P2 IMAD.MOV R41, RZ, RZ, -R41 ;  /* 0x000000ffff29a224 */ /* 0x000fe200078e0a29 */
[----:B------:R-:W-:-:S09]  /*c960*/  ISETP.GT.U32.AND P2, PT, R15, R37, PT ;  /* 0x000000250f00720c */ /* 0x000fd20003f44070 */
[--C-:B------:R-:W-:Y:S01]  /*c970*/  @!P1 IMAD.IADD R40, R40, 0x1, -R15.reuse ;  /* 0x0000000128289824 */ /* 0x100fe200078e0a0f */
[----:B------:R-:W-:Y:S01]  /*c980*/  ISETP.GT.U32.AND P1, PT, R15, R36, PT ;  /* 0x000000240f00720c */ /* 0x000fe20003f24070 */
[--C-:B------:R-:W-:Y:S01]  /*c990*/  @!P6 IMAD.IADD R39, R39, 0x1, -R15.reuse ;  /* 0x000000012727e824 */ /* 0x100fe200078e0a0f */
[----:B------:R-:W-:Y:S01]  /*c9a0*/  IABS R81, R80 ;  /* 0x0000005000517213 */ /* 0x000fe20000000000 */
[----:B------:R-:W-:-:S04]  /*c9b0*/  @!P2 IMAD.IADD R37, R37, 0x1, -R15 ;  /* 0x000000012525a824 */ /* 0x000fc800078e0a0f */
[----:B------:R-:W-:-:S06]  /*c9c0*/  IMAD.HI.U32 R82, R16, R81, RZ ;  /* 0x0000005110527227 */ /* 0x000fcc00078e00ff */
[----:B------:R-:W-:Y:S01]  /*c9d0*/  @!P1 IMAD.IADD R36, R36, 0x1, -R15 ;  /* 0x0000000124249824 */ /* 0x000fe200078e0a0f */
[----:B--2---:R-:W-:Y:S01]  /*c9e0*/  ISETP.GE.AND P6, PT, R90, RZ, PT ;  /* 0x000000ff5a00720c */ /* 0x004fe20003fc6270 */
[----:B------:R-:W-:Y:S01]  /*c9f0*/  IMAD.MOV R82, RZ, RZ, -R82 ;  /* 0x000000ffff527224 */ /* 0x000fe200078e0a52 */
[----:B------:R-:W2:Y:S11]  /*ca00*/  LDL R90, [R1+0x2048] ;  /* 0x00204800015a7983 */ /* 0x000eb60000100800 */
[----:B------:R-:W-:Y:S01]  /*ca10*/  @!P6 IMAD.MOV R40, RZ, RZ, -R40 ;  /* 0x000000ffff28e224 */ /* 0x000fe200078e0a28 */
[C---:B------:R-:W-:Y:S01]  /*ca20*/  ISETP.GT.U32.AND P6, PT, R15.reuse, R36, PT ;  /* 0x000000240f00720c */ /* 0x040fe20003fc4070 */
[----:B------:R-:W-:-:S12]  /*ca30*/  IMAD R81, R15, R82, R81 ;  /* 0x000000520f517224 */ /* 0x000fd800078e0251 */
[----:B------:R-:W-:Y:S01]  /*ca40*/  @!P6 IMAD.IADD R36, R36, 0x1, -R15 ;  /* 0x000000012424e824 */ /* 0x000fe200078e0a0f */
[----:B---3--:R-:W-:Y:S02]  /*ca50*/  ISETP.GE.AND P2, PT, R92, RZ, PT ;  /* 0x000000ff5c00720c */ /* 0x008fe40003f46270 */
[----:B------:R-:W3:Y:S04]  /*ca60*/  LDL R92, [R1+0x2030] ;  /* 0x00203000015c7983 */ /* 0x000ee80000100800 */
[----:B------:R-:W-:Y:S01]  /*ca70*/  STL [R1+0x548], R81 ;  /* 0x0005485101007387 */ /* 0x000fe20000100800 */
[----:B----4-:R-:W-:-:S03]  /*ca80*/  ISETP.GE.AND P6, PT, R93, RZ, PT ;  /* 0x000000ff5d00720c */ /* 0x010fc60003fc6270 */
[----:B------:R-:W4:Y:S01]  /*ca90*/  LDL R93, [R1+0x2070] ;  /* 0x00207000015d7983 */ /* 0x000f220000100800 */
[----:B------:R-:W-:Y:S02]  /*caa0*/  ISETP.GT.U32.AND P1, PT, R15, R37, PT ;  /* 0x000000250f00720c */ /* 0x000fe40003f24070 */
[----:B-1----:R-:W-:Y:S02]  /*cab0*/  IABS R80, R76 ;  /* 0x0000004c00507213 */ /* 0x002fe40000000000 */
[----:B------:R-:W-:-:S03]  /*cac0*/  IABS R83, R5 ;  /* 0x0000000500537213 */ /* 0x000fc60000000000 */
[----:B------:R-:W-:-:S04]  /*cad0*/  IMAD.HI.U32 R84, R16, R80, RZ ;  /* 0x0000005010547227 */ /* 0x000fc800078e00ff */
[----:B------:R-:W-:-:S04]  /*cae0*/  IMAD.HI.U32 R85, R16, R83, RZ ;  /* 0x0000005310557227 */ /* 0x000fc800078e00ff */
[----:B------:R-:W-:Y:S02]  /*caf0*/  IMAD.MOV R84, RZ, RZ, -R84 ;  /* 0x000000ffff547224 */ /* 0x000fe400078e0a54 */
[----:B------:R-:W-:Y:S02]  /*cb00*/  IMAD.MOV R85, RZ, RZ, -R85 ;  /* 0x000000ffff557224 */ /* 0x000fe400078e0a55 */
[----:B------:R-:W-:Y:S01]  /*cb10*/  @!P1 IMAD.IADD R37, R37, 0x1, -R15 ;  /* 0x0000000125259824 */ /* 0x000fe200078e0a0f */
[C---:B------:R-:W-:Y:S01]  /*cb20*/  ISETP.GT.U32.AND P1, PT, R15.reuse, R33, PT ;  /* 0x000000210f00720c */ /* 0x040fe20003f24070 */
[C---:B0-----:R-:W-:Y:S02]  /*cb30*/  IMAD R76, R15.reuse, R84, R80 ;  /* 0x000000540f4c7224 */ /* 0x041fe400078e0250 */
[----:B------:R-:W-:Y:S01]  /*cb40*/  @!P0 IMAD.MOV R39, RZ, RZ, -R39 ;  /* 0x000000ffff278224 */ /* 0x000fe200078e0a27 */
[C---:B------:R-:W-:Y:S01]  /*cb50*/  ISETP.GT.U32.AND P0, PT, R15.reuse, R35, PT ;  /* 0x000000230f00720c */ /* 0x040fe20003f04070 */
[----:B------:R-:W-:Y:S01]  /*cb60*/  IMAD R5, R15, R85, R83 ;  /* 0x000000550f057224 */ /* 0x000fe200078e0253 */
[----:B------:R-:W-:Y:S04]  /*cb70*/  STL [R1+0x578], R76 ;  /* 0x0005784c01007387 */ /* 0x000fe80000100800 */
[----:B------:R0:W-:Y:S03]  /*cb80*/  STL [R1+0x574], R5 ;  /* 0x0005740501007387 */ /* 0x0001e60000100800 */
[----:B------:R-:W-:-:S02]  /*cb90*/  @!P1 IMAD.IADD R33, R33, 0x1, -R15 ;  /* 0x0000000121219824 */ /* 0x000fc400078e0a0f */
[----:B0-----:R-:W-:-:S03]  /*cba0*/  VIADD R5, R0, 0x196 ;  /* 0x0000019600057836 */ /* 0x001fc60000000000 */
[----:B------:R-:W-:Y:S01]  /*cbb0*/  ISETP.GT.U32.AND P1, PT, R15, R33, PT ;  /* 0x000000210f00720c */ /* 0x000fe20003f24070 */
[----:B------:R-:W-:Y:S01]  /*cbc0*/  @!P0 IMAD.IADD R35, R35, 0x1, -R15 ;  /* 0x0000000123238824 */ /* 0x000fe200078e0a0f */
[----:B------:R-:W-:Y:S01]  /*cbd0*/  IABS R82, R5 ;  /* 0x0000000500527213 */ /* 0x000fe20000000000 */
[----:B------:R-:W-:-:S04]  /*cbe0*/  VIADD R76, R0, 0x197 ;  /* 0x00000197004c7836 */ /* 0x000fc80000000000 */
[----:B------:R-:W-:-:S04]  /*cbf0*/  IMAD.HI.U32 R83, R16, R82, RZ ;  /* 0x0000005210537227 */ /* 0x000fc800078e00ff */
[----:B------:R-:W-:Y:S02]  /*cc00*/  IMAD.MOV R83, RZ, RZ, -R83 ;  /* 0x000000ffff537224 */ /* 0x000fe400078e0a53 */
[----:B------:R-:W-:Y:S01]  /*cc10*/  @!P1 IMAD.IADD R33, R33, 0x1, -R15 ;  /* 0x0000000121219824 */ /* 0x000fe200078e0a0f */
[----:B---3--:R-:W-:Y:S02]  /*cc20*/  ISETP.GE.AND P0, PT, R92, RZ, PT ;  /* 0x000000ff5c00720c */ /* 0x008fe40003f06270 */
[----:B------:R-:W3:Y:S04]  /*cc30*/  LDL R92, [R1+0x2084] ;  /* 0x00208400015c7983 */ /* 0x000ee80000100800 */
[----:B------:R0:W-:Y:S04]  /*cc40*/  STL [R1+0x2484], R5 ;  /* 0x0024840501007387 */ /* 0x0001e80000100800 */
[----:B------:R-:W-:Y:S01]  /*cc50*/  STL [R1+0x248c], R76 ;  /* 0x00248c4c01007387 */ /* 0x000fe20000100800 */
[----:B0-----:R-:W-:-:S05]  /*cc60*/  VIADD R5, R0, 0x198 ;  /* 0x0000019800057836 */ /* 0x001fca0000000000 */
[----:B------:R0:W-:Y:S01]  /*cc70*/  STL [R1+0x2488], R5 ;  /* 0x0024880501007387 */ /* 0x0001e20000100800 */
[----:B------:R-:W-:Y:S01]  /*cc80*/  IABS R80, R5 ;  /* 0x0000000500507213 */ /* 0x000fe20000000000 */
[----:B0-----:R-:W-:-:S05]  /*cc90*/  IMAD R5, R15, R83, R82 ;  /* 0x000000530f057224 */ /* 0x001fca00078e0252 */
[----:B------:R0:W-:Y:S01]  /*cca0*/  STL [R1+0x56c], R5 ;  /* 0x00056c0501007387 */ /* 0x0001e20000100800 */
[----:B----4-:R-:W-:-:S03]  /*ccb0*/  ISETP.GE.AND P1, PT, R93, RZ, PT ;  /* 0x000000ff5d00720c */ /* 0x010fc60003f26270 */
[----:B------:R-:W4:Y:S01]  /*ccc0*/  LDL R93, [R1+0x2090] ;  /* 0x00209000015d7983 */ /* 0x000f220000100800 */
[----:B------:R-:W-:Y:S01]  /*ccd0*/  @!P2 IMAD.MOV R38, RZ, RZ, -R38 ;  /* 0x000000ffff26a224 */ /* 0x000fe200078e0a26 */
[----:B------:R-:W-:Y:S01]  /*cce0*/  ISETP.GT.U32.AND P2, PT, R15, R34, PT ;  /* 0x000000220f00720c */ /* 0x000fe20003f44070 */
[----:B------:R-:W-:-:S12]  /*ccf0*/  @!P6 IMAD.MOV R37, RZ, RZ, -R37 ;  /* 0x000000ffff25e224 */ /* 0x000fd800078e0a25 */
[----:B------:R-:W-:Y:S01]  /*cd00*/  @!P2 IMAD.IADD R34, R34, 0x1, -R15 ;  /* 0x000000012222a824 */ /* 0x000fe200078e0a0f */
[----:B------:R-:W-:-:S04]  /*cd10*/  ISETP.GT.U32.AND P2, PT, R15, R35, PT ;  /* 0x000000230f00720c */ /* 0x000fc80003f44070 */
[----:B------:R-:W-:Y:S02]  /*cd20*/  ISETP.GT.U32.AND P6, PT, R15, R34, PT ;  /* 0x000000220f00720c */ /* 0x000fe40003fc4070 */
[----:B------:R-:W-:-:S05]  /*cd30*/  IABS R81, R76 ;  /* 0x0000004c00517213 */ /* 0x000fca0000000000 */
[----:B------:R-:W-:-:S06]  /*cd40*/  IMAD.HI.U32 R83, R16, R81, RZ ;  /* 0x0000005110537227 */ /* 0x000fcc00078e00ff */
[--C-:B------:R-:W-:Y:S01]  /*cd50*/  @!P6 IMAD.IADD R34, R34, 0x1, -R15.reuse ;  /* 0x000000012222e824 */ /* 0x100fe200078e0a0f */
[----:B------:R-:W-:Y:S01]  /*cd60*/  ISETP.GT.U32.AND P6, PT, R15, R31, PT ;  /* 0x0000001f0f00720c */ /* 0x000fe20003fc4070 */
[----:B------:R-:W-:Y:S01]  /*cd70*/  @!P2 IMAD.IADD R35, R35, 0x1, -R15 ;  /* 0x000000012323a824 */ /* 0x000fe200078e0a0f */
[----:B------:R-:W-:Y:S01]  /*cd80*/  ISETP.GT.U32.AND P2, PT, R15, R32, PT ;  /* 0x000000200f00720c */ /* 0x000fe20003f44070 */
[----:B------:R-:W-:Y:S02]  /*cd90*/  IMAD.MOV R83, RZ, RZ, -R83 ;  /* 0x000000ffff537224 */ /* 0x000fe400078e0a53 */
[----:B------:R-:W-:-:S04]  /*cda0*/  IMAD.HI.U32 R82, R16, R80, RZ ;  /* 0x0000005010527227 */ /* 0x000fc800078e00ff */
[----:B0-----:R-:W-:Y:S02]  /*cdb0*/  IMAD R5, R15, R83, R81 ;  /* 0x000000530f057224 */ /* 0x001fe400078e0251 */
[----:B------:R-:W-:Y:S02]  /*cdc0*/  @!P0 IMAD.MOV R36, RZ, RZ, -R36 ;  /* 0x000000ffff248224 */ /* 0x000fe400078e0a24 */
[--C-:B------:R-:W-:Y:S01]  /*cdd0*/  @!P6 IMAD.IADD R31, R31, 0x1, -R15.reuse ;  /* 0x000000011f1fe824 */ /* 0x100fe200078e0a0f */
[----:B--2---:R-:W-:Y:S01]  /*cde0*/  ISETP.GE.AND P0, PT, R90, RZ, PT ;  /* 0x000000ff5a00720c */ /* 0x004fe20003f06270 */
[----:B------:R-:W-:Y:S01]  /*cdf0*/  @!P2 IMAD.IADD R32, R32, 0x1, -R15 ;  /* 0x000000012020a824 */ /* 0x000fe200078e0a0f */
[----:B------:R-:W2:Y:S01]  /*ce00*/  LDL R90, [R1+0x2098] ;  /* 0x00209800015a7983 */ /* 0x000ea20000100800 */
[----:B------:R-:W-:Y:S01]  /*ce10*/  IMAD.MOV R82, RZ, RZ, -R82 ;  /* 0x000000ffff527224 */ /* 0x000fe200078e0a52 */
[----:B------:R-:W-:Y:S02]  /*ce20*/  ISETP.GT.U32.AND P6, PT, R15, R31, PT ;  /* 0x0000001f0f00720c */ /* 0x000fe40003fc4070 */
[----:B------:R0:W-:Y:S01]  /*ce30*/  STL [R1+0x534], R5 ;  /* 0x0005340501007387 */ /* 0x0001e20000100800 */
[----:B------:R-:W-:-:S02]  /*ce40*/  VIADD R81, R0, 0x199 ;  /* 0x0000019900517836 */ /* 0x000fc40000000000 */
[----:B------:R-:W-:Y:S02]  /*ce50*/  VIADD R76, R0, 0x19a ;  /* 0x0000019a004c7836 */ /* 0x000fe40000000000 */
[----:B0-----:R-:W-:-:S06]  /*ce60*/  IMAD R5, R15, R82, R80 ;  /* 0x000000520f057224 */ /* 0x001fcc00078e0250 */
[----:B------:R-:W-:Y:S01]  /*ce70*/  @!P6 IMAD.IADD R31, R31, 0x1, -R15 ;  /* 0x000000011f1fe824 */ /* 0x000fe200078e0a0f */
[----:B---3--:R-:W-:Y:S02]  /*ce80*/  ISETP.GE.AND P2, PT, R92, RZ, PT ;  /* 0x000000ff5c00720c */ /* 0x008fe40003f46270 */
[----:B------:R-:W3:Y:S04]  /*ce90*/  LDL R92, [R1+0x2094] ;  /* 0x00209400015c7983 */ /* 0x000ee80000100800 */
[----:B------:R0:W-:Y:S04]  /*cea0*/  STL [R1+0x55c], R5 ;  /* 0x00055c0501007387 */ /* 0x0001e80000100800 */
[----:B------:R1:W-:Y:S01]  /*ceb0*/  STL [R1+0x2478], R81 ;  /* 0x0024785101007387 */ /* 0x0003e20000100800 */
[----:B0-----:R-:W-:-:S03]  /*cec0*/  VIADD R5, R0, 0x19b ;  /* 0x0000019b00057836 */ /* 0x001fc60000000000 */
[----:B------:R0:W-:Y:S04]  /*ced0*/  STL [R1+0x247c], R76 ;  /* 0x00247c4c01007387 */ /* 0x0001e80000100800 */
[----:B------:R-:W-:Y:S01]  /*cee0*/  STL [R1+0x2480], R5 ;  /* 0x0024800501007387 */ /* 0x000fe20000100800 */
[----:B----4-:R-:W-:-:S03]  /*cef0*/  ISETP.GE.AND P6, PT, R93, RZ, PT ;  /* 0x000000ff5d00720c */ /* 0x010fc60003fc6270 */
[----:B------:R-:W4:Y:S01]  /*cf00*/  LDL R93, [R1+0x20a0] ;  /* 0x0020a000015d7983 */ /* 0x000f220000100800 */
[----:B------:R-:W-:Y:S01]  /*cf10*/  @!P0 IMAD.MOV R35, RZ, RZ, -R35 ;  /* 0x000000ffff238224 */ /* 0x000fe200078e0a23 */
[C---:B------:R-:W-:Y:S01]  /*cf20*/  ISETP.GT.U32.AND P0, PT, R15.reuse, R32, PT ;  /* 0x000000200f00720c */ /* 0x040fe20003f04070 */
[----:B------:R-:W-:Y:S01]  /*cf30*/  @!P1 IMAD.MOV R34, RZ, RZ, -R34 ;  /* 0x000000ffff229224 */ /* 0x000fe200078e0a22 */
[C---:B------:R-:W-:Y:S01]  /*cf40*/  ISETP.GT.U32.AND P1, PT, R15.reuse, R30, PT ;  /* 0x0000001e0f00720c */ /* 0x040fe20003f24070 */
[----:B------:R-:W-:Y:S01]  /*cf50*/  @!P2 IMAD.MOV R33, RZ, RZ, -R33 ;  /* 0x000000ffff21a224 */ /* 0x000fe200078e0a21 */
[----:B------:R-:W-:-:S09]  /*cf60*/  ISETP.GT.U32.AND P2, PT, R15, R29, PT ;  /* 0x0000001d0f00720c */ /* 0x000fd20003f44070 */
[--C-:B------:R-:W-:Y:S01]  /*cf70*/  @!P0 IMAD.IADD R32, R32, 0x1, -R15.reuse ;  /* 0x0000000120208824 */ /* 0x100fe200078e0a0f */
[----:B------:R-:W-:Y:S01]  /*cf80*/  ISETP.GT.U32.AND P0, PT, R15, R27, PT ;  /* 0x0000001b0f00720c */ /* 0x000fe20003f04070 */
[--C-:B------:R-:W-:Y:S02]  /*cf90*/  @!P1 IMAD.IADD R30, R30, 0x1, -R15.reuse ;  /* 0x000000011e1e9824 */ /* 0x100fe400078e0a0f */
[----:B------:R-:W-:-:S03]  /*cfa0*/  @!P2 IMAD.IADD R29, R29, 0x1, -R15 ;  /* 0x000000011d1da824 */ /* 0x000fc600078e0a0f */
[----:B------:R-:W-:Y:S02]  /*cfb0*/  ISETP.GT.U32.AND P2, PT, R15, R30, PT ;  /* 0x0000001e0f00720c */ /* 0x000fe40003f44070 */
[----:B-1----:R-:W-:Y:S02]  /*cfc0*/  IABS R81, R81 ;  /* 0x0000005100517213 */ /* 0x002fe40000000000 */
[----:B------:R-:W-:-:S03]  /*cfd0*/  IABS R80, R76 ;  /* 0x0000004c00507213 */ /* 0x000fc60000000000 */
[----:B------:R-:W-:-:S04]  /*cfe0*/  IMAD.HI.U32 R82, R16, R81, RZ ;  /* 0x0000005110527227 */ /* 0x000fc800078e00ff */
[--C-:B------:R-:W-:Y:S02]  /*cff0*/  @!P0 IMAD.IADD R27, R27, 0x1, -R15.reuse ;  /* 0x000000011b1b8824 */ /* 0x100fe400078e0a0f */
[----:B------:R-:W-:Y:S02]  /*d000*/  @!P6 IMAD.MOV R32, RZ, RZ, -R32 ;  /* 0x000000ffff20e224 */ /* 0x000fe400078e0a20 */
[----:B------:R-:W-:Y:S01]  /*d010*/  IMAD.MOV R82, RZ, RZ, -R82 ;  /* 0x000000ffff527224 */ /* 0x000fe200078e0a52 */
[----:B------:R-:W-:Y:S01]  /*d020*/  ISETP.GT.U32.AND P6, PT, R15, R27, PT ;  /* 0x0000001b0f00720c */ /* 0x000fe20003fc4070 */
[----:B------:R-:W-:Y:S02]  /*d030*/  @!P2 IMAD.IADD R30, R30, 0x1, -R15 ;  /* 0x000000011e1ea824 */ /* 0x000fe400078e0a0f */
[----:B------:R-:W-:-:S04]  /*d040*/  IMAD.HI.U32 R83, R16, R80, RZ ;  /* 0x0000005010537227 */ /* 0x000fc800078e00ff */
[C---:B0-----:R-:W-:Y:S02]  /*d050*/  IMAD R76, R15.reuse, R82, R81 ;  /* 0x000000520f4c7224 */ /* 0x041fe400078e0251 */
[----:B------:R-:W-:Y:S01]  /*d060*/  IMAD.MOV R83, RZ, RZ, -R83 ;  /* 0x000000ffff537224 */ /* 0x000fe200078e0a53 */
[----:B--2---:R-:W-:Y:S02]  /*d070*/  ISETP.GE.AND P1, PT, R90, RZ, PT ;  /* 0x000000ff5a00720c */ /* 0x004fe40003f26270 */
[----:B------:R-:W2:Y:S01]  /*d080*/  LDL R90, [R1+0x209c] ;  /* 0x00209c00015a7983 */ /* 0x000ea20000100800 */
[----:B------:R-:W-:Y:S02]  /*d090*/  IMAD R80, R15, R83, R80 ;  /* 0x000000530f507224 */ /* 0x000fe400078e0250 */
[----:B------:R-:W-:Y:S01]  /*d0a0*/  @!P6 IMAD.IADD R27, R27, 0x1, -R15 ;  /* 0x000000011b1be824 */ /* 0x000fe200078e0a0f */
[----:B---3--:R-:W-:Y:S02]  /*d0b0*/  ISETP.GE.AND P2, PT, R92, RZ, PT ;  /* 0x000000ff5c00720c */ /* 0x008fe40003f46270 */
[----:B------:R-:W3:Y:S04]  /*d0c0*/  LDL R92, [R1+0x20a4] ;  /* 0x0020a400015c7983 */ /* 0x000ee80000100800 */
[----:B------:R0:W-:Y:S04]  /*d0d0*/  STL [R1+0x508], R76 ;  /* 0x0005084c01007387 */ /* 0x0001e80000100800 */
[----:B------:R1:W-:Y:S01]  /*d0e0*/  STL [R1+0x520], R80 ;  /* 0x0005205001007387 */ /* 0x0003e20000100800 */
[----:B0-----:R-:W-:-:S05]  /*d0f0*/  VIADD R76, R0, 0x19c ;  /* 0x0000019c004c7836 */ /* 0x001fca0000000000 */
[----:B------:R-:W-:Y:S01]  /*d100*/  STL [R1+0x2470], R76 ;  /* 0x0024704c01007387 */ /* 0x000fe20000100800 */
[----:B----4-:R-:W-:-:S03]  /*d110*/  ISETP.GE.AND P6, PT, R93, RZ, PT ;  /* 0x000000ff5d00720c */ /* 0x010fc60003fc6270 */
[----:B------:R-:W4:Y:S01]  /*d120*/  LDL R93, [R1+0x2078] ;  /* 0x00207800015d7983 */ /* 0x000f220000100800 */
[----:B------:R-:W-:Y:S01]  /*d130*/  @!P1 IMAD.MOV R31, RZ, RZ, -R31 ;  /* 0x000000ffff1f9224 */ /* 0x000fe200078e0a1f */
[C---:B------:R-:W-:Y:S02]  /*d140*/  ISETP.GT.U32.AND P1, PT, R15.reuse, R28, PT ;  /* 0x0000001c0f00720c */ /* 0x040fe40003f24070 */
[----:B------:R-:W-:Y:S02]  /*d150*/  ISETP.GT.U32.AND P0, PT, R15, R29, PT ;  /* 0x0000001d0f00720c */ /* 0x000fe40003f04070 */
[----:B-1----:R-:W-:Y:S01]  /*d160*/  IABS R80, R5 ;  /* 0x0000000500507213 */ /* 0x002fe20000000000 */
[----:B------:R-:W-:-:S08]  /*d170*/  @!P2 IMAD.MOV R30, RZ, RZ, -R30 ;  /* 0x000000ffff1ea224 */ /* 0x000fd000078e0a1e */
[----:B------:R-:W-:Y:S02]  /*d180*/  @!P1 IMAD.IADD R28, R28, 0x1, -R15 ;  /* 0x000000011c1c9824 */ /* 0x000fe400078e0a0f */
[----:B------:R-:W-:-:S03]  /*d190*/  IMAD.HI.U32 R83, R16, R80, RZ ;  /* 0x0000005010537227 */ /* 0x000fc600078e00ff */
[----:B------:R-:W-:Y:S01]  /*d1a0*/  ISETP.GT.U32.AND P2, PT, R15, R28, PT ;  /* 0x0000001c0f00720c */ /* 0x000fe20003f44070 */
[----:B------:R-:W-:Y:S02]  /*d1b0*/  VIADD R5, R0, 0x19d ;  /* 0x0000019d00057836 */ /* 0x000fe40000000000 */
[----:B------:R-:W-:Y:S02]  /*d1c0*/  IMAD.MOV R83, RZ, RZ, -R83 ;  /* 0x000000ffff537224 */ /* 0x000fe400078e0a53 */
[----:B------:R-:W-:Y:S01]  /*d1d0*/  @!P0 IMAD.IADD R29, R29, 0x1, -R15 ;  /* 0x000000011d1d8824 */ /* 0x000fe200078e0a0f */
[----:B------:R0:W-:Y:S01]  /*d1e0*/  STL [R1+0x2474], R5 ;  /* 0x0024740501007387 */ /* 0x0001e20000100800 */
[----:B------:R-:W-:Y:S02]  /*d1f0*/  IABS R82, R5 ;  /* 0x0000000500527213 */ /* 0x000fe40000000000 */
[----:B------:R-:W-:Y:S01]  /*d200*/  @!P6 IMAD.MOV R29, RZ, RZ, -R29 ;  /* 0x000000ffff1de224 */ /* 0x000fe200078e0a1d */
[C---:B------:R-:W-:Y:S01]  /*d210*/  ISETP.GT.U32.AND P6, PT, R15.reuse, R25, PT ;  /* 0x000000190f00720c */ /* 0x040fe20003fc4070 */
[----:B0-----:R-:W-:-:S02]  /*d220*/  IMAD R5, R15, R83, R80 ;  /* 0x000000530f057224 */ /* 0x001fc400078e0250 */
[----:B------:R-:W-:-:S03]  /*d230*/  @!P2 IMAD.IADD R28, R28, 0x1, -R15 ;  /* 0x000000011c1ca824 */ /* 0x000fc600078e0a0f */
[----:B------:R0:W-:Y:S07]  /*d240*/  STL [R1+0x500], R5 ;  /* 0x0005000501007387 */ /* 0x0001ee0000100800 */
[----:B------:R-:W-:Y:S02]  /*d250*/  @!P6 IMAD.IADD R25, R25, 0x1, -R15 ;  /* 0x000000011919e824 */ /* 0x000fe400078e0a0f */
[----:B0-----:R-:W-:Y:S01]  /*d260*/  VIADD R5, R0, 0x19e ;  /* 0x0000019e00057836 */ /* 0x001fe20000000000 */
[----:B---3--:R-:W-:-:S02]  /*d270*/  ISETP.GE.AND P2, PT, R92, RZ, PT ;  /* 0x000000ff5c00720c */ /* 0x008fc40003f46270 */
[----:B------:R-:W3:Y:S04]  /*d280*/  LDL R92, [R1+0x2080] ;  /* 0x00208000015c7983 */ /* 0x000ee80000100800 */
[----:B------:R0:W-:Y:S01]  /*d290*/  STL [R1+0x246c], R5 ;  /* 0x00246c0501007387 */ /* 0x0001e20000100800 */
[----:B----4-:R-:W-:-:S03]  /*d2a0*/  ISETP.GE.AND P6, PT, R93, RZ, PT ;  /* 0x000000ff5d00720c */ /* 0x010fc60003fc6270 */
[----:B------:R-:W4:Y:S04]  /*d2b0*/  LDL R89, [R1+0x207c] ;  /* 0x00207c0001597983 */ /* 0x000f280000100800 */
[----:B------:R-:W4:Y:S01]  /*d2c0*/  LDL R93, [R1+0x208c] ;  /* 0x00208c00015d7983 */ /* 0x000f220000100800 */
[----:B--2---:R-:W-:Y:S02]  /*d2d0*/  ISETP.GE.AND P1, PT, R90, RZ, PT ;  /* 0x000000ff5a00720c */ /* 0x004fe40003f26270 */
[----:B------:R-:W-:Y:S01]  /*d2e0*/  ISETP.GT.U32.AND P0, PT, R15, R26, PT ;  /* 0x0000001a0f00720c */ /* 0x000fe20003f04070 */
[----:B------:R-:W2:Y:S01]  /*d2f0*/  LDL R90, [R1+0x2088] ;  /* 0x00208800015a7983 */ /* 0x000ea20000100800 */
[----:B------:R-:W-:-:S09]  /*d300*/  IABS R81, R76 ;  /* 0x0000004c00517213 */ /* 0x000fd20000000000 */
[----:B------:R-:W-:Y:S01]  /*d310*/  @!P1 IMAD.MOV R27, RZ, RZ, -R27 ;  /* 0x000000ffff1b9224 */ /* 0x000fe200078e0a1b */
[C---:B------:R-:W-:Y:S01]  /*d320*/  ISETP.GT.U32.AND P1, PT, R15.reuse, R24, PT ;  /* 0x000000180f00720c */ /* 0x040fe20003f24070 */
[----:B------:R-:W-:Y:S02]  /*d330*/  IMAD.MOV.U32 R80, RZ, RZ, R81 ;  /* 0x000000ffff507224 */ /* 0x000fe400078e0051 */
[----:B------:R-:W-:Y:S02]  /*d340*/  @!P0 IMAD.IADD R26, R26, 0x1, -R15 ;  /* 0x000000011a1a8824 */ /* 0x000fe400078e0a0f */
[----:B------:R-:W-:Y:S02]  /*d350*/  IMAD.MOV.U32 R81, RZ, RZ, R82 ;  /* 0x000000ffff517224 */ /* 0x000fe400078e0052 */
[----:B------:R-:W-:Y:S01]  /*d360*/  IMAD.HI.U32 R82, R16, R80, RZ ;  /* 0x0000005010527227 */ /* 0x000fe200078e00ff */
[----:B------:R-:W-:-:S03]  /*d370*/  ISETP.GT.U32.AND P0, PT, R15, R26, PT ;  /* 0x0000001a0f00720c */ /* 0x000fc60003f04070 */
[----:B------:R-:W-:-:S04]  /*d380*/  IMAD.HI.U32 R83, R16, R81, RZ ;  /* 0x0000005110537227 */ /* 0x000fc800078e00ff */
[----:B------:R-:W-:Y:S02]  /*d390*/  IMAD.MOV R82, RZ, RZ, -R82 ;  /* 0x000000ffff527224 */ /* 0x000fe400078e0a52 */
[----:B------:R-:W-:Y:S02]  /*d3a0*/  IMAD.MOV R83, RZ, RZ, -R83 ;  /* 0x000000ffff537224 */ /* 0x000fe400078e0a53 */
[----:B------:R-:W-:Y:S01]  /*d3b0*/  @!P1 IMAD.IADD R24, R24, 0x1, -R15 ;  /* 0x0000000118189824 */ /* 0x000fe200078e0a0f */
[C---:B------:R-:W-:Y:S01]  /*d3c0*/  ISETP.GT.U32.AND P1, PT, R15.reuse, R25, PT ;  /* 0x000000190f00720c */ /* 0x040fe20003f24070 */
[C---:B------:R-:W-:Y:S01]  /*d3d0*/  IMAD R76, R15.reuse, R82, R80 ;  /* 0x000000520f4c7224 */ /* 0x040fe200078e0250 */
[----:B------:R-:W-:Y:S01]  /*d3e0*/  IABS R84, R5 ;  /* 0x0000000500547213 */ /* 0x000fe20000000000 */
[----:B0-----:R-:W-:-:S03]  /*d3f0*/  IMAD R5, R15, R83, R81 ;  /* 0x000000530f057224 */ /* 0x001fc600078e0251 */
[----:B------:R0:W-:Y:S01]  /*d400*/  STL [R1+0x4f8], R76 ;  /* 0x0004f84c01007387 */ /* 0x0001e20000100800 */
[----:B------:R-:W-:-:S03]  /*d410*/  @!P0 IMAD.IADD R26, R26, 0x1, -R15 ;  /* 0x000000011a1a8824 */ /* 0x000fc600078e0a0f */
[----:B------:R1:W-:Y:S01]  /*d420*/  STL [R1+0x4ec], R5 ;  /* 0x0004ec0501007387 */ /* 0x0003e20000100800 */
[----:B------:R-:W-:Y:S02]  /*d430*/  @!P6 IMAD.MOV R26, RZ, RZ, -R26 ;  /* 0x000000ffff1ae224 */ /* 0x000fe400078e0a1a */
[C---:B0-----:R-:W-:Y:S02]  /*d440*/  VIADD R76, R0.reuse, 0x19f ;  /* 0x0000019f004c7836 */ /* 0x041fe40000000000 */
[----:B-1----:R-:W-:-:S03]  /*d450*/  VIADD R5, R0, 0x1a0 ;  /* 0x000001a000057836 */ /* 0x002fc60000000000 */
[----:B------:R-:W-:Y:S01]  /*d460*/  STL [R1+0x2468], R76 ;  /* 0x0024684c01007387 */ /* 0x000fe20000100800 */
[----:B------:R-:W-:Y:S01]  /*d470*/  @!P1 IMAD.IADD R25, R25, 0x1, -R15 ;  /* 0x0000000119199824 */ /* 0x000fe200078e0a0f */
[----:B------:R-:W-:Y:S01]  /*d480*/  ISETP.GT.U32.AND P6, PT, R15, R22, PT ;  /* 0x000000160f00720c */ /* 0x000fe20003fc4070 */
[----:B------:R-:W-:Y:S01]  /*d490*/  IMAD.HI.U32 R81, R16, R84, RZ ;  /* 0x0000005410517227 */ /* 0x000fe200078e00ff */
[----:B------:R0:W-:Y:S03]  /*d4a0*/  STL [R1+0x2464], R5 ;  /* 0x0024640501007387 */ /* 0x0001e60000100800 */
[----:B------:R-:W-:Y:S01]  /*d4b0*/  IMAD.MOV R81, RZ, RZ, -R81 ;  /* 0x000000ffff517224 */ /* 0x000fe200078e0a51 */
[----:B------:R-:W-:-:S03]  /*d4c0*/  IABS R82, R5 ;  /* 0x0000000500527213 */ /* 0x000fc60000000000 */
[----:B0-----:R-:W-:-:S04]  /*d4d0*/  IMAD R5, R15, R81, R84 ;  /* 0x000000510f057224 */ /* 0x001fc800078e0254 */
[----:B------:R-:W-:Y:S01]  /*d4e0*/  @!P6 IMAD.IADD R22, R22, 0x1, -R15 ;  /* 0x000000011616e824 */ /* 0x000fe200078e0a0f */
[----:B---3--:R-:W-:Y:S02]  /*d4f0*/  ISETP.GE.AND P1, PT, R92, RZ, PT ;  /* 0x000000ff5c00720c */ /* 0x008fe40003f26270 */
[----:B------:R-:W3:Y:S04]  /*d500*/  LDL R92, [R1+0x2064] ;  /* 0x00206400015c7983 */ /* 0x000ee80000100800 */
[----:B------:R0:W-:Y:S01]  /*d510*/  STL [R1+0x4e4], R5 ;  /* 0x0004e40501007387 */ /* 0x0001e20000100800 */
[----:B----4-:R-:W-:-:S03]  /*d520*/  ISETP.GE.AND P6, PT, R93, RZ, PT ;  /* 0x000000ff5d00720c */ /* 0x010fc60003fc6270 */
[----:B------:R-:W4:Y:S01]  /*d530*/  LDL R93, [R1+0x2060] ;  /* 0x00206000015d7983 */ /* 0x000f220000100800 */
[----:B------:R-:W-:Y:S01]  /*d540*/  @!P2 IMAD.MOV R28, RZ, RZ, -R28 ;  /* 0x000000ffff1ca224 */ /* 0x000fe200078e0a1c */
[C---:B------:R-:W-:Y:S02]  /*d550*/  ISETP.GT.U32.AND P2, PT, R15.reuse, R24, PT ;  /* 0x000000180f00720c */ /* 0x040fe40003f44070 */
[----:B------:R-:W-:Y:S02]  /*d560*/  ISETP.GT.U32.AND P0, PT, R15, R23, PT ;  /* 0x000000170f00720c */ /* 0x000fe40003f04070 */
[----:B------:R-:W-:Y:S01]  /*d570*/  IABS R80, R76 ;  /* 0x0000004c00507213 */ /* 0x000fe20000000000 */
[----:B------:R-:W-:-:S04]  /*d580*/  IMAD.MOV.U32 R81, RZ, RZ, R82 ;  /* 0x000000ffff517224 */ /* 0x000fc800078e0052 */
[----:B------:R-:W-:-:S04]  /*d590*/  IMAD.HI.U32 R82, R16, R80, RZ ;  /* 0x0000005010527227 */ /* 0x000fc800078e00ff */
[--C-:B------:R-:W-:Y:S01]  /*d5a0*/  @!P2 IMAD.IADD R24, R24, 0x1, -R15.reuse ;  /* 0x000000011818a824 */ /* 0x100fe200078e0a0f */
[----:B------:R-:W-:Y:S01]  /*d5b0*/  ISETP.GT.U32.AND P2, PT, R15, R21, PT ;  /* 0x000000150f00720c */ /* 0x000fe20003f44070 */
[----:B------:R-:W-:Y:S02]  /*d5c0*/  @!P0 IMAD.IADD R23, R23, 0x1, -R15 ;  /* 0x0000000117178824 */ /* 0x000fe400078e0a0f */
[----:B------:R-:W-:Y:S02]  /*d5d0*/  IMAD.MOV R82, RZ, RZ, -R82 ;  /* 0x000000ffff527224 */ /* 0x000fe400078e0a52 */
[----:B------:R-:W-:Y:S01]  /*d5e0*/  IMAD.HI.U32 R83, R16, R81, RZ ;  /* 0x0000005110537227 */ /* 0x000fe200078e00ff */
[----:B------:R-:W-:-:S03]  /*d5f0*/  ISETP.GT.U32.AND P0, PT, R15, R23, PT ;  /* 0x000000170f00720c */ /* 0x000fc60003f04070 */
[----:B0-----:R-:W-:Y:S02]  /*d600*/  IMAD R5, R15, R82, R80 ;  /* 0x000000520f057224 */ /* 0x001fe400078e0250 */
[----:B------:R-:W-:Y:S02]  /*d610*/  IMAD.MOV R83, RZ, RZ, -R83 ;  /* 0x000000ffff537224 */ /* 0x000fe400078e0a53 */
[----:B------:R-:W-:Y:S01]  /*d620*/  @!P2 IMAD.IADD R21, R21, 0x1, -R15 ;  /* 0x000000011515a824 */ /* 0x000fe200078e0a0f */
[C---:B------:R-:W-:Y:S01]  /*d630*/  ISETP.GT.U32.AND P2, PT, R15.reuse, R22, PT ;  /* 0x000000160f00720c */ /* 0x040fe20003f44070 */
[----:B------:R0:W-:Y:S01]  /*d640*/  STL [R1+0x4d0], R5 ;  /* 0x0004d00501007387 */ /* 0x0001e20000100800 */
[C---:B------:R-:W-:Y:S02]  /*d650*/  VIADD R80, R0.reuse, 0x1a1 ;  /* 0x000001a100507836 */ /* 0x040fe40000000000 */
[----:B------:R-:W-:Y:S02]  /*d660*/  VIADD R76, R0, 0x1a2 ;  /* 0x000001a2004c7836 */ /* 0x000fe40000000000 */
[----:B0-----:R-:W-:-:S02]  /*d670*/  IMAD R5, R15, R83, R81 ;  /* 0x000000530f057224 */ /* 0x001fc400078e0251 */
[----:B------:R-:W-:Y:S02]  /*d680*/  @!P0 IMAD.IADD R23, R23, 0x1, -R15 ;  /* 0x0000000117178824 */ /* 0x000fe400078e0a0f */
[----:B------:R-:W-:Y:S01]  /*d690*/  @!P1 IMAD.MOV R25, RZ, RZ, -R25 ;  /* 0x000000ffff199224 */ /* 0x000fe200078e0a19 */
[----:B------:R0:W-:Y:S01]  /*d6a0*/  STL [R1+0x4e0], R5 ;  /* 0x0004e00501007387 */ /* 0x0001e20000100800 */
[----:B------:R-:W-:Y:S01]  /*d6b0*/  ISETP.GT.U32.AND P1, PT, R15, R21, PT ;  /* 0x000000150f00720c */ /* 0x000fe20003f24070 */
[----:B------:R-:W-:Y:S02]  /*d6c0*/  @!P6 IMAD.MOV R23, RZ, RZ, -R23 ;  /* 0x000000ffff17e224 */ /* 0x000fe400078e0a17 */
[----:B------:R1:W-:Y:S01]  /*d6d0*/  STL [R1+0x2458], R80 ;  /* 0x0024585001007387 */ /* 0x0003e20000100800 */
[----:B------:R-:W-:Y:S02]  /*d6e0*/  @!P2 IMAD.IADD R22, R22, 0x1, -R15 ;  /* 0x000000011616a824 */ /* 0x000fe400078e0a0f */
[----:B0-----:R-:W-:Y:S01]  /*d6f0*/  VIADD R5, R0, 0x1a3 ;  /* 0x000001a300057836 */ /* 0x001fe20000000000 */
[----:B------:R0:W-:Y:S01]  /*d700*/  STL [R1+0x245c], R76 ;  /* 0x00245c4c01007387 */ /* 0x0001e20000100800 */
[----:B--2---:R-:W-:-:S03]  /*d710*/  ISETP.GE.AND P6, PT, R90, RZ, PT ;  /* 0x000000ff5a00720c */ /* 0x004fc60003fc6270 */
[----:B------:R2:W-:Y:S04]  /*d720*/  STL [R1+0x2460], R5 ;  /* 0x0024600501007387 */ /* 0x0005e80000100800 */
[----:B------:R-:W2:Y:S01]  /*d730*/  LDL R90, [R1+0x2068] ;  /* 0x00206800015a7983 */ /* 0x000ea20000100800 */
[----:B------:R-:W-:Y:S01]  /*d740*/  @!P1 IMAD.IADD R21, R21, 0x1, -R15 ;  /* 0x0000000115159824 */ /* 0x000fe200078e0a0f */
[----:B------:R-:W-:Y:S02]  /*d750*/  ISETP.GE.AND P0, PT, R89, RZ, PT ;  /* 0x000000ff5900720c */ /* 0x000fe40003f06270 */
[----:B------:R-:W2:Y:S01]  /*d760*/  LDL R89, [R1+0x206c] ;  /* 0x00206c0001597983 */ /* 0x000ea20000100800 */
[----:B---3--:R-:W-:-:S03]  /*d770*/  ISETP.GE.AND P2, PT, R92, RZ, PT ;  /* 0x000000ff5c00720c */ /* 0x008fc60003f46270 */
[----:B------:R-:W3:Y:S10]  /*d780*/  LDL R92, [R1+0x2074] ;  /* 0x00207400015c7983 */ /* 0x000ef40000100800 */
[----:B------:R-:W-:Y:S01]  /*d790*/  @!P2 IMAD.MOV R21, RZ, RZ, -R21 ;  /* 0x000000ffff15a224 */ /* 0x000fe200078e0a15 */
[----:B----4-:R-:W-:-:S02]  /*d7a0*/  ISETP.GE.AND P2, PT, R93, RZ, PT ;  /* 0x000000ff5d00720c */ /* 0x010fc40003f46270 */
[----:B------:R-:W4:Y:S01]  /*d7b0*/  LDL R93, [R1+0x204c] ;  /* 0x00204c00015d7983 */ /* 0x000f220000100800 */
[----:B------:R-:W-:Y:S02]  /*d7c0*/  ISETP.GT.U32.AND P1, PT, R15, R19, PT ;  /* 0x000000130f00720c */ /* 0x000fe40003f24070 */
[----:B-1----:R-:W-:Y:S02]  /*d7d0*/  IABS R80, R80 ;  /* 0x0000005000507213 */ /* 0x002fe40000000000 */
[----:B------:R-:W-:-:S03]  /*d7e0*/  IABS R81, R76 ;  /* 0x0000004c00517213 */ /* 0x000fc60000000000 */
[----:B------:R-:W-:Y:S01]  /*d7f0*/  IMAD.HI.U32 R83, R16, R80, RZ ;  /* 0x0000005010537227 */ /* 0x000fe200078e00ff */
[----:B------:R-:W-:-:S03]  /*d800*/  IABS R82, R5 ;  /* 0x0000000500527213 */ /* 0x000fc60000000000 */
[----:B------:R-:W-:-:S04]  /*d810*/  IMAD.HI.U32 R84, R16, R81, RZ ;  /* 0x0000005110547227 */ /* 0x000fc800078e00ff */
[----:B------:R-:W-:Y:S01]  /*d820*/  @!P6 IMAD.MOV R22, RZ, RZ, -R22 ;  /* 0x000000ffff16e224 */ /* 0x000fe200078e0a16 */
[----:B------:R-:W-:Y:S01]  /*d830*/  ISETP.GT.U32.AND P6, PT, R15, R18, PT ;  /* 0x000000120f00720c */ /* 0x000fe20003fc4070 */
[----:B------:R-:W-:Y:S02]  /*d840*/  IMAD.MOV R83, RZ, RZ, -R83 ;  /* 0x000000ffff537224 */ /* 0x000fe400078e0a53 */
[----:B------:R-:W-:Y:S02]  /*d850*/  IMAD.MOV R84, RZ, RZ, -R84 ;  /* 0x000000ffff547224 */ /* 0x000fe400078e0a54 */
[----:B------:R-:W-:Y:S02]  /*d860*/  @!P1 IMAD.IADD R19, R19, 0x1, -R15 ;  /* 0x0000000113139824 */ /* 0x000fe400078e0a0f */
[----:B------:R-:W-:-:S04]  /*d870*/  IMAD.HI.U32 R85, R16, R82, RZ ;  /* 0x0000005210557227 */ /* 0x000fc800078e00ff */
[C---:B0-----:R-:W-:Y:S02]  /*d880*/  IMAD R76, R15.reuse, R83, R80 ;  /* 0x000000530f4c7224 */ /* 0x041fe400078e0250 */
[C---:B--2---:R-:W-:Y:S01]  /*d890*/  IMAD R5, R15.reuse, R84, R81 ;  /* 0x000000540f057224 */ /* 0x044fe200078e0251 */
[C---:B------:R-:W-:Y:S01]  /*d8a0*/  ISETP.GT.U32.AND P1, PT, R15.reuse, R19, PT ;  /* 0x000000130f00720c */ /* 0x040fe20003f24070 */
[----:B------:R-:W-:Y:S01]  /*d8b0*/  IMAD.MOV R85, RZ, RZ, -R85 ;  /* 0x000000ffff557224 */ /* 0x000fe200078e0a55 */
[----:B------:R-:W-:Y:S01]  /*d8c0*/  STL [R1+0x4c4], R76 ;  /* 0x0004c44c01007387 */ /* 0x000fe20000100800 */
[----:B------:R-:W-:Y:S01]  /*d8d0*/  @!P0 IMAD.MOV R24, RZ, RZ, -R24 ;  /* 0x000000ffff188224 */ /* 0x000fe200078e0a18 */
[----:B------:R-:W-:Y:S02]  /*d8e0*/  ISETP.GT.U32.AND P0, PT, R15, R20, PT ;  /* 0x000000140f00720c */ /* 0x000fe40003f04070 */
[----:B------:R0:W-:Y:S01]  /*d8f0*/  STL [R1+0x4cc], R5 ;  /* 0x0004cc0501007387 */ /* 0x0001e20000100800 */
[----:B------:R-:W-:-:S02]  /*d900*/  @!P6 IMAD.IADD R18, R18, 0x1, -R15 ;  /* 0x000000011212e824 */ /* 0x000fc400078e0a0f */
[C---:B------:R-:W-:Y:S02]  /*d910*/  VIADD R80, R0.reuse, 0x1a4 ;  /* 0x000001a400507836 */ /* 0x040fe40000000000 */
[C---:B------:R-:W-:Y:S02]  /*d920*/  VIADD R81, R0.reuse, 0x1a5 ;  /* 0x000001a500517836 */ /* 0x040fe40000000000 */
[C---:B0-----:R-:W-:Y:S02]  /*d930*/  IMAD R5, R15.reuse, R85, R82 ;  /* 0x000000550f057224 */ /* 0x041fe400078e0252 */
[----:B------:R-:W-:Y:S01]  /*d940*/  VIADD R76, R0, 0x1a6 ;  /* 0x000001a6004c7836 */ /* 0x000fe20000000000 */
[----:B------:R-:W-:Y:S02]  /*d950*/  ISETP.GT.U32.AND P6, PT, R15, R18, PT ;  /* 0x000000120f00720c */ /* 0x000fe40003fc4070 */
[----:B------:R0:W-:Y:S01]  /*d960*/  STL [R1+0x4c8], R5 ;  /* 0x0004c80501007387 */ /* 0x0001e20000100800 */
[----:B------:R-:W-:-:S03]  /*d970*/  @!P1 IMAD.IADD R19, R19, 0x1, -R15 ;  /* 0x0000000113139824 */ /* 0x000fc600078e0a0f */
[----:B------:R1:W-:Y:S01]  /*d980*/  STL [R1+0x2448], R80 ;  /* 0x0024485001007387 */ /* 0x0003e20000100800 */
[----:B0-----:R-:W-:-:S03]  /*d990*/  VIADD R5, R0, 0x1a7 ;  /* 0x000001a700057836 */ /* 0x001fc60000000000 */
[----:B------:R0:W-:Y:S01]  /*d9a0*/  STL [R1+0x2450], R81 ;  /* 0x0024505101007387 */ /* 0x0001e20000100800 */
[----:B------:R-:W-:-:S03]  /*d9b0*/  ISETP.GE.AND P1, PT, R90, RZ, PT ;  /* 0x000000ff5a00720c */ /* 0x000fc60003f26270 */
[----:B------:R2:W-:Y:S01]  /*d9c0*/  STL [R1+0x244c], R76 ;  /* 0x00244c4c01007387 */ /* 0x0005e20000100800 */
[----:B------:R-:W-:-:S03]  /*d9d0*/  @!P0 IMAD.IADD R20, R20, 0x1, -R15 ;  /* 0x0000000114148824 */ /* 0x000fc600078e0a0f */
[----:B------:R0:W-:Y:S04]  /*d9e0*/  STL [R1+0x2454], R5 ;  /* 0x0024540501007387 */ /* 0x0001e80000100800 */
[----:B------:R-:W2:Y:S01]  /*d9f0*/  LDL R90, [R1+0x2050] ;  /* 0x00205000015a7983 */ /* 0x000ea20000100800 */
[----:B------:R-:W-:Y:S01]  /*da00*/  ISETP.GT.U32.AND P0, PT, R15, R20, PT ;  /* 0x000000140f00720c */ /* 0x000fe20003f04070 */
[----:B------:R-:W-:-:S04]  /*da10*/  @!P6 IMAD.IADD R18, R18, 0x1, -R15 ;  /* 0x000000011212e824 */ /* 0x000fc800078e0a0f */
[----:B------:R-:W-:-:S08]  /*da20*/  @!P1 IMAD.MOV R18, RZ, RZ, -R18 ;  /* 0x000000ffff129224 */ /* 0x000fd000078e0a12 */
[----:B------:R-:W-:-:S04]  /*da30*/  @!P0 IMAD.IADD R20, R20, 0x1, -R15 ;  /* 0x0000000114148824 */ /* 0x000fc800078e0a0f */
[----:B------:R-:W-:Y:S01]  /*da40*/  @!P2 IMAD.MOV R20, RZ, RZ, -R20 ;  /* 0x000000ffff14a224 */ /* 0x000fe200078e0a14 */
[----:B------:R-:W-:Y:S02]  /*da50*/  ISETP.GE.AND P2, PT, R89, RZ, PT ;  /* 0x000000ff5900720c */ /* 0x000fe40003f46270 */
[----:B------:R-:W2:Y:S11]  /*da60*/  LDL R89, [R1+0x2054] ;  /* 0x0020540001597983 */ /* 0x000eb60000100800 */
[----:B------:R-:W-:Y:S01]  /*da70*/  @!P2 IMAD.MOV R19, RZ, RZ, -R19 ;  /* 0x000000ffff13a224 */ /* 0x000fe200078e0a13 */
[----:B---3--:R-:W-:-:S02]  /*da80*/  ISETP.GE.AND P2, PT, R92, RZ, PT ;  /* 0x000000ff5c00720c */ /* 0x008fc40003f46270 */
[----:B------:R-:W3:Y:S01]  /*da90*/  LDL R92, [R1+0x205c] ;  /* 0x00205c00015c7983 */ /* 0x000ee20000100800 */
[----:B----4-:R-:W-:-:S03]  /*daa0*/  ISETP.GE.AND P1, PT, R93, RZ, PT ;  /* 0x000000ff5d00720c */ /* 0x010fc60003f26270 */
[----:B------:R-:W4:Y:S01]  /*dab0*/  LDL R93, [R1+0x2058] ;  /* 0x00205800015d7983 */ /* 0x000f220000100800 */
[C---:B------:R-:W-:Y:S02]  /*dac0*/  ISETP.GT.U32.AND P6, PT, R15.reuse, R11, PT ;  /* 0x0000000b0f00720c */ /* 0x040fe40003fc4070 */
[----:B------:R-:W-:Y:S02]  /*dad0*/  ISETP.GT.U32.AND P0, PT, R15, R17, PT ;  /* 0x000000110f00720c */ /* 0x000fe40003f04070 */
[----:B-1----:R-:W-:Y:S02]  /*dae0*/  IABS R80, R80 ;  /* 0x0000005000507213 */ /* 0x002fe40000000000 */
[----:B0-----:R-:W-:-:S07]  /*daf0*/  IABS R81, R81 ;  /* 0x0000005100517213 */ /* 0x001fce0000000000 */
[----:B------:R-:W-:-:S05]  /*db00*/  @!P6 IMAD.IADD R11, R11, 0x1, -R15 ;  /* 0x000000010b0be824 */ /* 0x000fca00078e0a0f */
[----:B------:R-:W-:Y:S01]  /*db10*/  ISETP.GT.U32.AND P6, PT, R15, R11, PT ;  /* 0x0000000b0f00720c */ /* 0x000fe20003fc4070 */
[C---:B------:R-:W-:Y:S01]  /*db20*/  IMAD.HI.U32 R86, R16.reuse, R80, RZ ;  /* 0x0000005010567227 */ /* 0x040fe200078e00ff */
[----:B------:R-:W-:Y:S02]  /*db30*/  IABS R82, R76 ;  /* 0x0000004c00527213 */ /* 0x000fe40000000000 */
[----:B------:R-:W-:Y:S01]  /*db40*/  IABS R83, R5 ;  /* 0x0000000500537213 */ /* 0x000fe20000000000 */
[----:B------:R-:W-:Y:S02]  /*db50*/  @!P0 IMAD.IADD R17, R17, 0x1, -R15 ;  /* 0x0000000111118824 */ /* 0x000fe400078e0a0f */
[----:B------:R-:W-:-:S04]  /*db60*/  IMAD.HI.U32 R87, R16, R81, RZ ;  /* 0x0000005110577227 */ /* 0x000fc800078e00ff */
[----:B------:R-:W-:Y:S01]  /*db70*/  IMAD.MOV R86, RZ, RZ, -R86 ;  /* 0x000000ffff567224 */ /* 0x000fe200078e0a56 */
[----:B------:R-:W-:Y:S01]  /*db80*/  ISETP.GT.U32.AND P0, PT, R15, R17, PT ;  /* 0x000000110f00720c */ /* 0x000fe20003f04070 */
[----:B------:R-:W-:Y:S02]  /*db90*/  IMAD.MOV R87, RZ, RZ, -R87 ;  /* 0x000000ffff577224 */ /* 0x000fe400078e0a57 */
[----:B------:R-:W-:-:S04]  /*dba0*/  IMAD.HI.U32 R84, R16, R82, RZ ;  /* 0x0000005210547227 */ /* 0x000fc800078e00ff */
[----:B------:R-:W-:-:S04]  /*dbb0*/  IMAD.HI.U32 R85, R16, R83, RZ ;  /* 0x0000005310557227 */ /* 0x000fc800078e00ff */
[----:B------:R-:W-:Y:S01]  /*dbc0*/  @!P6 IMAD.IADD R11, R11, 0x1, -R15 ;  /* 0x000000010b0be824 */ /* 0x000fe200078e0a0f */
[C---:B------:R-:W-:Y:S01]  /*dbd0*/  ISETP.GT.U32.AND P6, PT, R15.reuse, R8, PT ;  /* 0x000000080f00720c */ /* 0x040fe20003fc4070 */
[C---:B--2---:R-:W-:Y:S02]  /*dbe0*/  IMAD R76, R15.reuse, R86, R80 ;  /* 0x000000560f4c7224 */ /* 0x044fe400078e0250 */
[----:B------:R-:W-:Y:S02]  /*dbf0*/  IMAD R5, R15, R87, R81 ;  /* 0x000000570f057224 */ /* 0x000fe400078e0251 */
[----:B------:R-:W-:Y:S02]  /*dc00*/  IMAD.MOV R84, RZ, RZ, -R84 ;  /* 0x000000ffff547224 */ /* 0x000fe400078e0a54 */
[----:B------:R-:W-:Y:S01]  /*dc10*/  IMAD.MOV R85, RZ, RZ, -R85 ;  /* 0x000000ffff557224 */ /* 0x000fe200078e0a55 */
[----:B------:R0:W-:Y:S01]  /*dc20*/  STL [R1+0x4ac], R76 ;  /* 0x0004ac4c01007387 */ /* 0x0001e20000100800 */
[----:B------:R-:W-:-:S03]  /*dc30*/  VIADD R81, R0, 0x1a8 ;  /* 0x000001a800517836 */ /* 0x000fc60000000000 */
[----:B------:R1:W-:Y:S01]  /*dc40*/  STL [R1+0x4a8], R5 ;  /* 0x0004a80501007387 */ /* 0x0003e20000100800 */
[----:B------:R-:W-:Y:S02]  /*dc50*/  @!P0 IMAD.IADD R17, R17, 0x1, -R15 ;  /* 0x0000000111118824 */ /* 0x000fe400078e0a0f */
[C---:B0-----:R-:W-:Y:S02]  /*dc60*/  IMAD R76, R15.reuse, R84, R82 ;  /* 0x000000540f4c7224 */ /* 0x041fe400078e0252 */
[----:B-1----:R-:W-:-:S03]  /*dc70*/  IMAD R5, R15, R85, R83 ;  /* 0x000000550f057224 */ /* 0x002fc600078e0253 */
[----:B------:R0:W-:Y:S01]  /*dc80*/  STL [R1+0x4b4], R76 ;  /* 0x0004b44c01007387 */ /* 0x0001e20000100800 */
[C---:B------:R-:W-:Y:S01]  /*dc90*/  VIADD R82, R0.reuse, 0x1a9 ;  /* 0x000001a900527836 */ /* 0x040fe20000000000 */
[----:B------:R-:W-:Y:S01]  /*dca0*/  ISETP.GT.U32.AND P0, PT, R15, R10, PT ;  /* 0x0000000a0f00720c */ /* 0x000fe20003f04070 */
[----:B------:R-:W-:Y:S01]  /*dcb0*/  VIADD R80, R0, 0x1aa ;  /* 0x000001aa00507836 */ /* 0x000fe20000000000 */
[----:B------:R1:W-:Y:S01]  /*dcc0*/  STL [R1+0x4b0], R5 ;  /* 0x0004b00501007387 */ /* 0x0003e20000100800 */
[----:B------:R-:W-:-:S03]  /*dcd0*/  @!P6 IMAD.IADD R8, R8, 0x1, -R15 ;  /* 0x000000010808e824 */ /* 0x000fc600078e0a0f */
[----:B------:R2:W-:Y:S01]  /*dce0*/  STL [R1+0x2434], R81 ;  /* 0x0024345101007387 */ /* 0x0005e20000100800 */
[----:B0-----:R-:W-:-:S03]  /*dcf0*/  VIADD R76, R0, 0x1ab ;  /* 0x000001ab004c7836 */ /* 0x001fc60000000000 */
[----:B------:R0:W-:Y:S01]  /*dd00*/  STL [R1+0x2438], R82 ;  /* 0x0024385201007387 */ /* 0x0001e20000100800 */
[----:B-1----:R-:W-:-:S03]  /*dd10*/  VIADD R5, R0, 0x1ac ;  /* 0x000001ac00057836 */ /* 0x002fc60000000000 */
[----:B------:R1:W-:Y:S01]  /*dd20*/  STL [R1+0x243c], R80 ;  /* 0x00243c5001007387 */ /* 0x0003e20000100800 */
[----:B------:R-:W-:Y:S01]  /*dd30*/  @!P1 IMAD.MOV R11, RZ, RZ, -R11 ;  /* 0x000000ffff0b9224 */ /* 0x000fe200078e0a0b */
[----:B------:R-:W-:Y:S02]  /*dd40*/  ISETP.GE.AND P6, PT, R90, RZ, PT ;  /* 0x000000ff5a00720c */ /* 0x000fe40003fc6270 */
[----:B------:R-:W-:Y:S01]  /*dd50*/  STL [R1+0x2444], R76 ;  /* 0x0024444c01007387 */ /* 0x000fe20000100800 */
[----:B------:R-:W-:-:S03]  /*dd60*/  ISETP.GT.U32.AND P1, PT, R15, R8, PT ;  /* 0x000000080f00720c */ /* 0x000fc60003f24070 */
[----:B------:R0:W-:Y:S04]  /*dd70*/  STL [R1+0x2440], R5 ;  /* 0x0024400501007387 */ /* 0x0001e80000100800 */
[----:B------:R-:W4:Y:S01]  /*dd80*/  LDL R90, [R1+0x2034] ;  /* 0x00203400015a7983 */ /* 0x000f220000100800 */
[----:B------:R-:W-:-:S03]  /*dd90*/  @!P0 IMAD.IADD R10, R10, 0x1, -R15 ;  /* 0x000000010a0a8824 */ /* 0x000fc600078e0a0f */
[----:B------:R-:W4:Y:S02]  /*dda0*/  LDL R91, [R1+0x2038] ;  /* 0x00203800015b7983 */ /* 0x000f240000100800 */
[----:B------:R-:W-:Y:S01]  /*ddb0*/  ISETP.GT.U32.AND P0, PT, R15, R10, PT ;  /* 0x0000000a0f00720c */ /* 0x000fe20003f04070 */
[----:B------:R-:W-:Y:S01]  /*ddc0*/  @!P1 IMAD.IADD R8, R8, 0x1, -R15 ;  /* 0x0000000108089824 */ /* 0x000fe200078e0a0f */
[----:B--2---:R-:W-:Y:S02]  /*ddd0*/  IABS R81, R81 ;  /* 0x0000005100517213 */ /* 0x004fe40000000000 */
[----:B0-----:R-:W-:-:S03]  /*dde0*/  IABS R82, R82 ;  /* 0x0000005200527213 */ /* 0x001fc60000000000 */
[----:B------:R-:W-:-:S04]  /*ddf0*/  IMAD.HI.U32 R85, R16, R81, RZ ;  /* 0x0000005110557227 */ /* 0x000fc800078e00ff */
[----:B------:R-:W-:-:S04]  /*de00*/  IMAD.HI.U32 R86, R16, R82, RZ ;  /* 0x0000005210567227 */ /* 0x000fc800078e00ff */
[----:B------:R-:W-:Y:S01]  /*de10*/  @!P0 IMAD.IADD R10, R10, 0x1, -R15 ;  /* 0x000000010a0a8824 */ /* 0x000fe200078e0a0f */
[----:B------:R-:W-:Y:S01]  /*de20*/  ISETP.GE.AND P0, PT, R89, RZ, PT ;  /* 0x000000ff5900720c */ /* 0x000fe20003f06270 */
[----:B------:R-:W-:Y:S01]  /*de30*/  IMAD.MOV R85, RZ, RZ, -R85 ;  /* 0x000000ffff557224 */ /* 0x000fe200078e0a55 */
[----:B------:R-:W-:Y:S01]  /*de40*/  IABS R83, R80 ;  /* 0x0000005000537213 */ /* 0x000fe20000000000 */
[----:B------:R-:W-:Y:S01]  /*de50*/  IMAD.MOV R86, RZ, RZ, -R86 ;  /* 0x000000ffff567224 */ /* 0x000fe200078e0a56 */
[----:B-1----:R-:W-:Y:S01]  /*de60*/  IABS R80, R5 ;  /* 0x0000000500507213 */ /* 0x002fe20000000000 */
[C---:B------:R-:W-:Y:S02]  /*de70*/  IMAD R5, R15.reuse, R85, R81 ;  /* 0x000000550f057224 */ /* 0x040fe400078e0251 */
[----:B------:R-:W-:-:S06]  /*de80*/  IMAD R81, R15, R86, R82 ;  /* 0x000000560f517224 */ /* 0x000fcc00078e0252 */
[----:B------:R-:W-:Y:S01]  /*de90*/  @!P0 IMAD.MOV R10, RZ, RZ, -R10 ;  /* 0x000000ffff0a8224 */ /* 0x000fe200078e0a0a */
[----:B---3--:R-:W-:Y:S02]  /*dea0*/  ISETP.GE.AND P0, PT, R92, RZ, PT ;  /* 0x000000ff5c00720c */ /* 0x008fe40003f06270 */
[----:B----4-:R-:W-:Y:S02]  /*deb0*/  ISETP.GE.AND P1, PT, R93, RZ, PT ;  /* 0x000000ff5d00720c */ /* 0x010fe40003f26270 */
[----:B------:R-:W2:Y:S04]  /*dec0*/  LDL R93, [R1+0x2040] ;  /* 0x00204000015d7983 */ /* 0x000ea80000100800 */
[----:B------:R0:W-:Y:S04]  /*ded0*/  STL [R1+0x47c], R5 ;  /* 0x00047c0501007387 */ /* 0x0001e80000100800 */
[----:B------:R1:W-:Y:S04]  /*dee0*/  STL [R1+0x478], R81 ;  /* 0x0004785101007387 */ /* 0x0003e80000100800 */
[----:B------:R-:W3:Y:S01]  /*def0*/  LDL R92, [R1+0x203c] ;  /* 0x00203c00015c7983 */ /* 0x000ee20000100800 */
[----:B------:R-:W-:Y:S01]  /*df00*/  @!P2 IMAD.MOV R17, RZ, RZ, -R17 ;  /* 0x000000ffff11a224 */ /* 0x000fe200078e0a11 */
[----:B------:R-:W-:-:S13]  /*df10*/  ISETP.GT.U32.AND P2, PT, R15, R9, PT ;  /* 0x000000090f00720c */ /* 0x000fda0003f44070 */
[----:B------:R-:W-:-:S05]  /*df20*/  @!P2 IMAD.IADD R9, R9, 0x1, -R15 ;  /* 0x000000010909a824 */ /* 0x000fca00078e0a0f */
[----:B------:R-:W-:-:S13]  /*df30*/  ISETP.GT.U32.AND P2, PT, R15, R9, PT ;  /* 0x000000090f00720c */ /* 0x000fda0003f44070 */
[----:B------:R-:W-:Y:S01]  /*df40*/  @!P2 IMAD.IADD R9, R9, 0x1, -R15 ;  /* 0x000000010909a824 */ /* 0x000fe200078e0a0f */
[----:B------:R-:W-:Y:S01]  /*df50*/  ISETP.GT.U32.AND P2, PT, R15, R7, PT ;  /* 0x000000070f00720c */ /* 0x000fe20003f44070 */
[----:B------:R-:W-:-:S12]  /*df60*/  @!P0 IMAD.MOV R8, RZ, RZ, -R8 ;  /* 0x000000ffff088224 */ /* 0x000fd800078e0a08 */
[----:B------:R-:W-:-:S05]  /*df70*/  @!P2 IMAD.IADD R7, R7, 0x1, -R15 ;  /* 0x000000010707a824 */ /* 0x000fca00078e0a0f */
[C---:B------:R-:W-:Y:S02]  /*df80*/  ISETP.GT.U32.AND P0, PT, R15.reuse, R7, PT ;  /* 0x000000070f00720c */ /* 0x040fe40003f04070 */
[----:B------:R-:W-:Y:S02]  /*df90*/  ISETP.GT.U32.AND P2, PT, R15, R3, PT ;  /* 0x000000030f00720c */ /* 0x000fe40003f44070 */
[----:B------:R-:W-:Y:S01]  /*dfa0*/  IABS R84, R76 ;  /* 0x0000004c00547213 */ /* 0x000fe20000000000 */
[----:B------:R-:W-:-:S04]  /*dfb0*/  IMAD.HI.U32 R87, R16, R83, RZ ;  /* 0x0000005310577227 */ /* 0x000fc800078e00ff */
[----:B------:R-:W-:-:S04]  /*dfc0*/  @!P6 IMAD.MOV R9, RZ, RZ, -R9 ;  /* 0x000000ffff09e224 */ /* 0x000fc800078e0a09 */
[----:B------:R-:W-:Y:S01]  /*dfd0*/  @!P0 IMAD.IADD R7, R7, 0x1, -R15 ;  /* 0x0000000107078824 */ /* 0x000fe200078e0a0f */
[C---:B------:R-:W-:Y:S01]  /*dfe0*/  ISETP.GT.U32.AND P0, PT, R15.reuse, R45, PT ;  /* 0x0000002d0f00720c */ /* 0x040fe20003f04070 */
[----:B------:R-:W-:Y:S01]  /*dff0*/  IMAD.HI.U32 R88, R16, R84, RZ ;  /* 0x0000005410587227 */ /* 0x000fe200078e00ff */
[----:B------:R-:W-:-:S03]  /*e000*/  ISETP.GT.U32.AND P6, PT, R15, R6, PT ;  /* 0x000000060f00720c */ /* 0x000fc60003fc4070 */
[----:B------:R-:W-:Y:S02]  /*e010*/  @!P2 IMAD.IADD R3, R3, 0x1, -R15 ;  /* 0x000000010303a824 */ /* 0x000fe400078e0a0f */
[----:B------:R-:W-:Y:S02]  /*e020*/  IMAD.MOV R87, RZ, RZ, -R87 ;  /* 0x000000ffff577224 */ /* 0x000fe400078e0a57 */
[----:B------:R-:W-:Y:S01]  /*e030*/  IMAD.MOV R88, RZ, RZ, -R88 ;  /* 0x000000ffff587224 */ /* 0x000fe200078e0a58 */
[----:B------:R-:W-:Y:S01]  /*e040*/  ISETP.GT.U32.AND P2, PT, R15, R3, PT ;  /* 0x000000030f00720c */ /* 0x000fe20003f44070 */
[----:B------:R-:W-:-:S04]  /*e050*/  IMAD.HI.U32 R89, R16, R80, RZ ;  /* 0x0000005010597227 */ /* 0x000fc800078e00ff */
[C---:B------:R-:W-:Y:S02]  /*e060*/  IMAD R76, R15.reuse, R87, R83 ;  /* 0x000000570f4c7224 */ /* 0x040fe400078e0253 */
[----:B0-----:R-:W-:Y:S02]  /*e070*/  IMAD R5, R15, R88, R84 ;  /* 0x000000580f057224 */ /* 0x001fe400078e0254 */
[----:B------:R-:W-:Y:S02]  /*e080*/  IMAD.MOV R89, RZ, RZ, -R89 ;  /* 0x000000ffff597224 */ /* 0x000fe400078e0a59 */
[--C-:B------:R-:W-:Y:S01]  /*e090*/  @!P0 IMAD.IADD R45, R45, 0x1, -R15.reuse ;  /* 0x000000012d2d8824 */ /* 0x100fe200078e0a0f */
[----:B------:R-:W-:Y:S01]  /*e0a0*/  ISETP.GE.AND P0, PT, R90, RZ, PT ;  /* 0x000000ff5a00720c */ /* 0x000fe20003f06270 */
[----:B------:R-:W-:Y:S01]  /*e0b0*/  STL [R1+0x494], R76 ;  /* 0x0004944c01007387 */ /* 0x000fe20000100800 */
[----:B------:R-:W-:-:S03]  /*e0c0*/  @!P6 IMAD.IADD R6, R6, 0x1, -R15 ;  /* 0x000000010606e824 */ /* 0x000fc600078e0a0f */
[----:B------:R0:W-:Y:S01]  /*e0d0*/  STL [R1+0x48c], R5 ;  /* 0x00048c0501007387 */ /* 0x0001e20000100800 */
[C---:B-1----:R-:W-:Y:S01]  /*e0e0*/  VIADD R81, R0.reuse, 0x1ad ;  /* 0x000001ad00517836 */ /* 0x042fe20000000000 */
[----:B------:R-:W-:Y:S01]  /*e0f0*/  ISETP.GT.U32.AND P6, PT, R15, R6, PT ;  /* 0x000000060f00720c */ /* 0x000fe20003fc4070 */
[----:B------:R-:W-:Y:S02]  /*e100*/  @!P2 IMAD.IADD R3, R3, 0x1, -R15 ;  /* 0x000000010303a824 */ /* 0x000fe400078e0a0f */
[----:B0-----:R-:W-:Y:S02]  /*e110*/  IMAD R5, R15, R89, R80 ;  /* 0x000000590f057224 */ /* 0x001fe400078e0250 */
[----:B------:R-:W-:-:S03]  /*e120*/  VIADD R76, R0, 0x1ae ;  /* 0x000001ae004c7836 */ /* 0x000fc60000000000 */
[----:B------:R0:W-:Y:S01]  /*e130*/  STL [R1+0x490], R5 ;  /* 0x0004900501007387 */ /* 0x0001e20000100800 */
[----:B------:R-:W-:Y:S01]  /*e140*/  ISETP.GE.AND P2, PT, R91, RZ, PT ;  /* 0x000000ff5b00720c */ /* 0x000fe20003f46270 */
[----:B------:R-:W-:Y:S02]  /*e150*/  @!P0 IMAD.MOV R3, RZ, RZ, -R3 ;  /* 0x000000ffff038224 */ /* 0x000fe400078e0a03 */
[----:B------:R1:W-:Y:S01]  /*e160*/  STL [R1+0x2428], R81 ;  /* 0x0024285101007387 */ /* 0x0003e20000100800 */
[----:B0-----:R-:W-:-:S03]  /*e170*/  VIADD R5, R0, 0x1af ;  /* 0x000001af00057836 */ /* 0x001fc60000000000 */
[----:B------:R0:W-:Y:S04]  /*e180*/  STL [R1+0x242c], R76 ;  /* 0x00242c4c01007387 */ /* 0x0001e80000100800 */
[----:B------:R4:W-:Y:S01]  /*e190*/  STL [R1+0x2430], R5 ;  /* 0x0024300501007387 */ /* 0x0009e20000100800 */
[----:B------:R-:W-:Y:S01]  /*e1a0*/  @!P6 IMAD.IADD R6, R6, 0x1, -R15 ;  /* 0x000000010606e824 */ /* 0x000fe200078e0a0f */
[----:B------:R-:W-:Y:S01]  /*e1b0*/  IABS R82, R81 ;  /* 0x0000005100527213 */ /* 0x000fe20000000000 */
[----:B------:R-:W-:Y:S01]  /*e1c0*/  @!P1 IMAD.MOV R7, RZ, RZ, -R7 ;  /* 0x000000ffff079224 */ /* 0x000fe200078e0a07 */
[----:B------:R-:W-:Y:S01]  /*e1d0*/  IABS R80, R76 ;  /* 0x0000004c00507213 */ /* 0x000fe20000000000 */
[----:B------:R-:W-:Y:S01]  /*e1e0*/  @!P2 IMAD.MOV R6, RZ, RZ, -R6 ;  /* 0x000000ffff06a224 */ /* 0x000fe200078e0a06 */
[----:B------:R-:W-:Y:S01]  /*e1f0*/  ISETP.GT.U32.AND P2, PT, R15, R48, PT ;  /* 0x000000300f00720c */ /* 0x000fe20003f44070 */
[----:B------:R-:W4:-:S12]  /*e200*/  LDL R90, [R1+0x2020] ;  /* 0x00202000015a7983 */ /* 0x000f180000100800 */
[----:B------:R-:W-:Y:S01]  /*e210*/  @!P2 IMAD.IADD R48, R48, 0x1, -R15 ;  /* 0x000000013030a824 */ /* 0x000fe200078e0a0f */
[----:B--2---:R-:W-:Y:S02]  /*e220*/  ISETP.GE.AND P0, PT, R93, RZ, PT ;  /* 0x000000ff5d00720c */ /* 0x004fe40003f06270 */
[----:B------:R-:W2:Y:S01]  /*e230*/  LDL R93, [R1+0x2044] ;  /* 0x00204400015d7983 */ /* 0x000ea20000100800 */
[----:B---3--:R-:W-:-:S03]  /*e240*/  ISETP.GE.AND P2, PT, R92, RZ, PT ;  /* 0x000000ff5c00720c */ /* 0x008fc60003f46270 */
[----:B------:R-:W3:Y:S01]  /*e250*/  LDL R92, [R1+0x2018] ;  /* 0x00201800015c7983 */ /* 0x000ee20000100800 */
[----:B------:R-:W-:-:S13]  /*e260*/  ISETP.GT.U32.AND P6, PT, R15, R46, PT ;  /* 0x0000002e0f00720c */ /* 0x000fda0003fc4070 */
[----:B------:R-:W-:Y:S01]  /*e270*/  @!P6 IMAD.IADD R46, R46, 0x1, -R15 ;  /* 0x000000012e2ee824 */ /* 0x000fe200078e0a0f */
[----:B------:R-:W-:-:S13]  /*e280*/  ISETP.GT.U32.AND P6, PT, R15, R45, PT ;  /* 0x0000002d0f00720c */ /* 0x000fda0003fc4070 */
[----:B------:R-:W-:Y:S01]  /*e290*/  @!P6 IMAD.IADD R45, R45, 0x1, -R15 ;  /* 0x000000012d2de824 */ /* 0x000fe200078e0a0f */
[C---:B------:R-:W-:Y:S02]  /*e2a0*/  ISETP.GT.U32.AND P6, PT, R15.reuse, R49, PT ;  /* 0x000000310f00720c */ /* 0x040fe40003fc4070 */
[----:B------:R-:W-:Y:S02]  /*e2b0*/  ISETP.GT.U32.AND P1, PT, R15, R46, PT ;  /* 0x0000002e0f00720c */ /* 0x000fe40003f24070 */
[----:B-1----:R-:W-:Y:S01]  /*e2c0*/  IABS R81, R5 ;  /* 0x0000000500517213 */ /* 0x002fe20000000000 */
[----:B------:R-:W-:-:S08]  /*e2d0*/  IMAD.HI.U32 R85, R16, R82, RZ ;  /* 0x0000005210557227 */ /* 0x000fd000078e00ff */
[----:B------:R-:W-:Y:S02]  /*e2e0*/  @!P6 IMAD.IADD R49, R49, 0x1, -R15 ;  /* 0x000000013131e824 */ /* 0x000fe400078e0a0f */
[----:B------:R-:W-:-:S03]  /*e2f0*/  IMAD.HI.U32 R83, R16, R80, RZ ;  /* 0x0000005010537227 */ /* 0x000fc600078e00ff */
[----:B------:R-:W-:Y:S01]  /*e300*/  ISETP.GT.U32.AND P6, PT, R15, R49, PT ;  /* 0x000000310f00720c */ /* 0x000fe20003fc4070 */
[----:B------:R-:W-:-:S04]  /*e310*/  IMAD.HI.U32 R84, R16, R81, RZ ;  /* 0x0000005110547227 */ /* 0x000fc800078e00ff */
[----:B------:R-:W-:Y:S02]  /*e320*/  IMAD.MOV R85, RZ, RZ, -R85 ;  /* 0x000000ffff557224 */ /* 0x000fe400078e0a55 */
[----:B------:R-:W-:Y:S02]  /*e330*/  IMAD.MOV R83, RZ, RZ, -R83 ;  /* 0x000000ffff537224 */ /* 0x000fe400078e0a53 */
[----:B------:R-:W-:Y:S02]  /*e340*/  IMAD.MOV R84, RZ, RZ, -R84 ;  /* 0x000000ffff547224 */ /* 0x000fe400078e0a54 */
[----:B------:R-:W-:Y:S01]  /*e350*/  @!P1 IMAD.IADD R46, R46, 0x1, -R15 ;  /* 0x000000012e2e9824 */ /* 0x000fe200078e0a0f */
[C---:B------:R-:W-:Y:S01]  /*e360*/  ISETP.GT.U32.AND P1, PT, R15.reuse, R51, PT ;  /* 0x000000330f00720c */ /* 0x040fe20003f24070 */
[C---:B------:R-:W-:Y:S02]  /*e370*/  IMAD R82, R15.reuse, R85, R82 ;  /* 0x000000550f527224 */ /* 0x040fe400078e0252 */
[----:B0-----:R-:W-:-:S02]  /*e380*/  IMAD R76, R15, R83, R80 ;  /* 0x000000530f4c7224 */ /* 0x001fc400078e0250 */
[----:B----4-:R-:W-:Y:S01]  /*e390*/  IMAD R5, R15, R84, R81 ;  /* 0x000000540f057224 */ /* 0x010fe200078e0251 */
[----:B------:R-:W-:Y:S01]  /*e3a0*/  STL [R1+0x46c], R82 ;  /* 0x00046c5201007387 */ /* 0x000fe20000100800 */
[----:B------:R-:W-:-:S03]  /*e3b0*/  @!P6 IMAD.IADD R49, R49, 0x1, -R15 ;  /* 0x000000013131e824 */ /* 0x000fc600078e0a0f */
[----:B------:R0:W-:Y:S04]  /*e3c0*/  STL [R1+0x474], R76 ;  /* 0x0004744c01007387 */ /* 0x0001e80000100800 */
[----:B------:R1:W-:Y:S01]  /*e3d0*/  STL [R1+0x470], R5 ;  /* 0x0004700501007387 */ /* 0x0003e20000100800 */
[----:B------:R-:W-:-:S05]  /*e3e0*/  @!P1 IMAD.IADD R51, R51, 0x1, -R15 ;  /* 0x0000000133339824 */ /* 0x000fca00078e0a0f */
[----:B------:R-:W-:Y:S01]  /*e3f0*/  ISETP.GT.U32.AND P1, PT, R15, R51, PT ;  /* 0x000000330f00720c */ /* 0x000fe20003f24070 */
[C---:B------:R-:W-:Y:S02]  /*e400*/  VIADD R80, R0.reuse, 0x1b0 ;  /* 0x000001b000507836 */ /* 0x040fe40000000000 */
[----:B0-----:R-:W-:-:S10]  /*e410*/  VIADD R76, R0, 0x1b1 ;  /* 0x000001b1004c7836 */ /* 0x001fd40000000000 */
[----:B------:R-:W-:Y:S01]  /*e420*/  @!P1 IMAD.IADD R51, R51, 0x1, -R15 ;  /* 0x0000000133339824 */ /* 0x000fe200078e0a0f */
[----:B--2---:R-:W-:Y:S02]  /*e430*/  ISETP.GE.AND P6, PT, R93, RZ, PT ;  /* 0x000000ff5d00720c */ /* 0x004fe40003fc6270 */
[----:B------:R-:W2:Y:S04]  /*e440*/  LDL R93, [R1+0x201c] ;  /* 0x00201c00015d7983 */ /* 0x000ea80000100800 */
[----:B------:R0:W-:Y:S04]  /*e450*/  STL [R1+0x241c], R80 ;  /* 0x00241c5001007387 */ /* 0x0001e80000100800 */
[----:B------:R-:W-:Y:S01]  /*e460*/  STL [R1+0x2420], R76 ;  /* 0x0024204c01007387 */ /* 0x000fe20000100800 */
[----:B---3--:R-:W-:-:S03]  /*e470*/  ISETP.GE.AND P1, PT, R92, RZ, PT ;  /* 0x000000ff5c00720c */ /* 0x008fc60003f26270 */
[----:B------:R-:W3:Y:S01]  /*e480*/  LDL R92, [R1+0x2028] ;  /* 0x00202800015c7983 */ /* 0x000ee20000100800 */
[----:B------:R-:W-:Y:S01]  /*e490*/  @!P0 IMAD.MOV R45, RZ, RZ, -R45 ;  /* 0x000000ffff2d8224 */ /* 0x000fe200078e0a2d */
[----:B------:R-:W-:-:S13]  /*e4a0*/  ISETP.GT.U32.AND P0, PT, R15, R48, PT ;  /* 0x000000300f00720c */ /* 0x000fda0003f04070 */
[----:B------:R-:W-:Y:S01]  /*e4b0*/  @!P0 IMAD.IADD R48, R48, 0x1, -R15 ;  /* 0x0000000130308824 */ /* 0x000fe200078e0a0f */
[----:B------:R-:W-:-:S03]  /*e4c0*/  ISETP.GT.U32.AND P0, PT, R15, R53, PT ;  /* 0x000000350f00720c */ /* 0x000fc60003f04070 */
[----:B------:R-:W-:-:S10]  /*e4d0*/  @!P6 IMAD.MOV R48, RZ, RZ, -R48 ;  /* 0x000000ffff30e224 */ /* 0x000fd400078e0a30 */
[----:B------:R-:W-:-:S05]  /*e4e0*/  @!P0 IMAD.IADD R53, R53, 0x1, -R15 ;  /* 0x0000000135358824 */ /* 0x000fca00078e0a0f */
[----:B------:R-:W-:Y:S01]  /*e4f0*/  ISETP.GT.U32.AND P6, PT, R15, R53, PT ;  /* 0x000000350f00720c */ /* 0x000fe20003fc4070 */
[----:B-1----:R-:W-:-:S05]  /*e500*/  VIADD R5, R0, 0x1b2 ;  /* 0x000001b200057836 */ /* 0x002fca0000000000 */
[----:B------:R1:W-:Y:S07]  /*e510*/  STL [R1+0x2424], R5 ;  /* 0x0024240501007387 */ /* 0x0003ee0000100800 */
[----:B------:R-:W-:Y:S01]  /*e520*/  @!P6 IMAD.IADD R53, R53, 0x1, -R15 ;  /* 0x000000013535e824 */ /* 0x000fe200078e0a0f */
[----:B0-----:R-:W-:Y:S01]  /*e530*/  IABS R80, R80 ;  /* 0x0000005000507213 */ /* 0x001fe20000000000 */
[----:B------:R-:W-:Y:S01]  /*e540*/  @!P2 IMAD.MOV R46, RZ, RZ, -R46 ;  /* 0x000000ffff2ea224 */ /* 0x000fe200078e0a2e */
[C---:B------:R-:W-:Y:S01]  /*e550*/  ISETP.GT.U32.AND P2, PT, R15.reuse, R52, PT ;  /* 0x000000340f00720c */ /* 0x040fe20003f44070 */
[----:B------:R-:W-:Y:S01]  /*e560*/  @!P1 IMAD.MOV R49, RZ, RZ, -R49 ;  /* 0x000000ffff319224 */ /* 0x000fe200078e0a31 */
[----:B------:R-:W-:Y:S01]  /*e570*/  ISETP.GT.U32.AND P1, PT, R15, R56, PT ;  /* 0x000000380f00720c */ /* 0x000fe20003f24070 */
[----:B------:R-:W-:Y:S01]  /*e580*/  IMAD.HI.U32 R82, R16, R80, RZ ;  /* 0x0000005010527227 */ /* 0x000fe200078e00ff */
[----:B------:R-:W-:-:S03]  /*e590*/  IABS R83, R5 ;  /* 0x0000000500537213 */ /* 0x000fc60000000000 */
[----:B------:R-:W-:-:S04]  /*e5a0*/  IMAD.MOV R82, RZ, RZ, -R82 ;  /* 0x000000ffff527224 */ /* 0x000fc800078e0a52 */
[----:B-1----:R-:W-:Y:S02]  /*e5b0*/  IMAD R5, R15, R82, R80 ;  /* 0x000000520f057224 */ /* 0x002fe400078e0250 */
[--C-:B------:R-:W-:Y:S01]  /*e5c0*/  @!P2 IMAD.IADD R52, R52, 0x1, -R15.reuse ;  /* 0x000000013434a824 */ /* 0x100fe200078e0a0f */
[----:B------:R-:W-:Y:S01]  /*e5d0*/  ISETP.GE.AND P2, PT, R90, RZ, PT ;  /* 0x000000ff5a00720c */ /* 0x000fe20003f46270 */
[----:B------:R-:W-:Y:S01]  /*e5e0*/  @!P1 IMAD.IADD R56, R56, 0x1, -R15 ;  /* 0x0000000138389824 */ /* 0x000fe200078e0a0f */
[----:B------:R-:W4:Y:S01]  /*e5f0*/  LDL R90, [R1+0x2024] ;  /* 0x00202400015a7983 */ /* 0x000f220000100800 */
[----:B--2---:R-:W-:-:S03]  /*e600*/  ISETP.GE.AND P6, PT, R93, RZ, PT ;  /* 0x000000ff5d00720c */ /* 0x004fc60003fc6270 */
[----:B------:R-:W2:Y:S04]  /*e610*/  LDL R93, [R1+0x2000] ;  /* 0x00200000015d7983 */ /* 0x000ea80000100800 */
[----:B------:R0:W-:Y:S01]  /*e620*/  STL [R1+0x45c], R5 ;  /* 0x00045c0501007387 */ /* 0x0001e20000100800 */
[----:B---3--:R-:W-:-:S03]  /*e630*/  ISETP.GE.AND P1, PT, R92, RZ, PT ;  /* 0x000000ff5c00720c */ /* 0x008fc60003f26270 */
[----:B------:R-:W3:Y:S01]  /*e640*/  LDL R92, [R1+0x1ffc] ;  /* 0x001ffc00015c7983 */ /* 0x000ee20000100800 */
[----:B------:R-:W-:Y:S02]  /*e650*/  ISETP.GT.U32.AND P0, PT, R15, R52, PT ;  /* 0x000000340f00720c */ /* 0x000fe40003f04070 */
[----:B------:R-:W-:-:S11]  /*e660*/  IABS R81, R76 ;  /* 0x0000004c00517213 */ /* 0x000fd60000000000 */
[----:B------:R-:W-:Y:S01]  /*e670*/  @!P0 IMAD.IADD R52, R52, 0x1, -R15 ;  /* 0x0000000134348824 */ /* 0x000fe200078e0a0f */
[----:B------:R-:W-:Y:S01]  /*e680*/  ISETP.GT.U32.AND P0, PT, R15, R58, PT ;  /* 0x0000003a0f00720c */ /* 0x000fe20003f04070 */
[----:B------:R-:W-:-:S04]  /*e690*/  IMAD.HI.U32 R84, R16, R81, RZ ;  /* 0x0000005110547227 */ /* 0x000fc800078e00ff */
[----:B------:R-:W-:-:S04]  /*e6a0*/  IMAD.HI.U32 R85, R16, R83, RZ ;  /* 0x0000005310557227 */ /* 0x000fc800078e00ff */
[----:B------:R-:W-:-:S04]  /*e6b0*/  IMAD.MOV R84, RZ, RZ, -R84 ;  /* 0x000000ffff547224 */ /* 0x000fc800078e0a54 */
[----:B------:R-:W-:Y:S02]  /*e6c0*/  @!P0 IMAD.IADD R58, R58, 0x1, -R15 ;  /* 0x000000013a3a8824 */ /* 0x000fe400078e0a0f */
[----:B------:R-:W-:-:S03]  /*e6d0*/  IMAD.MOV R85, RZ, RZ, -R85 ;  /* 0x000000ffff557224 */ /* 0x000fc600078e0a55 */
[C---:B------:R-:W-:Y:S01]  /*e6e0*/  ISETP.GT.U32.AND P0, PT, R15.reuse, R58, PT ;  /* 0x0000003a0f00720c */ /* 0x040fe20003f04070 */
[C---:B------:R-:W-:Y:S02]  /*e6f0*/  IMAD R76, R15.reuse, R84, R81 ;  /* 0x000000540f4c7224 */ /* 0x040fe400078e0251 */
[----:B0-----:R-:W-:Y:S02]  /*e700*/  IMAD R5, R15, R85, R83 ;  /* 0x000000550f057224 */ /* 0x001fe400078e0253 */
[C---:B------:R-:W-:Y:S01]  /*e710*/  VIADD R80, R0.reuse, 0x1b3 ;  /* 0x000001b300507836 */ /* 0x040fe20000000000 */
[----:B------:R0:W-:Y:S04]  /*e720*/  STL [R1+0x454], R76 ;  /* 0x0004544c01007387 */ /* 0x0001e80000100800 */
[----:B------:R1:W-:Y:S01]  /*e730*/  STL [R1+0x458], R5 ;  /* 0x0004580501007387 */ /* 0x0003e20000100800 */
[----:B0-----:R-:W-:-:S03]  /*e740*/  VIADD R76, R0, 0x1b4 ;  /* 0x000001b4004c7836 */ /* 0x001fc60000000000 */
[----:B------:R0:W-:Y:S01]  /*e750*/  STL [R1+0x2410], R80 ;  /* 0x0024105001007387 */ /* 0x0001e20000100800 */
[----:B-1----:R-:W-:-:S03]  /*e760*/  VIADD R5, R0, 0x1b5 ;  /* 0x000001b500057836 */ /* 0x002fc60000000000 */
[----:B------:R1:W-:Y:S01]  /*e770*/  STL [R1+0x2414], R76 ;  /* 0x0024144c01007387 */ /* 0x0003e20000100800 */
[----:B------:R-:W-:-:S03]  /*e780*/  @!P0 IMAD.IADD R58, R58, 0x1, -R15 ;  /* 0x000000013a3a8824 */ /* 0x000fc600078e0a0f */
[----:B------:R0:W-:Y:S01]  /*e790*/  STL [R1+0x2418], R5 ;  /* 0x0024180501007387 */ /* 0x0001e20000100800 */
[----:B------:R-:W-:Y:S01]  /*e7a0*/  @!P1 IMAD.MOV R53, RZ, RZ, -R53 ;  /* 0x000000ffff359224 */ /* 0x000fe200078e0a35 */
[----:B------:R-:W-:Y:S02]  /*e7b0*/  ISETP.GT.U32.AND P1, PT, R15, R59, PT ;  /* 0x0000003b0f00720c */ /* 0x000fe40003f24070 */
[----:B------:R-:W4:Y:S11]  /*e7c0*/  LDL R91, [R1+0x2008] ;  /* 0x00200800015b7983 */ /* 0x000f360000100800 */
[----:B------:R-:W-:Y:S01]  /*e7d0*/  @!P1 IMAD.IADD R59, R59, 0x1, -R15 ;  /* 0x000000013b3b9824 */ /* 0x000fe200078e0a0f */
[----:B--2---:R-:W-:-:S02]  /*e7e0*/  ISETP.GE.AND P0, PT, R93, RZ, PT ;  /* 0x000000ff5d00720c */ /* 0x004fc40003f06270 */
[----:B------:R-:W2:Y:S01]  /*e7f0*/  LDL R93, [R1+0x2004] ;  /* 0x00200400015d7983 */ /* 0x000ea20000100800 */
[----:B---3--:R-:W-:-:S03]  /*e800*/  ISETP.GE.AND P1, PT, R92, RZ, PT ;  /* 0x000000ff5c00720c */ /* 0x008fc60003f26270 */
[----:B------:R-:W3:Y:S01]  /*e810*/  LDL R92, [R1+0x1fe8] ;  /* 0x001fe800015c7983 */ /* 0x000ee20000100800 */
[----:B------:R-:W-:Y:S01]  /*e820*/  @!P2 IMAD.MOV R51, RZ, RZ, -R51 ;  /* 0x000000ffff33a224 */ /* 0x000fe200078e0a33 */
[----:B------:R-:W-:Y:S01]  /*e830*/  ISETP.GT.U32.AND P2, PT, R15, R57, PT ;  /* 0x000000390f00720c */ /* 0x000fe20003f44070 */
[----:B------:R-:W-:-:S12]  /*e840*/  @!P6 IMAD.MOV R52, RZ, RZ, -R52 ;  /* 0x000000ffff34e224 */ /* 0x000fd800078e0a34 */
[----:B------:R-:W-:-:S05]  /*e850*/  @!P2 IMAD.IADD R57, R57, 0x1, -R15 ;  /* 0x000000013939a824 */ /* 0x000fca00078e0a0f */
[C---:B------:R-:W-:Y:S02]  /*e860*/  ISETP.GT.U32.AND P6, PT, R15.reuse, R57, PT ;  /* 0x000000390f00720c */ /* 0x040fe40003fc4070 */
[----:B------:R-:W-:-:S11]  /*e870*/  ISETP.GT.U32.AND P2, PT, R15, R56, PT ;  /* 0x000000380f00720c */ /* 0x000fd60003f44070 */
[--C-:B------:R-:W-:Y:S01]  /*e880*/  @!P6 IMAD.IADD R57, R57, 0x1, -R15.reuse ;  /* 0x000000013939e824 */ /* 0x100fe200078e0a0f */
[----:B------:R-:W-:Y:S01]  /*e890*/  ISETP.GT.U32.AND P6, PT, R15, R60, PT ;  /* 0x0000003c0f00720c */ /* 0x000fe20003fc4070 */
[--C-:B------:R-:W-:Y:S01]  /*e8a0*/  @!P2 IMAD.IADD R56, R56, 0x1, -R15.reuse ;  /* 0x000000013838a824 */ /* 0x100fe200078e0a0f */
[----:B----4-:R-:W-:Y:S02]  /*e8b0*/  ISETP.GE.AND P2, PT, R90, RZ, PT ;  /* 0x000000ff5a00720c */ /* 0x010fe40003f46270 */
[----:B------:R-:W-:Y:S02]  /*e8c0*/  IABS R83, R80 ;  /* 0x0000005000537213 */ /* 0x000fe40000000000 */
[----:B------:R-:W-:Y:S02]  /*e8d0*/  IABS R81, R76 ;  /* 0x0000004c00517213 */ /* 0x000fe40000000000 */
[----:B------:R-:W-:Y:S01]  /*e8e0*/  IABS R82, R5 ;  /* 0x0000000500527213 */ /* 0x000fe20000000000 */
[----:B0-----:R-:W-:Y:S01]  /*e8f0*/  IMAD.HI.U32 R80, R16, R83, RZ ;  /* 0x0000005310507227 */ /* 0x001fe200078e00ff */
[----:B------:R-:W4:Y:S03]  /*e900*/  LDL R90, [R1+0x2010] ;  /* 0x00201000015a7983 */ /* 0x000f260000100800 */
[----:B------:R-:W-:-:S02]  /*e910*/  @!P6 IMAD.IADD R60, R60, 0x1, -R15 ;  /* 0x000000013c3ce824 */ /* 0x000fc400078e0a0f */
[----:B------:R-:W-:Y:S02]  /*e920*/  @!P0 IMAD.MOV R57, RZ, RZ, -R57 ;  /* 0x000000ffff398224 */ /* 0x000fe400078e0a39 */
[----:B------:R-:W-:Y:S01]  /*e930*/  IMAD.HI.U32 R84, R16, R81, RZ ;  /* 0x0000005110547227 */ /* 0x000fe200078e00ff */
[----:B------:R-:W-:-:S03]  /*e940*/  ISETP.GT.U32.AND P0, PT, R15, R60, PT ;  /* 0x0000003c0f00720c */ /* 0x000fc60003f04070 */
[----:B------:R-:W-:-:S04]  /*e950*/  IMAD.HI.U32 R85, R16, R82, RZ ;  /* 0x0000005210557227 */ /* 0x000fc800078e00ff */
[----:B------:R-:W-:Y:S02]  /*e960*/  IMAD.MOV R80, RZ, RZ, -R80 ;  /* 0x000000ffff507224 */ /* 0x000fe400078e0a50 */
[----:B------:R-:W-:Y:S02]  /*e970*/  IMAD.MOV R84, RZ, RZ, -R84 ;  /* 0x000000ffff547224 */ /* 0x000fe400078e0a54 */
[----:B------:R-:W-:Y:S02]  /*e980*/  IMAD.MOV R85, RZ, RZ, -R85 ;  /* 0x000000ffff557224 */ /* 0x000fe400078e0a55 */
[----:B------:R-:W-:Y:S01]  /*e990*/  @!P2 IMAD.MOV R56, RZ, RZ, -R56 ;  /* 0x000000ffff38a224 */ /* 0x000fe200078e0a38 */
[C---:B------:R-:W-:Y:S01]  /*e9a0*/  ISETP.GT.U32.AND P2, PT, R15.reuse, R62, PT ;  /* 0x0000003e0f00720c */ /* 0x040fe20003f44070 */
[C---:B------:R-:W-:Y:S02]  /*e9b0*/  IMAD R80, R15.reuse, R80, R83 ;  /* 0x000000500f507224 */ /* 0x040fe400078e0253 */
[----:B-1----:R-:W-:-:S02]  /*e9c0*/  IMAD R76, R15, R84, R81 ;  /* 0x000000540f4c7224 */ /* 0x002fc400078e0251 */
[----:B------:R-:W-:Y:S01]  /*e9d0*/  IMAD R5, R15, R85, R82 ;  /* 0x000000550f057224 */ /* 0x000fe200078e0252 */
[----:B------:R0:W-:Y:S01]  /*e9e0*/  STL [R1+0x438], R80 ;  /* 0x0004385001007387 */ /* 0x0001e20000100800 */
[----:B------:R-:W-:-:S03]  /*e9f0*/  @!P0 IMAD.IADD R60, R60, 0x1, -R15 ;  /* 0x000000013c3c8824 */ /* 0x000fc600078e0a0f */
[----:B------:R1:W-:Y:S04]  /*ea00*/  STL [R1+0x440], R76 ;  /* 0x0004404c01007387 */ /* 0x0003e80000100800 */
[----:B------:R1:W-:Y:S01]  /*ea10*/  STL [R1+0x43c], R5 ;  /* 0x00043c0501007387 */ /* 0x0003e20000100800 */
[----:B------:R-:W-:-:S05]  /*ea20*/  @!P2 IMAD.IADD R62, R62, 0x1, -R15 ;  /* 0x000000013e3ea824 */ /* 0x000fca00078e0a0f */
[C---:B------:R-:W-:Y:S01]  /*ea30*/  ISETP.GT.U32.AND P2, PT, R15.reuse, R62, PT ;  /* 0x0000003e0f00720c */ /* 0x040fe20003f44070 */
[C---:B0-----:R-:W-:Y:S01]  /*ea40*/  VIADD R80, R0.reuse, 0x1b6 ;  /* 0x000001b600507836 */ /* 0x041fe20000000000 */
[----:B------:R-:W-:Y:S01]  /*ea50*/  ISETP.GT.U32.AND P6, PT, R15, R59, PT ;  /* 0x0000003b0f00720c */ /* 0x000fe20003fc4070 */
[C---:B-1----:R-:W-:Y:S02]  /*ea60*/  VIADD R76, R0.reuse, 0x1b7 ;  /* 0x000001b7004c7836 */ /* 0x042fe40000000000 */
[----:B------:R-:W-:-:S08]  /*ea70*/  VIADD R5, R0, 0x1b8 ;  /* 0x000001b800057836 */ /* 0x000fd00000000000 */
[--C-:B------:R-:W-:Y:S02]  /*ea80*/  @!P2 IMAD.IADD R62, R62, 0x1, -R15.reuse ;  /* 0x000000013e3ea824 */ /* 0x100fe400078e0a0f */
[----:B------:R-:W-:Y:S01]  /*ea90*/  @!P6 IMAD.IADD R59, R59, 0x1, -R15 ;  /* 0x000000013b3be824 */ /* 0x000fe200078e0a0f */
[----:B------:R-:W-:Y:S02]  /*eaa0*/  ISETP.GE.AND P6, PT, R91, RZ, PT ;  /* 0x000000ff5b00720c */ /* 0x000fe40003fc6270 */
[----:B--2---:R-:W-:Y:S02]  /*eab0*/  ISETP.GE.AND P0, PT, R93, RZ, PT ;  /* 0x000000ff5d00720c */ /* 0x004fe40003f06270 */
[----:B------:R-:W2:Y:S04]  /*eac0*/  LDL R93, [R1+0x1ff0] ;  /* 0x001ff000015d7983 */ /* 0x000ea80000100800 */
[----:B------:R0:W-:Y:S04]  /*ead0*/  STL [R1+0x2404], R80 ;  /* 0x0024045001007387 */ /* 0x0001e80000100800 */
[----:B------:R1:W-:Y:S01]  /*eae0*/  STL [R1+0x2408], R76 ;  /* 0x0024084c01007387 */ /* 0x0003e20000100800 */
[----:B---3--:R-:W-:-:S03]  /*eaf0*/  ISETP.GE.AND P2, PT, R92, RZ, PT ;  /* 0x000000ff5c00720c */ /* 0x008fc60003f46270 */
[----:B------:R3:W-:Y:S04]  /*eb00*/  STL [R1+0x240c], R5 ;  /* 0x00240c0501007387 */ /* 0x0007e80000100800 */
[----:B------:R-:W2:Y:S04]  /*eb10*/  LDL R92, [R1+0x1ff8] ;  /* 0x001ff800015c7983 */ /* 0x000ea80000100800 */
[----:B------:R-:W2:Y:S01]  /*eb20*/  LDL R91, [R1+0x1fec] ;  /* 0x001fec00015b7983 */ /* 0x000ea20000100800 */
[----:B------:R-:W-:Y:S01]  /*eb30*/  @!P1 IMAD.MOV R58, RZ, RZ, -R58 ;  /* 0x000000ffff3a9224 */ /* 0x000fe200078e0a3a */
[----:B------:R-:W-:-:S02]  /*eb40*/  ISETP.GT.U32.AND P1, PT, R15, R63, PT ;  /* 0x0000003f0f00720c */ /* 0x000fc40003f24070 */
[----:B------:R-:W-:-:S11]  /*eb50*/  IABS R83, R80 ;  /* 0x0000005000537213 */ /* 0x000fd60000000000 */
[----:B------:R-:W-:-:S05]  /*eb60*/  @!P1 IMAD.IADD R63, R63, 0x1, -R15 ;  /* 0x000000013f3f9824 */ /* 0x000fca00078e0a0f */
[----:B------:R-:W-:Y:S02]  /*eb70*/  ISETP.GT.U32.AND P1, PT, R15, R63, PT ;  /* 0x0000003f0f00720c */ /* 0x000fe40003f24070 */
[----:B------:R-:W-:Y:S01]  /*eb80*/  IABS R81, R76 ;  /* 0x0000004c00517213 */ /* 0x000fe20000000000 */
[----:B0-----:R-:W-:-:S04]  /*eb90*/  IMAD.HI.U32 R80, R16, R83, RZ ;  /* 0x0000005310507227 */ /* 0x001fc800078e00ff */
[----:B------:R-:W-:-:S04]  /*eba0*/  IMAD.HI.U32 R84, R16, R81, RZ ;  /* 0x0000005110547227 */ /* 0x000fc800078e00ff */
[----:B------:R-:W-:Y:S02]  /*ebb0*/  IMAD.MOV R80, RZ, RZ, -R80 ;  /* 0x000000ffff507224 */ /* 0x000fe400078e0a50 */
[----:B------:R-:W-:Y:S01]  /*ebc0*/  @!P1 IMAD.IADD R63, R63, 0x1, -R15 ;  /* 0x000000013f3f9824 */ /* 0x000fe200078e0a0f */
[C---:B------:R-:W-:Y:S01]  /*ebd0*/  ISETP.GT.U32.AND P1, PT, R15.reuse, R65, PT ;  /* 0x000000410f00720c */ /* 0x040fe20003f24070 */
[----:B------:R-:W-:Y:S01]  /*ebe0*/  IMAD.MOV R84, RZ, RZ, -R84 ;  /* 0x000000ffff547224 */ /* 0x000fe200078e0a54 */
[----:B------:R-:W-:Y:S01]  /*ebf0*/  IABS R82, R5 ;  /* 0x0000000500527213 */ /* 0x000fe20000000000 */
[----:B------:R-:W-:Y:S01]  /*ec00*/  @!P6 IMAD.MOV R59, RZ, RZ, -R59 ;  /* 0x000000ffff3be224 */ /* 0x000fe200078e0a3b */
[C---:B------:R-:W-:Y:S01]  /*ec10*/  ISETP.GT.U32.AND P6, PT, R15.reuse, R64, PT ;  /* 0x000000400f00720c */ /* 0x040fe20003fc4070 */
[C---:B-1----:R-:W-:Y:S02]  /*ec20*/  IMAD R76, R15.reuse, R80, R83 ;  /* 0x000000500f4c7224 */ /* 0x042fe400078e0253 */
[----:B---3--:R-:W-:-:S02]  /*ec30*/  IMAD R5, R15, R84, R81 ;  /* 0x000000540f057224 */ /* 0x008fc400078e0251 */
[----:B------:R-:W-:Y:S02]  /*ec40*/  @!P2 IMAD.MOV R63, RZ, RZ, -R63 ;  /* 0x000000ffff3fa224 */ /* 0x000fe400078e0a3f */
[----:B------:R-:W-:Y:S01]  /*ec50*/  @!P0 IMAD.MOV R60, RZ, RZ, -R60 ;  /* 0x000000ffff3c8224 */ /* 0x000fe200078e0a3c */
[----:B----4-:R-:W-:Y:S01]  /*ec60*/  ISETP.GE.AND P0, PT, R90, RZ, PT ;  /* 0x000000ff5a00720c */ /* 0x010fe20003f06270 */
[----:B------:R-:W-:-:S04]  /*ec70*/  IMAD.HI.U32 R85, R16, R82, RZ ;  /* 0x0000005210557227 */ /* 0x000fc800078e00ff */
[----:B------:R-:W-:Y:S02]  /*ec80*/  IMAD.MOV R85, RZ, RZ, -R85 ;  /* 0x000000ffff557224 */ /* 0x000fe400078e0a55 */
[--C-:B------:R-:W-:Y:S02]  /*ec90*/  @!P1 IMAD.IADD R65, R65, 0x1, -R15.reuse ;  /* 0x0000000141419824 */ /* 0x100fe400078e0a0f */
[----:B------:R-:W-:Y:S02]  /*eca0*/  @!P6 IMAD.IADD R64, R64, 0x1, -R15 ;  /* 0x000000014040e824 */ /* 0x000fe400078e0a0f */
[C---:B------:R-:W-:Y:S01]  /*ecb0*/  VIADD R80, R0.reuse, 0x1b9 ;  /* 0x000001b900507836 */ /* 0x040fe20000000000 */
[C---:B------:R-:W-:Y:S02]  /*ecc0*/  ISETP.GT.U32.AND P1, PT, R15.reuse, R65, PT ;  /* 0x000000410f00720c */ /* 0x040fe40003f24070 */
[----:B------:R-:W-:Y:S01]  /*ecd0*/  ISETP.GT.U32.AND P6, PT, R15, R64, PT ;  /* 0x000000400f00720c */ /* 0x000fe20003fc4070 */
[----:B------:R-:W-:-:S10]  /*ece0*/  VIADD R81, R0, 0x1ba ;  /* 0x000001ba00517836 */ /* 0x000fd40000000000 */
[--C-:B------:R-:W-:Y:S02]  /*ecf0*/  @!P1 IMAD.IADD R65, R65, 0x1, -R15.reuse ;  /* 0x0000000141419824 */ /* 0x100fe400078e0a0f */
[----:B------:R-:W-:Y:S01]  /*ed00*/  @!P6 IMAD.IADD R64, R64, 0x1, -R15 ;  /* 0x000000014040e824 */ /* 0x000fe200078e0a0f */
[----:B--2---:R-:W-:Y:S02]  /*ed10*/  ISETP.GE.AND P2, PT, R93, RZ, PT ;  /* 0x000000ff5d00720c */ /* 0x004fe40003f46270 */
[----:B------:R-:W2:Y:S04]  /*ed20*/  LDL R93, [R1+0x1ff4] ;  /* 0x001ff400015d7983 */ /* 0x000ea80000100800 */
[----:B------:R-:W-:Y:S04]  /*ed30*/  STL [R1+0x430], R76 ;  /* 0x0004304c01007387 */ /* 0x000fe80000100800 */
[----:B------:R0:W-:Y:S04]  /*ed40*/  STL [R1+0x434], R5 ;  /* 0x0004340501007387 */ /* 0x0001e80000100800 */
[----:B------:R-:W3:Y:S01]  /*ed50*/  LDL.LU R90, [R1] ;  /* 0x00000000015a7983 */ /* 0x000ee20000300800 */
[----:B0-----:R-:W-:-:S05]  /*ed60*/  IMAD R5, R15, R85, R82 ;  /* 0x000000550f057224 */ /* 0x001fca00078e0252 */
[----:B------:R0:W-:Y:S04]  /*ed70*/  STL [R1+0x42c], R5 ;  /* 0x00042c0501007387 */ /* 0x0001e80000100800 */
[----:B------:R1:W-:Y:S01]  /*ed80*/  STL [R1+0x23f4], R80 ;  /* 0x0023f45001007387 */ /* 0x0003e20000100800 */
[C---:B------:R-:W-:Y:S02]  /*ed90*/  VIADD R76, R0.reuse, 0x1bb ;  /* 0x000001bb004c7836 */ /* 0x040fe40000000000 */
[----:B0-----:R-:W-:Y:S01]  /*eda0*/  VIADD R5, R0, 0x1bc ;  /* 0x000001bc00057836 */ /* 0x001fe20000000000 */
[----:B-1----:R-:W-:Y:S01]  /*edb0*/  IABS R80, R80 ;  /* 0x0000005000507213 */ /* 0x002fe20000000000 */
[----:B------:R-:W-:Y:S04]  /*edc0*/  STL [R1+0x23f8], R81 ;  /* 0x0023f85101007387 */ /* 0x000fe80000100800 */
[----:B------:R-:W-:Y:S01]  /*edd0*/  IMAD.HI.U32 R84, R16, R80, RZ ;  /* 0x0000005010547227 */ /* 0x000fe200078e00ff */
[----:B------:R0:W-:Y:S01]  /*ede0*/  STL [R1+0x23fc], R76 ;  /* 0x0023fc4c01007387 */ /* 0x0001e20000100800 */
[----:B------:R-:W-:-:S02]  /*edf0*/  ISETP.GE.AND P1, PT, R92, RZ, PT ;  /* 0x000000ff5c00720c */ /* 0x000fc40003f26270 */
[----:B------:R-:W-:Y:S01]  /*ee00*/  IMAD.MOV R84, RZ, RZ, -R84 ;  /* 0x000000ffff547224 */ /* 0x000fe200078e0a54 */
[----:B------:R-:W-:Y:S01]  /*ee10*/  STL [R1+0x2400], R5 ;  /* 0x0024000501007387 */ /* 0x000fe20000100800 */
[----:B------:R-:W-:-:S03]  /*ee20*/  IABS R82, R76 ;  /* 0x0000004c00527213 */ /* 0x000fc60000000000 */
[----:B------:R-:W4:Y:S01]  /*ee30*/  LDL R92, [R1+0x1fd4] ;  /* 0x001fd400015c7983 */ /* 0x000f220000100800 */
[----:B0-----:R-:W-:Y:S02]  /*ee40*/  IMAD R76, R15, R84, R80 ;  /* 0x000000540f4c7224 */ /* 0x001fe400078e0250 */
[----:B------:R-:W-:Y:S01]  /*ee50*/  @!P2 IMAD.MOV R64, RZ, RZ, -R64 ;  /* 0x000000ffff40a224 */ /* 0x000fe200078e0a40 */
[----:B------:R-:W-:Y:S01]  /*ee60*/  ISETP.GE.AND P2, PT, R91, RZ, PT ;  /* 0x000000ff5b00720c */ /* 0x000fe20003f46270 */
[----:B------:R-:W4:Y:S04]  /*ee70*/  LDL.LU R88, [R1+0xc] ;  /* 0x00000c0001587983 */ /* 0x000f280000300800 */
[----:B------:R-:W4:Y:S04]  /*ee80*/  LDL R91, [R1+0x1fd0] ;  /* 0x001fd000015b7983 */ /* 0x000f280000100800 */
[----:B------:R0:W-:Y:S04]  /*ee90*/  STL [R1+0x414], R76 ;  /* 0x0004144c01007387 */ /* 0x0001e80000100800 */
[----:B0-----:R-:W4:Y:S01]  /*eea0*/  LDL R76, [R1+0x1fe0] ;  /* 0x001fe000014c7983 */ /* 0x001f220000100800 */
[----:B------:R-:W-:Y:S01]  /*eeb0*/  @!P0 IMAD.MOV R62, RZ, RZ, -R62 ;  /* 0x000000ffff3e8224 */ /* 0x000fe200078e0a3e */
[----:B------:R-:W-:-:S02]  /*eec0*/  ISETP.GT.U32.AND P0, PT, R15, R66, PT ;  /* 0x000000420f00720c */ /* 0x000fc40003f04070 */
[----:B------:R-:W-:-:S11]  /*eed0*/  ISETP.GT.U32.AND P6, PT, R15, R67, PT ;  /* 0x000000430f00720c */ /* 0x000fd60003fc4070 */
[--C-:B------:R-:W-:Y:S02]  /*eee0*/  @!P0 IMAD.IADD R66, R66, 0x1, -R15.reuse ;  /* 0x0000000142428824 */ /* 0x100fe400078e0a0f */
[----:B------:R-:W-:-:S03]  /*eef0*/  @!P6 IMAD.IADD R67, R67, 0x1, -R15 ;  /* 0x000000014343e824 */ /* 0x000fc600078e0a0f */
[C---:B------:R-:W-:Y:S02]  /*ef00*/  ISETP.GT.U32.AND P0, PT, R15.reuse, R66, PT ;  /* 0x000000420f00720c */ /* 0x040fe40003f04070 */
[----:B------:R-:W-:Y:S02]  /*ef10*/  ISETP.GT.U32.AND P6, PT, R15, R67, PT ;  /* 0x000000430f00720c */ /* 0x000fe40003fc4070 */
[----:B------:R-:W-:Y:S01]  /*ef20*/  IABS R81, R81 ;  /* 0x0000005100517213 */ /* 0x000fe20000000000 */
[----:B------:R-:W-:-:S08]  /*ef30*/  @!P2 IMAD.MOV R65, RZ, RZ, -R65 ;  /* 0x000000ffff41a224 */ /* 0x000fd000078e0a41 */
[--C-:B------:R-:W-:Y:S02]  /*ef40*/  @!P0 IMAD.IADD R66, R66, 0x1, -R15.reuse ;  /* 0x0000000142428824 */ /* 0x100fe400078e0a0f */
[----:B------:R-:W-:Y:S02]  /*ef50*/  @!P6 IMAD.IADD R67, R67, 0x1, -R15 ;  /* 0x000000014343e824 */ /* 0x000fe400078e0a0f */
[----:B------:R-:W-:Y:S01]  /*ef60*/  @!P1 IMAD.MOV R66, RZ, RZ, -R66 ;  /* 0x000000ffff429224 */ /* 0x000fe200078e0a42 */
[----:B------:R-:W-:Y:S01]  /*ef70*/  ISETP.GT.U32.AND P1, PT, R15, R69, PT ;  /* 0x000000450f00720c */ /* 0x000fe20003f24070 */
[----:B------:R-:W-:Y:S01]  /*ef80*/  IMAD.HI.U32 R85, R16, R81, RZ ;  /* 0x0000005110557227 */ /* 0x000fe200078e00ff */
[----:B------:R-:W-:-:S03]  /*ef90*/  IABS R83, R5 ;  /* 0x0000000500537213 */ /* 0x000fc60000000000 */
[----:B------:R-:W-:Y:S02]  /*efa0*/  IMAD.MOV R85, RZ, RZ, -R85 ;  /* 0x000000ffff557224 */ /* 0x000fe400078e0a55 */
[----:B------:R-:W-:-:S04]  /*efb0*/  IMAD.HI.U32 R80, R16, R82, RZ ;  /* 0x0000005210507227 */ /* 0x000fc800078e00ff */
[----:B------:R-:W-:Y:S02]  /*efc0*/  IMAD R5, R15, R85, R81 ;  /* 0x000000550f057224 */ /* 0x000fe400078e0251 */
[----:B------:R-:W-:Y:S02]  /*efd0*/  @!P1 IMAD.IADD R69, R69, 0x1, -R15 ;  /* 0x0000000145459824 */ /* 0x000fe400078e0a0f */
[----:B------:R-:W-:-:S04]  /*efe0*/  IMAD.HI.U32 R81, R16, R83, RZ ;  /* 0x0000005310517227 */ /* 0x000fc800078e00ff */
[----:B------:R-:W-:Y:S02]  /*eff0*/  IMAD.MOV R80, RZ, RZ, -R80 ;  /* 0x000000ffff507224 */ /* 0x000fe400078e0a50 */
[----:B------:R-:W-:Y:S01]  /*f000*/  IMAD.MOV R81, RZ, RZ, -R81 ;  /* 0x000000ffff517224 */ /* 0x000fe200078e0a51 */
[----:B------:R0:W-:Y:S01]  /*f010*/  STL [R1+0x428], R5 ;  /* 0x0004280501007387 */ /* 0x0001e20000100800 */
[C---:B------:R-:W-:Y:S02]  /*f020*/  IMAD R80, R15.reuse, R80, R82 ;  /* 0x000000500f507224 */ /* 0x040fe400078e0252 */
[----:B------:R-:W-:Y:S02]  /*f030*/  VIADD R82, R0, 0x1bd ;  /* 0x000001bd00527836 */ /* 0x000fe40000000000 */
[----:B0-----:R-:W-:Y:S01]  /*f040*/  IMAD R5, R15, R81, R83 ;  /* 0x000000510f057224 */ /* 0x001fe200078e0253 */
[----:B--2---:R-:W-:Y:S02]  /*f050*/  ISETP.GE.AND P2, PT, R93, RZ, PT ;  /* 0x000000ff5d00720c */ /* 0x004fe40003f46270 */
[----:B------:R-:W2:Y:S01]  /*f060*/  LDL.LU R93, [R1+0x10] ;  /* 0x00001000015d7983 */ /* 0x000ea20000300800 */
[----:B---3--:R-:W-:-:S10]  /*f070*/  ISETP.GT.U32.AND P6, PT, R15, R90, PT ;  /* 0x0000005a0f00720c */ /* 0x008fd40003fc4070 */
[----:B------:R-:W-:Y:S01]  /*f080*/  @!P2 IMAD.MOV R67, RZ, RZ, -R67 ;  /* 0x000000ffff43a224 */ /* 0x000fe200078e0a43 */
[----:B------:R-:W-:Y:S01]  /*f090*/  ISETP.GT.U32.AND P2, PT, R15, R69, PT ;  /* 0x000000450f00720c */ /* 0x000fe20003f44070 */
[----:B------:R0:W-:Y:S01]  /*f0a0*/  STL [R1+0x418], R80 ;  /* 0x0004185001007387 */ /* 0x0001e20000100800 */
[----:B------:R-:W-:-:S05]  /*f0b0*/  @!P6 IMAD.IADD R90, R90, 0x1, -R15 ;  /* 0x000000015a5ae824 */ /* 0x000fca00078e0a0f */
[----:B------:R-:W-:Y:S01]  /*f0c0*/  ISETP.GT.U32.AND P6, PT, R15, R90, PT ;  /* 0x0000005a0f00720c */ /* 0x000fe20003fc4070 */
[----:B0-----:R-:W-:-:S05]  /*f0d0*/  VIADD R80, R0, 0x1be ;  /* 0x000001be00507836 */ /* 0x001fca0000000000 */
[----:B------:R-:W-:-:S07]  /*f0e0*/  @!P2 IMAD.IADD R69, R69, 0x1, -R15 ;  /* 0x000000014545a824 */ /* 0x000fce00078e0a0f */
[----:B------:R-:W-:Y:S01]  /*f0f0*/  @!P6 IMAD.IADD R90, R90, 0x1, -R15 ;  /* 0x000000015a5ae824 */ /* 0x000fe200078e0a0f */
[----:B----4-:R-:W-:Y:S02]  /*f100*/  ISETP.GE.AND P1, PT, R92, RZ, PT ;  /* 0x000000ff5c00720c */ /* 0x010fe40003f26270 */
[----:B------:R-:W3:Y:S04]  /*f110*/  LDL.LU R92, [R1+0x8] ;  /* 0x00000800015c7983 */ /* 0x000ee80000300800 */
[----:B------:R0:W-:Y:S04]  /*f120*/  STL [R1+0x410], R5 ;  /* 0x0004100501007387 */ /* 0x0001e80000100800 */
[----:B------:R1:W-:Y:S01]  /*f130*/  STL [R1+0x23e8], R82 ;  /* 0x0023e85201007387 */ /* 0x0003e20000100800 */
[----:B------:R-:W-:Y:S01]  /*f140*/  ISETP.GE.AND P2, PT, R91, RZ, PT ;  /* 0x000000ff5b00720c */ /* 0x000fe20003f46270 */
[----:B0-----:R-:W-:-:S02]  /*f150*/  VIADD R5, R0, 0x1bf ;  /* 0x000001bf00057836 */ /* 0x001fc40000000000 */
[----:B------:R0:W-:Y:S04]  /*f160*/  STL [R1+0x23ec], R80 ;  /* 0x0023ec5001007387 */ /* 0x0001e80000100800 */
[----:B------:R4:W-:Y:S01]  /*f170*/  STL [R1+0x23f0], R5 ;  /* 0x0023f00501007387 */ /* 0x0009e20000100800 */
[----:B------:R-:W-:-:S03]  /*f180*/  ISETP.GE.AND P6, PT, R76, RZ, PT ;  /* 0x000000ff4c00720c */ /* 0x000fc60003fc6270 */
[----:B------:R-:W2:Y:S04]  /*f190*/  LDL.LU R91, [R1+0x14] ;  /* 0x00001400015b7983 */ /* 0x000ea80000300800 */
[----:B------:R-:W2:Y:S01]  /*f1a0*/  LDL R76, [R1+0x1fdc] ;  /* 0x001fdc00014c7983 */ /* 0x000ea20000100800 */
[----:B------:R-:W-:Y:S02]  /*f1b0*/  ISETP.GT.U32.AND P0, PT, R15, R68, PT ;  /* 0x000000440f00720c */ /* 0x000fe40003f04070 */
[----:B------:R-:W-:Y:S01]  /*f1c0*/  IABS R81, R82 ;  /* 0x0000005200517213 */ /* 0x000fe20000000000 */
[----:B------:R-:W-:Y:S01]  /*f1d0*/  @!P2 IMAD.MOV R69, RZ, RZ, -R69 ;  /* 0x000000ffff45a224 */ /* 0x000fe200078e0a45 */
[----:B------:R-:W3:Y:S09]  /*f1e0*/  LDL.LU R89, [R1+0x18] ;  /* 0x0000180001597983 */ /* 0x000ef20000300800 */
[----:B------:R-:W-:-:S05]  /*f1f0*/  @!P0 IMAD.IADD R68, R68, 0x1, -R15 ;  /* 0x0000000144448824 */ /* 0x000fca00078e0a0f */
[----:B------:R-:W-:-:S13]  /*f200*/  ISETP.GT.U32.AND P0, PT, R15, R68, PT ;  /* 0x000000440f00720c */ /* 0x000fda0003f04070 */
[----:B------:R-:W-:-:S04]  /*f210*/  @!P0 IMAD.IADD R68, R68, 0x1, -R15 ;  /* 0x0000000144448824 */ /* 0x000fc800078e0a0f */
[----:B------:R-:W-:Y:S01]  /*f220*/  @!P1 IMAD.MOV R68, RZ, RZ, -R68 ;  /* 0x000000ffff449224 */ /* 0x000fe200078e0a44 */
[----:B------:R-:W-:Y:S01]  /*f230*/  ISETP.GT.U32.AND P1, PT, R15, R88, PT ;  /* 0x000000580f00720c */ /* 0x000fe20003f24070 */
[----:B------:R-:W-:Y:S01]  /*f240*/  IMAD.HI.U32 R84, R16, R81, RZ ;  /* 0x0000005110547227 */ /* 0x000fe200078e00ff */
[----:B-1----:R-:W-:-:S11]  /*f250*/  IABS R82, R80 ;  /* 0x0000005000527213 */ /* 0x002fd60000000000 */
[----:B------:R-:W-:-:S05]  /*f260*/  @!P1 IMAD.IADD R88, R88, 0x1, -R15 ;  /* 0x0000000158589824 */ /* 0x000fca00078e0a0f */
[----:B------:R-:W-:Y:S01]  /*f270*/  ISETP.GT.U32.AND P2, PT, R15, R88, PT ;  /* 0x000000580f00720c */ /* 0x000fe20003f44070 */
[----:B------:R-:W-:Y:S02]  /*f280*/  IMAD.MOV R84, RZ, RZ, -R84 ;  /* 0x000000ffff547224 */ /* 0x000fe400078e0a54 */
[----:B------:R-:W-:Y:S01]  /*f290*/  IMAD.HI.U32 R85, R16, R82, RZ ;  /* 0x0000005210557227 */ /* 0x000fe200078e00ff */
[----:B------:R-:W-:-:S03]  /*f2a0*/  IABS R83, R5 ;  /* 0x0000000500537213 */ /* 0x000fc60000000000 */
[----:B------:R-:W-:Y:S02]  /*f2b0*/  IMAD R81, R15, R84, R81 ;  /* 0x000000540f517224 */ /* 0x000fe400078e0251 */
[----:B0-----:R-:W-:Y:S02]  /*f2c0*/  IMAD.MOV.U32 R80, RZ, RZ, R90 ;  /* 0x000000ffff507224 */ /* 0x001fe400078e005a */
[----:B------:R-:W-:Y:S01]  /*f2d0*/  IMAD.MOV R85, RZ, RZ, -R85 ;  /* 0x000000ffff557224 */ /* 0x000fe200078e0a55 */
[----:B------:R-:W3:Y:S01]  /*f2e0*/  LDL.LU R90, [R1+0x20] ;  /* 0x00002000015a7983 */ /* 0x000ee20000300800 */
[----:B------:R-:W-:-:S03]  /*f2f0*/  @!P2 IMAD.IADD R88, R88, 0x1, -R15 ;  /* 0x000000015858a824 */ /* 0x000fc600078e0a0f */
[----:B----4-:R-:W4:Y:S04]  /*f300*/  LDL.LU R5, [R1+0x4] ;  /* 0x0000040001057983 */ /* 0x010f280000300800 */
[----:B------:R-:W4:Y:S04]  /*f310*/  LDL R84, [R1+0x1fb4] ;  /* 0x001fb40001547983 */ /* 0x000f280000100800 */
[----:B------:R-:W-:Y:S04]  /*f320*/  STL [R1], R81 ;  /* 0x0000005101007387 */ /* 0x000fe80000100800 */
[----:B------:R-:W4:Y:S01]  /*f330*/  LDL R87, [R1+0x1fc0] ;  /* 0x001fc00001577983 */ /* 0x000f220000100800 */
[----:B--2---:R-:W-:Y:S01]  /*f340*/  ISETP.GE.AND P2, PT, R76, RZ, PT ;  /* 0x000000ff4c00720c */ /* 0x004fe20003f46270 */
[----:B------:R-:W-:-:S02]  /*f350*/  IMAD R76, R15, R85, R82 ;  /* 0x000000550f4c7224 */ /* 0x000fc400078e0252 */
[----:B------:R-:W2:Y:S04]  /*f360*/  LDL R82, [R1+0x1fe4] ;  /* 0x001fe40001527983 */ /* 0x000ea80000100800 */
[----:B------:R0:W-:Y:S04]  /*f370*/  STL [R1+0x580], R76 ;  /* 0x0005804c01007387 */ /* 0x0001e80000100800 */
[----:B0-----:R-:W2:Y:S01]  /*f380*/  LDL R76, [R1+0x1fbc] ;  /* 0x001fbc00014c7983 */ /* 0x001ea20000100800 */
[----:B------:R-:W-:-:S13]  /*f390*/  ISETP.GT.U32.AND P0, PT, R15, R12, PT ;  /* 0x0000000c0f00720c */ /* 0x000fda0003f04070 */
[----:B------:R-:W-:Y:S01]  /*f3a0*/  @!P0 IMAD.IADD R12, R12, 0x1, -R15 ;  /* 0x000000010c0c8824 */ /* 0x000fe200078e0a0f */
[----:B------:R-:W-:-:S04]  /*f3b0*/  ISETP.GT.U32.AND P0, PT, R15, R93, PT ;  /* 0x0000005d0f00720c */ /* 0x000fc80003f04070 */
[C---:B------:R-:W-:Y:S01]  /*f3c0*/  ISETP.GT.U32.AND P1, PT, R15.reuse, R12, PT ;  /* 0x0000000c0f00720c */ /* 0x040fe20003f24070 */
[----:B------:R-:W-:Y:S01]  /*f3d0*/  @!P6 IMAD.MOV R80, RZ, RZ, -R80 ;  /* 0x000000ffff50e224 */ /* 0x000fe200078e0a50 */
[----:B---3--:R-:W-:-:S07]  /*f3e0*/  ISETP.GT.U32.AND P6, PT, R15, R92, PT ;  /* 0x0000005c0f00720c */ /* 0x008fce0003fc4070 */
[----:B------:R-:W-:-:S05]  /*f3f0*/  @!P0 IMAD.IADD R93, R93, 0x1, -R15 ;  /* 0x000000015d5d8824 */ /* 0x000fca00078e0a0f */
[----:B------:R-:W-:Y:S01]  /*f400*/  ISETP.GT.U32.AND P0, PT, R15, R93, PT ;  /* 0x0000005d0f00720c */ /* 0x000fe20003f04070 */
[----:B------:R-:W-:-:S04]  /*f410*/  IMAD.HI.U32 R86, R16, R83, RZ ;  /* 0x0000005310567227 */ /* 0x000fc800078e00ff */
[----:B------:R-:W-:Y:S01]  /*f420*/  @!P1 IMAD.IADD R12, R12, 0x1, -R15 ;  /* 0x000000010c0c9824 */ /* 0x000fe200078e0a0f */
[C---:B------:R-:W-:Y:S01]  /*f430*/  ISETP.GT.U32.AND P1, PT, R15.reuse, R91, PT ;  /* 0x0000005b0f00720c */ /* 0x040fe20003f24070 */
[----:B------:R-:W-:Y:S02]  /*f440*/  IMAD.MOV R86, RZ, RZ, -R86 ;  /* 0x000000ffff567224 */ /* 0x000fe400078e0a56 */
[----:B------:R-:W-:Y:S02]  /*f450*/  VIADD R81, R0, 0x1c0 ;  /* 0x000001c000517836 */ /* 0x000fe40000000000 */
[----:B------:R-:W-:Y:S02]  /*f460*/  IMAD R83, R15, R86, R83 ;  /* 0x000000560f537224 */ /* 0x000fe400078e0253 */
[--C-:B------:R-:W-:Y:S02]  /*f470*/  @!P0 IMAD.IADD R93, R93, 0x1, -R15.reuse ;  /* 0x000000015d5d8824 */ /* 0x100fe400078e0a0f */
[--C-:B------:R-:W-:Y:S01]  /*f480*/  @!P6 IMAD.IADD R92, R92, 0x1, -R15.reuse ;  /* 0x000000015c5ce824 */ /* 0x100fe200078e0a0f */
[----:B------:R0:W-:Y:S03]  /*f490*/  STL [R1+0x584], R83 ;  /* 0x0005845301007387 */ /* 0x0001e60000100800 */
[----:B------:R-:W-:Y:S01]  /*f4a0*/  @!P1 IMAD.IADD R91, R91, 0x1, -R15 ;  /* 0x000000015b5b9824 */ /* 0x000fe200078e0a0f */
[----:B------:R1:W-:Y:S01]  /*f4b0*/  STL [R1+0x23e4], R81 ;  /* 0x0023e45101007387 */ /* 0x0003e20000100800 */
[----:B------:R-:W-:-:S02]  /*f4c0*/  ISETP.GT.U32.AND P1, PT, R15, R92, PT ;  /* 0x0000005c0f00720c */ /* 0x000fc40003f24070 */
[----:B----4-:R-:W-:Y:S01]  /*f4d0*/  ISETP.GE.AND P6, PT, R84, RZ, PT ;  /* 0x000000ff5400720c */ /* 0x010fe20003fc6270 */
[----:B0-----:R-:W-:Y:S02]  /*f4e0*/  IMAD.MOV.U32 R83, RZ, RZ, R93 ;  /* 0x000000ffff537224 */ /* 0x001fe400078e005d */
[----:B------:R-:W3:Y:S01]  /*f4f0*/  LDL R93, [R1+0x1fc8] ;  /* 0x001fc800015d7983 */ /* 0x000ee20000100800 */
[----:B------:R-:W-:-:S07]  /*f500*/  VIADD R85, R0, 0x1c1 ;  /* 0x000001c100557836 */ /* 0x000fce0000000000 */
[----:B------:R-:W-:Y:S01]  /*f510*/  @!P1 IMAD.IADD R92, R92, 0x1, -R15 ;  /* 0x000000015c5c9824 */ /* 0x000fe200078e0a0f */
[----:B------:R-:W-:Y:S01]  /*f520*/  STL [R1+0x23e0], R85 ;  /* 0x0023e05501007387 */ /* 0x000fe20000100800 */
[----:B--2---:R-:W-:Y:S02]  /*f530*/  ISETP.GE.AND P0, PT, R82, RZ, PT ;  /* 0x000000ff5200720c */ /* 0x004fe40003f06270 */
[----:B------:R-:W-:Y:S01]  /*f540*/  IABS R82, R81 ;  /* 0x0000005100527213 */ /* 0x000fe20000000000 */
[----:B-1----:R-:W-:-:S04]  /*f550*/  IMAD.MOV.U32 R81, RZ, RZ, R12 ;  /* 0x000000ffff517224 */ /* 0x002fc800078e000c */
[----:B------:R-:W-:-:S04]  /*f560*/  IMAD.MOV.U32 R12, RZ, RZ, R82 ;  /* 0x000000ffff0c7224 */ /* 0x000fc800078e0052 */
[----:B------:R-:W-:-:S04]  /*f570*/  IMAD.HI.U32 R84, R16, R12, RZ ;  /* 0x0000000c10547227 */ /* 0x000fc800078e00ff */
[----:B------:R-:W-:-:S04]  /*f580*/  IMAD.MOV R84, RZ, RZ, -R84 ;  /* 0x000000ffff547224 */ /* 0x000fc800078e0a54 */
[----:B------:R-:W-:Y:S02]  /*f590*/  IMAD R84, R15, R84, R12 ;  /* 0x000000540f547224 */ /* 0x000fe400078e020c */
[----:B------:R-:W-:-:S03]  /*f5a0*/  IMAD.MOV.U32 R82, RZ, RZ, R88 ;  /* 0x000000ffff527224 */ /* 0x000fc600078e0058 */
[----:B------:R0:W-:Y:S04]  /*f5b0*/  STL [R1+0x10], R84 ;  /* 0x0000105401007387 */ /* 0x0001e80000100800 */
[----:B------:R-:W2:Y:S01]  /*f5c0*/  LDL R88, [R1+0x1fc4] ;  /* 0x001fc40001587983 */ /* 0x000ea20000100800 */
[----:B0-----:R-:W-:-:S03]  /*f5d0*/  IMAD.MOV.U32 R84, RZ, RZ, R92 ;  /* 0x000000ffff547224 */ /* 0x001fc600078e005c */
[----:B------:R-:W4:Y:S01]  /*f5e0*/  LDL R92, [R1+0x1fa0] ;  /* 0x001fa000015c7983 */ /* 0x000f220000100800 */
[----:B------:R-:W-:Y:S01]  /*f5f0*/  @!P0 IMAD.MOV R82, RZ, RZ, -R82 ;  /* 0x000000ffff528224 */ /* 0x000fe200078e0a52 */
[C---:B------:R-:W-:Y:S01]  /*f600*/  ISETP.GT.U32.AND P0, PT, R15.reuse, R89, PT ;  /* 0x000000590f00720c */ /* 0x040fe20003f04070 */
[----:B------:R-:W-:Y:S01]  /*f610*/  @!P2 IMAD.MOV R81, RZ, RZ, -R81 ;  /* 0x000000ffff51a224 */ /* 0x000fe200078e0a51 */
[----:B------:R-:W-:Y:S02]  /*f620*/  ISETP.GT.U32.AND P2, PT, R15, R91, PT ;  /* 0x0000005b0f00720c */ /* 0x000fe40003f44070 */
[----:B------:R-:W-:-:S09]  /*f630*/  IABS R12, R85 ;  /* 0x00000055000c7213 */ /* 0x000fd20000000000 */
[--C-:B------:R-:W-:Y:S01]  /*f640*/  @!P0 IMAD.IADD R89, R89, 0x1, -R15.reuse ;  /* 0x0000000159598824 */ /* 0x100fe200078e0a0f */
[----:B------:R-:W-:Y:S01]  /*f650*/  ISETP.GE.AND P0, PT, R76, RZ, PT ;  /* 0x000000ff4c00720c */ /* 0x000fe20003f06270 */
[----:B------:R-:W-:Y:S02]  /*f660*/  VIADD R76, R0, 0x1c2 ;  /* 0x000001c2004c7836 */ /* 0x000fe40000000000 */
[----:B------:R-:W-:Y:S01]  /*f670*/  @!P2 IMAD.IADD R91, R91, 0x1, -R15 ;  /* 0x000000015b5ba824 */ /* 0x000fe200078e0a0f */
[----:B------:R-:W-:Y:S02]  /*f680*/  ISETP.GE.AND P2, PT, R87, RZ, PT ;  /* 0x000000ff5700720c */ /* 0x000fe40003f46270 */
[----:B------:R0:W-:Y:S01]  /*f690*/  STL [R1+0x23dc], R76 ;  /* 0x0023dc4c01007387 */ /* 0x0001e20000100800 */
[----:B------:R-:W-:Y:S01]  /*f6a0*/  IABS R87, R76 ;  /* 0x0000004c00577213 */ /* 0x000fe20000000000 */
[----:B------:R-:W-:Y:S02]  /*f6b0*/  IMAD.MOV.U32 R85, RZ, RZ, R91 ;  /* 0x000000ffff557224 */ /* 0x000fe400078e005b */
[----:B0-----:R-:W4:Y:S04]  /*f6c0*/  LDL.LU R76, [R1+0x1c] ;  /* 0x00001c00014c7983 */ /* 0x001f280000300800 */
[----:B------:R-:W4:Y:S01]  /*f6d0*/  LDL R91, [R1+0x1f9c] ;  /* 0x001f9c00015b7983 */ /* 0x000f220000100800 */
[----:B------:R-:W-:Y:S01]  /*f6e0*/  @!P6 IMAD.MOV R83, RZ, RZ, -R83 ;  /* 0x000000ffff53e224 */ /* 0x000fe200078e0a53 */
[----:B------:R-:W-:-:S02]  /*f6f0*/  ISETP.GT.U32.AND P6, PT, R15, R90, PT ;  /* 0x0000005a0f00720c */ /* 0x000fc40003fc4070 */
[----:B------:R-:W-:Y:S01]  /*f700*/  ISETP.GT.U32.AND P1, PT, R15, R5, PT ;  /* 0x000000050f00720c */ /* 0x000fe20003f24070 */
[----:B------:R-:W-:-:S10]  /*f710*/  IMAD.HI.U32 R86, R16, R12, RZ ;  /* 0x0000000c10567227 */ /* 0x000fd400078e00ff */
[--C-:B------:R-:W-:Y:S01]  /*f720*/  @!P6 IMAD.IADD R90, R90, 0x1, -R15.reuse ;  /* 0x000000015a5ae824 */ /* 0x100fe200078e0a0f */
[----:B------:R-:W-:Y:S01]  /*f730*/  ISETP.GT.U32.AND P6, PT, R15, R89, PT ;  /* 0x000000590f00720c */ /* 0x000fe20003fc4070 */
[----:B------:R-:W-:Y:S02]  /*f740*/  @!P1 IMAD.IADD R5, R5, 0x1, -R15 ;  /* 0x0000000105059824 */ /* 0x000fe400078e0a0f */
[----:B------:R-:W-:-:S03]  /*f750*/  IMAD.MOV R86, RZ, RZ, -R86 ;  /* 0x000000ffff567224 */ /* 0x000fc600078e0a56 */
[C---:B------:R-:W-:Y:S01]  /*f760*/  ISETP.GT.U32.AND P1, PT, R15.reuse, R5, PT ;  /* 0x000000050f00720c */ /* 0x040fe20003f24070 */
[----:B------:R-:W-:Y:S02]  /*f770*/  IMAD R12, R15, R86, R12 ;  /* 0x000000560f0c7224 */ /* 0x000fe400078e020c */
[----:B------:R-:W-:-:S04]  /*f780*/  @!P2 IMAD.MOV R84, RZ, RZ, -R84 ;  /* 0x000000ffff54a224 */ /* 0x000fc800078e0a54 */
[----:B------:R-:W-:Y:S01]  /*f790*/  @!P6 IMAD.IADD R89, R89, 0x1, -R15 ;  /* 0x000000015959e824 */ /* 0x000fe200078e0a0f */
[----:B---3--:R-:W-:Y:S02]  /*f7a0*/  ISETP.GE.AND P6, PT, R93, RZ, PT ;  /* 0x000000ff5d00720c */ /* 0x008fe40003fc6270 */
[----:B------:R-:W3:Y:S01]  /*f7b0*/  LDL R93, [R1+0x1fa8] ;  /* 0x001fa800015d7983 */ /* 0x000ee20000100800 */
[----:B------:R-:W-:-:S03]  /*f7c0*/  ISETP.GT.U32.AND P2, PT, R15, R90, PT ;  /* 0x0000005a0f00720c */ /* 0x000fc60003f44070 */
[----:B------:R0:W-:Y:S01]  /*f7d0*/  STL [R1+0x588], R12 ;  /* 0x0005880c01007387 */ /* 0x0001e20000100800 */
[----:B------:R-:W-:Y:S02]  /*f7e0*/  IMAD.MOV.U32 R86, RZ, RZ, R89 ;  /* 0x000000ffff567224 */ /* 0x000fe400078e0059 */
[----:B0-----:R-:W-:-:S04]  /*f7f0*/  IMAD.HI.U32 R12, R16, R87, RZ ;  /* 0x00000057100c7227 */ /* 0x001fc800078e00ff */
[----:B------:R-:W-:Y:S02]  /*f800*/  IMAD.MOV R12, RZ, RZ, -R12 ;  /* 0x000000ffff0c7224 */ /* 0x000fe400078e0a0c */
[----:B------:R-:W-:Y:S02]  /*f810*/  @!P1 IMAD.IADD R5, R5, 0x1, -R15 ;  /* 0x0000000105059824 */ /* 0x000fe400078e0a0f */
[C---:B------:R-:W-:Y:S02]  /*f820*/  IMAD R12, R15.reuse, R12, R87 ;  /* 0x0000000c0f0c7224 */ /* 0x040fe400078e0257 */
[----:B------:R-:W-:Y:S02]  /*f830*/  @!P6 IMAD.MOV R86, RZ, RZ, -R86 ;  /* 0x000000ffff56e224 */ /* 0x000fe400078e0a56 */
[----:B------:R-:W-:Y:S01]  /*f840*/  @!P0 IMAD.MOV R85, RZ, RZ, -R85 ;  /* 0x000000ffff558224 */ /* 0x000fe200078e0a55 */
[C---:B------:R-:W-:Y:S01]  /*f850*/  ISETP.GT.U32.AND P0, PT, R15.reuse, R13, PT ;  /* 0x0000000d0f00720c */ /* 0x040fe20003f04070 */
[----:B------:R-:W-:Y:S01]  /*f860*/  @!P2 IMAD.IADD R90, R90, 0x1, -R15 ;  /* 0x000000015a5aa824 */ /* 0x000fe200078e0a0f */
[----:B------:R-:W-:-:S11]  /*f870*/  ISETP.GT.U32.AND P2, PT, R15, R14, PT ;  /* 0x0000000e0f00720c */ /* 0x000fd60003f44070 */
[--C-:B------:R-:W-:Y:S02]  /*f880*/  @!P0 IMAD.IADD R13, R13, 0x1, -R15.reuse ;  /* 0x000000010d0d8824 */ /* 0x100fe400078e0a0f */
[----:B------:R-:W-:-:S03]  /*f890*/  @!P2 IMAD.IADD R14, R14, 0x1, -R15 ;  /* 0x000000010e0ea824 */ /* 0x000fc600078e0a0f */
[C---:B------:R-:W-:Y:S02]  /*f8a0*/  ISETP.GT.U32.AND P0, PT, R15.reuse, R13, PT ;  /* 0x0000000d0f00720c */ /* 0x040fe40003f04070 */
[----:B------:R-:W-:Y:S01]  /*f8b0*/  ISETP.GT.U32.AND P2, PT, R15, R14, PT ;  /* 0x0000000e0f00720c */ /* 0x000fe20003f44070 */
[----:B------:R-:W-:Y:S02]  /*f8c0*/  IMAD.MOV.U32 R87, RZ, RZ, R90 ;  /* 0x000000ffff577224 */ /* 0x000fe400078e005a */
[C---:B------:R-:W-:Y:S02]  /*f8d0*/  VIADD R90, R0.reuse, 0x1c3 ;  /* 0x000001c3005a7836 */ /* 0x040fe40000000000 */
[----:B------:R-:W-:-:S06]  /*f8e0*/  VIADD R89, R0, 0x1c5 ;  /* 0x000001c500597836 */ /* 0x000fcc0000000000 */
[--C-:B------:R-:W-:Y:S02]  /*f8f0*/  @!P0 IMAD.IADD R13, R13, 0x1, -R15.reuse ;  /* 0x000000010d0d8824 */ /* 0x100fe400078e0a0f */
[----:B------:R-:W-:Y:S01]  /*f900*/  @!P2 IMAD.IADD R14, R14, 0x1, -R15 ;  /* 0x000000010e0ea824 */ /* 0x000fe200078e0a0f */
[----:B--2---:R-:W-:Y:S01]  /*f910*/  ISETP.GE.AND P1, PT, R88, RZ, PT ;  /* 0x000000ff5800720c */ /* 0x004fe20003f26270 */
[----:B------:R-:W-:Y:S01]  /*f920*/  IMAD.MOV.U32 R88, RZ, RZ, R5 ;  /* 0x000000ffff587224 */ /* 0x000fe200078e0005 */
[----:B----4-:R-:W-:Y:S02]  /*f930*/  ISETP.GE.AND P6, PT, R92, RZ, PT ;  /* 0x000000ff5c00720c */ /* 0x010fe40003fc6270 */
[----:B------:R-:W2:Y:S04]  /*f940*/  LDL R92, [R1+0x1fa4] ;  /* 0x001fa400015c7983 */ /* 0x000ea80000100800 */
[----:B------:R0:W-:Y:S04]  /*f950*/  STL [R1+0x590], R12 ;  /* 0x0005900c01007387 */ /* 0x0001e80000100800 */
[----:B------:R-:W4:Y:S04]  /*f960*/  LDL.LU R5, [R1+0x24] ;  /* 0x0000240001057983 */ /* 0x000f280000300800 */
[----:B------:R1:W-:Y:S01]  /*f970*/  STL [R1+0x23d0], R90 ;  /* 0x0023d05a01007387 */ /* 0x0003e20000100800 */
[----:B0-----:R-:W-:-:S02]  /*f980*/  VIADD R12, R0, 0x1c4 ;  /* 0x000001c4000c7836 */ /* 0x001fc40000000000 */
[----:B------:R-:W-:-:S03]  /*f990*/  @!P6 IMAD.MOV R88, RZ, RZ, -R88 ;  /* 0x000000ffff58e224 */ /* 0x000fc600078e0a58 */
[----:B------:R-:W-:Y:S01]  /*f9a0*/  STL [R1+0x23d4], R12 ;  /* 0x0023d40c01007387 */ /* 0x000fe20000100800 */
[----:B-1----:R-:W-:-:S03]  /*f9b0*/  IABS R90, R90 ;  /* 0x0000005a005a7213 */ /* 0x002fc60000000000 */
[----:B------:R0:W-:Y:S01]  /*f9c0*/  STL [R1+0x23d8], R89 ;  /* 0x0023d85901007387 */ /* 0x0001e20000100800 */
[----:B------:R-:W-:Y:S02]  /*f9d0*/  ISETP.GE.AND P6, PT, R91, RZ, PT ;  /* 0x000000ff5b00720c */ /* 0x000fe40003fc6270 */
[----:B------:R-:W-:Y:S01]  /*f9e0*/  IABS R91, R89 ;  /* 0x00000059005b7213 */ /* 0x000fe20000000000 */
[----:B0-----:R-:W-:Y:S02]  /*f9f0*/  IMAD.MOV.U32 R89, RZ, RZ, R13 ;  /* 0x000000ffff597224 */ /* 0x001fe400078e000d */
[----:B------:R-:W-:Y:S02]  /*fa00*/  IMAD.MOV.U32 R13, RZ, RZ, R90 ;  /* 0x000000ffff0d7224 */ /* 0x000fe400078e005a */
[----:B------:R-:W-:Y:S02]  /*fa10*/  IMAD.MOV.U32 R90, RZ, RZ, R14 ;  /* 0x000000ffff5a7224 */ /* 0x000fe400078e000e */
[----:B------:R-:W-:-:S02]  /*fa20*/  IMAD.MOV.U32 R14, RZ, RZ, R91 ;  /* 0x000000ffff0e7224 */ /* 0x000fc400078e005b */
[----:B------:R-:W-:-:S04]  /*fa30*/  IMAD.HI.U32 R91, R16, R13, RZ ;  /* 0x0000000d105b7227 */ /* 0x000fc800078e00ff */
[----:B------:R-:W-:-:S04]  /*fa40*/  IMAD.MOV R91, RZ, RZ, -R91 ;  /* 0x000000ffff5b7224 */ /* 0x000fc800078e0a5b */
[C---:B------:R-:W-:Y:S02]  /*fa50*/  IMAD R91, R15.reuse, R91, R13 ;  /* 0x0000005b0f5b7224 */ /* 0x040fe400078e020d */
[----:B------:R-:W4:Y:S01]  /*fa60*/  LDL R13, [R1+0x1fac] ;  /* 0x001fac00010d7983 */ /* 0x000f220000100800 */
[----:B------:R-:W-:Y:S01]  /*fa70*/  @!P1 IMAD.MOV R87, RZ, RZ, -R87 ;  /* 0x000000ffff579224 */ /* 0x000fe200078e0a57 */
[----:B------:R-:W-:Y:S01]  /*fa80*/  ISETP.GT.U32.AND P1, PT, R15, R76, PT ;  /* 0x0000004c0f00720c */ /* 0x000fe20003f24070 */
[----:B------:R-:W-:-:S12]  /*fa90*/  @!P6 IMAD.MOV R89, RZ, RZ, -R89 ;  /* 0x000000ffff59e224 */ /* 0x000fd800078e0a59 */
[----:B------:R-:W-:-:S05]  /*faa0*/  @!P1 IMAD.IADD R76, R76, 0x1, -R15 ;  /* 0x000000014c4c9824 */ /* 0x000fca00078e0a0f */
[----:B------:R-:W-:Y:S02]  /*fab0*/  ISETP.GT.U32.AND P6, PT, R15, R76, PT ;  /* 0x0000004c0f00720c */ /* 0x000fe40003fc4070 */
[----:B---3--:R-:W-:Y:S02]  /*fac0*/  ISETP.GE.AND P0, PT, R93, RZ, PT ;  /* 0x000000ff5d00720c */ /* 0x008fe40003f06270 */
[----:B------:R-:W-:-:S05]  /*fad0*/  IABS R12, R12 ;  /* 0x0000000c000c7213 */ /* 0x000fca0000000000 */
[----:B------:R-:W-:-:S04]  /*fae0*/  IMAD.HI.U32 R93, R16, R12, RZ ;  /* 0x0000000c105d7227 */ /* 0x000fc800078e00ff */
[----:B------:R-:W-:Y:S02]  /*faf0*/  @!P6 IMAD.IADD R76, R76, 0x1, -R15 ;  /* 0x000000014c4ce824 */ /* 0x000fe400078e0a0f */
[----:B------:R-:W-:Y:S02]  /*fb00*/  @!P0 IMAD.MOV R90, RZ, RZ, -R90 ;  /* 0x000000ffff5a8224 */ /* 0x000fe400078e0a5a */
[----:B------:R-:W-:Y:S01]  /*fb10*/  IMAD.MOV R93, RZ, RZ, -R93 ;  /* 0x000000ffff5d7224 */ /* 0x000fe200078e0a5d */
[----:B------:R0:W-:Y:S01]  /*fb20*/  STL [R1+0x58c], R91 ;  /* 0x00058c5b01007387 */ /* 0x0001e20000100800 */
[C---:B------:R-:W-:Y:S02]  /*fb30*/  ISETP.GT.U32.AND P2, PT, R15.reuse, R78, PT ;  /* 0x0000004e0f00720c */ /* 0x040fe40003f44070 */
[----:B0-----:R-:W-:-:S05]  /*fb40*/  IMAD R91, R15, R93, R12 ;  /* 0x0000005d0f5b7224 */ /* 0x001fca00078e020c */
[----:B------:R0:W-:Y:S01]  /*fb50*/  STL [R1+0x594], R91 ;  /* 0x0005945b01007387 */ /* 0x0001e20000100800 */
[----:B------:R-:W-:Y:S01]  /*fb60*/  ISETP.GT.U32.AND P1, PT, R15, R79, PT ;  /* 0x0000004f0f00720c */ /* 0x000fe20003f24070 */
[----:B0-----:R-:W-:-:S04]  /*fb70*/  IMAD.MOV.U32 R91, RZ, RZ, R76 ;  /* 0x000000ffff5b7224 */ /* 0x001fc800078e004c */
[----:B------:R-:W-:-:S08]  /*fb80*/  @!P2 IMAD.IADD R78, R78, 0x1, -R15 ;  /* 0x000000014e4ea824 */ /* 0x000fd000078e0a0f */
[----:B------:R-:W-:Y:S01]  /*fb90*/  @!P1 IMAD.IADD R79, R79, 0x1, -R15 ;  /* 0x000000014f4f9824 */ /* 0x000fe200078e0a0f */
[----:B------:R-:W-:-:S04]  /*fba0*/  ISETP.GT.U32.AND P2, PT, R15, R78, PT ;  /* 0x0000004e0f00720c */ /* 0x000fc80003f44070 */
[----:B------:R-:W-:Y:S01]  /*fbb0*/  ISETP.GT.U32.AND P1, PT, R15, R79, PT ;  /* 0x0000004f0f00720c */ /* 0x000fe20003f24070 */
[----:B------:R-:W-:Y:S02]  /*fbc0*/  UIADD3 UR11, UPT, UPT, UR11, 0x7f, URZ ;  /* 0x0000007f0b0b7890 */ /* 0x000fe4000fffe0ff */
[----:B------:R-:W-:-:S06]  /*fbd0*/  USHF.L.U32 UR4, UR14, 0x15, URZ ;  /* 0x000000150e047899 */ /* 0x000fcc00080006ff */
[----:B------:R-:W-:-:S04]  /*fbe0*/  @!P2 IMAD.IADD R78, R78, 0x1, -R15 ;  /* 0x000000014e4ea824 */ /* 0x000fc800078e0a0f */
[----:B------:R-:W-:Y:S01]  /*fbf0*/  @!P1 IMAD.IADD R79, R79, 0x1, -R15 ;  /* 0x000000014f4f9824 */ /* 0x000fe200078e0a0f */
[----:B------:R-:W-:Y:S02]  /*fc00*/  UISETP.GT.AND UP1, UPT, UR11, 0x7f, UPT ;  /* 0x0000007f0b00788c */ /* 0x000fe4000bf24270 */
[----:B------:R-:W-:Y:S01]  /*fc10*/  ULOP3.LUT UR4, UR4, 0x600000, URZ, 0xc0, !UPT ;  /* 0x0060000004047892 */ /* 0x000fe2000f8ec0ff */
[----:B------:R-:W-:Y:S01]  /*fc20*/  ISETP.NE.AND P1, PT, RZ, UR6, PT ;  /* 0x00000006ff007c0c */ /* 0x000fe2000bf25270 */
[----:B------:R-:W-:Y:S02]  /*fc30*/  UIADD3 UR10, UPT, UPT, UR8, 0x28000, URZ ;  /* 0x00028000080a7890 */ /* 0x000fe4000fffe0ff */
[----:B------:R-:W-:-:S03]  /*fc40*/  UIADD3 UR9, UPT, UPT, UR7, UR4, URZ ;  /* 0x0000000407097290 */ /* 0x000fc6000fffe0ff */
[----:B------:R-:W-:Y:S01]  /*fc50*/  UMOV UR4, 0x1 ;  /* 0x0000000100047882 */ /* 0x000fe20000000000 */
[----:B--2---:R-:W-:Y:S02]  /*fc60*/  ISETP.GE.AND P0, PT, R92, RZ, PT ;  /* 0x000000ff5c00720c */ /* 0x004fe40003f06270 */
[----:B----4-:R-:W-:Y:S01]  /*fc70*/  ISETP.GT.U32.AND P6, PT, R15, R5, PT ;  /* 0x000000050f00720c */ /* 0x010fe20003fc4070 */
[----:B------:R-:W-:-:S10]  /*fc80*/  IMAD.HI.U32 R92, R16, R14, RZ ;  /* 0x0000000e105c7227 */ /* 0x000fd400078e00ff */
[----:B------:R-:W-:Y:S02]  /*fc90*/  @!P0 IMAD.MOV R91, RZ, RZ, -R91 ;  /* 0x000000ffff5b8224 */ /* 0x000fe400078e0a5b */
[----:B------:R-:W-:Y:S01]  /*fca0*/  @!P6 IMAD.IADD R5, R5, 0x1, -R15 ;  /* 0x000000010505e824 */ /* 0x000fe200078e0a0f */
[----:B------:R-:W-:Y:S02]  /*fcb0*/  ISETP.GE.AND P6, PT, R2, RZ, PT ;  /* 0x000000ff0200720c */ /* 0x000fe40003fc6270 */
[----:B------:R-:W0:Y:S02]  /*fcc0*/  S2R R2, SR_TID.X ;  /* 0x0000000000027919 */ /* 0x000e240000002100 */
[----:B------:R-:W-:Y:S01]  /*fcd0*/  ISETP.GT.U32.AND P0, PT, R15, R5, PT ;  /* 0x000000050f00720c */ /* 0x000fe20003f04070 */
[----:B------:R-:W-:-:S04]  /*fce0*/  IMAD.MOV R92, RZ, RZ, -R92 ;  /* 0x000000ffff5c7224 */ /* 0x000fc800078e0a5c */
[----:B------:R-:W-:Y:S01]  /*fcf0*/  IMAD R12, R15, R92, R14 ;  /* 0x0000005c0f0c7224 */ /* 0x000fe200078e020e */
[----:B------:R-:W-:-:S04]  /*fd00*/  PRMT R92, RZ, 0x7610, R92 ;  /* 0x00007610ff5c7816 */ /* 0x000fc8000000005c */
[----:B------:R-:W-:Y:S03]  /*fd10*/  STL [R1+0x598], R12 ;  /* 0x0005980c01007387 */ /* 0x000fe60000100800 */
[----:B------:R-:W-:Y:S01]  /*fd20*/  @!P0 IMAD.IADD R5, R5, 0x1, -R15 ;  /* 0x0000000105058824 */ /* 0x000fe200078e0a0f */
[----:B------:R1:W5:Y:S04]  /*fd30*/  LDL.LU R76, [R1+0x2600] ;  /* 0x00260000014c7983 */ /* 0x0003680000300800 */
[----:B------:R2:W-:Y:S04]  /*fd40*/  STL [R1+0x24], R5 ;  /* 0x0000240501007387 */ /* 0x0005e80000100800 */
[----:B--2---:R1:W5:Y:S04]  /*fd50*/  LDL.LU R5, [R1+0x25fc] ;  /* 0x0025fc0001057983 */ /* 0x0043680000300800 */
[----:B------:R1:W-:Y:S01]  /*fd60*/  STL.S16 [R1+0x1f18], R92 ;  /* 0x001f185c01007387 */ /* 0x0003e20000100600 */
[----:B------:R-:W-:-:S02]  /*fd70*/  ISETP.GE.AND P2, PT, R13, RZ, PT ;  /* 0x000000ff0d00720c */ /* 0x000fc40003f46270 */
[----:B0-----:R-:W-:Y:S01]  /*fd80*/  LOP3.LUT R2, R2, 0x7f, RZ, 0xc0, !PT ;  /* 0x0000007f02027812 */ /* 0x001fe200078ec0ff */
[----:B------:R-:W-:-:S04]  /*fd90*/  @!P6 IMAD.MOV R79, RZ, RZ, -R79 ;  /* 0x000000ffff4fe224 */ /* 0x000fc800078e0a4f */
[----:B------:R-:W-:Y:S01]  /*fda0*/  IMAD R12, R2, UR12, RZ ;  /* 0x0000000c020c7c24 */ /* 0x000fe2000f8e02ff */
[----:B------:R-:W-:-:S04]  /*fdb0*/  PLOP3.LUT P0, PT, PT, PT, UP1, 0x80, 0x8 ;  /* 0x000000000008781c */ /* 0x000fc80003f0f018 */
[----:B------:R-:W-:Y:S01]  /*fdc0*/  IADD3 R13, P6, PT, R12, UR16, RZ ;  /* 0x000000100c0d7c10 */ /* 0x000fe2000ffde0ff */
[----:B------:R-:W-:Y:S01]  /*fdd0*/  @!P2 IMAD.MOV R78, RZ, RZ, -R78 ;  /* 0x000000ffff4ea224 */ /* 0x000fe200078e0a4e */
[----:B------:R-:W-:Y:S02]  /*fde0*/  ISETP.NE.U32.AND P2, PT, R2, RZ, PT ;  /* 0x000000ff0200720c */ /* 0x000fe40003f45070 */
[----:B------:R-:W-:Y:S02]  /*fdf0*/  LEA.HI.X.SX32 R12, R12, UR17, 0x1, P6 ;  /* 0x000000110c0c7c11 */ /* 0x000fe4000b0f0eff */
[----:B------:R-:W-:Y:S01]  /*fe00*/  LOP3.LUT R14, RZ, UR6, RZ, 0x33, !PT ;  /* 0x00000006ff0e7c12 */ /* 0x000fe2000f8e33ff */
[----:B-1----:R-:W-:Y:S08]  /*fe10*/  BRA.U UP0, `(.L_x_5) ;  /* 0x0000000100187547 */ /* 0x002ff0000b800000 */
[----:B------:R-:W-:Y:S01]  /*fe20*/  ELECT P6, URZ, PT ;  /* 0x0000000000ff782f */ /* 0x000fe200038c0000 */
[----:B------:R-:W-:Y:S01]  /*fe30*/  IMAD.MOV.U32 R92, RZ, RZ, 0x1 ;  /* 0x00000001ff5c7424 */ /* 0x000fe200078e00ff */
[----:B------:R-:W-:Y:S01]  /*fe40*/  UMOV UR6, 0x40 ;  /* 0x0000004000067882 */ /* 0x000fe20000000000 */
[----:B------:R-:W-:Y:S01]  /*fe50*/  UVIRTCOUNT.DEALLOC.SMPOOL 0x80 ;  /* 0x000000800000784c */ /* 0x000fe20000000000 */
[----:B------:R-:W-:-:S09]  /*fe60*/  ULEA UR6, UR5, UR6, 0x18 ;  /* 0x0000000605067291 */ /* 0x000fd2000f8ec0ff */
[----:B------:R0:W-:Y:S03]  /*fe70*/  @P6 STS.U8 [UR6], R92 ;  /* 0x0000005cff006988 */ /* 0x0001e60008000006 */
.L_x_5:
[----:B------:R-:W-:Y:S01]  /*fe80*/  STL [R1+0x2c1c], R40 ;  /* 0x002c1c2801007387 */ /* 0x000fe20000100800 */
[----:B------:R-:W-:Y:S03]  /*fe90*/  STTM.x64 tmem[UR9], RZ ;  /* 0x000000ff000079ed */ /* 0x000fe60008340009 */
[----:B------:R-:W-:Y:S01]  /*fea0*/  STL [R1+0x2c18], R39 ;  /* 0x002c182701007387 */ /* 0x000fe20000100800 */
[----:B------:R-:W-:Y:S01]  /*feb0*/  VOTEU.ALL UP1, P2 ;  /* 0x0000000000ff7886 */ /* 0x000fe20001020000 */
[----:B------:R-:W-:Y:S01]  /*fec0*/  VOTEU.ALL UP2, P2 ;  /* 0x0000000000ff7886 */ /* 0x000fe20001040000 */
[----:B0----5:R-:W-:Y:S01]  /*fed0*/  SEL R92, R14, R5, !P1 ;  /* 0x000000050e5c7207 */ /* 0x021fe20004800000 */
[----:B------:R-:W-:Y:S01]  /*fee0*/  STL [R1+0x2c14], R38 ;  /* 0x002c142601007387 */ /* 0x000fe20000100800 */
[----:B------:R-:W-:Y:S01]  /*fef0*/  ISETP.LT.AND P0, PT, R2, UR13, P0 ;  /* 0x0000000d02007c0c */ /* 0x000fe20008701270 */
[----:B------:R-:W0:Y:S02]  /*ff00*/  LDCU UR5, c[0x0][0x3b0] ;  /* 0x00007600ff0577ac */ /* 0x000e240008000800 */
[----:B------:R1:W-:Y:S01]  /*ff10*/  STL [R1+0x2c10], R37 ;  /* 0x002c102501007387 */ /* 0x0003e20000100800 */
[----:B------:R-:W-:Y:S01]  /*ff20*/  SEL R4, R14, R4, !P1 ;  /* 0x000000040e047207 */ /* 0x000fe20004800000 */
[----:B------:R-:W2:Y:S01]  /*ff30*/  LDCU UR6, c[0x0][0x3b0] ;  /* 0x00007600ff0677ac */ /* 0x000ea20008000800 */
[----:B------:R-:W-:Y:S01]  /*ff40*/  STTM.x64 tmem[UR9+0x40], RZ ;  /* 0x000040ff000079ed */ /* 0x000fe20008340009 */
[----:B------:R-:W-:-:S04]  /*ff50*/  @!UP1 UIADD3 UR16, UPT, UPT, -UR4, 0x100000, URZ ;  /* 0x0010000004109890 */ /* 0x000fc8000fffe1ff */
[----:B------:R-:W-:Y:S02]  /*ff60*/  @!UP1 USHF.L.U32 UR17, UR16, 0xb, URZ ;  /* 0x0000000b10119899 */ /* 0x000fe400080006ff */
[----:B------:R-:W-:Y:S01]  /*ff70*/  @!UP1 USHF.L.U32 UR16, UR16, 0x1, URZ ;  /* 0x0000000110109899 */ /* 0x000fe200080006ff */
[----:B------:R-:W3:Y:S01]  /*ff80*/  LDCU UR13, c[0x0][0x3b0] ;  /* 0x00007600ff0d77ac */ /* 0x000ee20008000800 */
[----:B-1----:R-:W4:Y:S04]  /*ff90*/  LDL R37, [R1+0x1f88] ;  /* 0x001f880001257983 */ /* 0x002f280000100800 */
[----:B------:R1:W-:Y:S04]  /*ffa0*/  STL [R1+0x2c0c], R36 ;  /* 0x002c0c2401007387 */ /* 0x0003e80000100800 */
[----:B-1----:R-:W2:Y:S01]  /*ffb0*/  LDL R36, [R1+0x1f18] ;  /* 0x001f180001247983 */ /* 0x002ea20000100800 */
[----:B------:R-:W-:Y:S01]  /*ffc0*/  SEL R5, R14, R76, !P1 ;  /* 0x0000004c0e057207 */ /* 0x000fe20004800000 */
[----:B------:R-:W-:Y:S01]  /*ffd0*/  IMAD R76, R92, UR15, RZ ;  /* 0x0000000f5c4c7c24 */ /* 0x000fe2000f8e02ff */
[C---:B------:R-:W-:Y:S01]  /*ffe0*/  SEL R77, R14.reuse, R77, !P1 ;  /* 0x0000004d0e4d7207 */ /* 0x040fe20004800000 */
[----:B------:R-:W-:Y:S01]  /*fff0*/  STL [R1+0x2c08], R35 ;  /* 0x002c082301007387 */ /* 0x000fe20000100800 */
[----:B------:R-:W-:Y:S01]  /*10000*/  SEL R75, R14, R75, !P1 ;  /* 0x0000004b0e4b7207 */ /* 0x000fe20004800000 */
[----:B------:R-:W-:Y:S01]  /*10010*/  IMAD R5, R5, UR18, RZ ;  /* 0x0000001205057c24 */ /* 0x000fe2000f8e02ff */
[----:B------:R-:W1:Y:S01]  /*10020*/  LDCU UR15, c[0x0][0x3b0] ;  /* 0x00007600ff0f77ac */ /* 0x000e620008000800 */
[----:B------:R-:W-:Y:S01]  /*10030*/  STL [R1+0x2c04], R34 ;  /* 0x002c042201007387 */ /* 0x000fe20000100800 */
[----:B------:R-:W-:-:S03]  /*10040*/  IMAD R77, R77, UR19, RZ ;  /* 0x000000134d4d7c24 */ /* 0x000fc6000f8e02ff */
[----:B------:R-:W-:Y:S04]  /*10050*/  STL [R1+0x2c00], R33 ;  /* 0x002c002101007387 */ /* 0x000fe80000100800 */
[----:B------:R0:W-:Y:S04]  /*10060*/  STL [R1+0x2bfc], R32 ;  /* 0x002bfc2001007387 */ /* 0x0001e80000100800 */
[----:B------:R-:W-:Y:S04]  /*10070*/  STL [R1+0x2bf8], R31 ;  /* 0x002bf81f01007387 */ /* 0x000fe80000100800 */
[----:B------:R-:W-:Y:S01]  /*10080*/  STL [R1+0x2bf4], R30 ;  /* 0x002bf41e01007387 */ /* 0x000fe20000100800 */
[----:B0-----:R-:W-:-:S03]  /*10090*/  IADD3 R32, P6, PT, R76, R13, RZ ;  /* 0x0000000d4c207210 */ /* 0x001fc60007fde0ff */
[----:B------:R-:W-:Y:S01]  /*100a0*/  STL [R1+0x2bf0], R29 ;  /* 0x002bf01d01007387 */ /* 0x000fe20000100800 */
[-C--:B------:R-:W-:Y:S01]  /*100b0*/  LEA.HI.X.SX32 R40, R76, R12.reuse, 0x1, P6 ;  /* 0x0000000c4c287211 */ /* 0x080fe200030f0eff */
[----:B------:R-:W-:Y:S02]  /*100c0*/  IMAD R76, R4, UR22, RZ ;  /* 0x00000016044c7c24 */ /* 0x000fe4000f8e02ff */
[----:B------:R-:W-:Y:S01]  /*100d0*/  STL [R1+0x2bec], R27 ;  /* 0x002bec1b01007387 */ /* 0x000fe20000100800 */
[CC--:B------:R-:W-:Y:S01]  /*100e0*/  IADD3 R39, P6, PT, R5.reuse, R13.reuse, RZ ;  /* 0x0000000d05277210 */ /* 0x0c0fe20007fde0ff */
[----:B------:R-:W-:Y:S02]  /*100f0*/  IMAD.MOV.U32 R4, RZ, RZ, R40 ;  /* 0x000000ffff047224 */ /* 0x000fe400078e0028 */
[----:B------:R-:W-:Y:S04]  /*10100*/  STL [R1+0x2be8], R28 ;  /* 0x002be81c01007387 */ /* 0x000fe80000100800 */
        /* <DEDUP_REMOVED lines=191> */
[----:B------:R-:W-:Y:S01]  /*10d00*/  STL [R1+0x27b0], R16 ;  /* 0x0027b01001007387 */ /* 0x000fe20000100800 */
[----:B------:R-:W-:Y:S03]  /*10d10*/  STTM.x64 tmem[UR9+0x80], RZ ;  /* 0x000080ff000079ed */ /* 0x000fe60008340009 */
        /* <DEDUP_REMOVED lines=11> */
[----:B------:R-:W0:Y:S03]  /*10dd0*/  FENCE.VIEW.ASYNC.T ;  /* 0x00000000000073c6 */ /* 0x000e260000000200 */
[----:B------:R-:W-:Y:S01]  /*10de0*/  STL [R1+0x2ac0], R16 ;  /* 0x002ac01001007387 */ /* 0x000fe20000100800 */
[----:B0-----:R-:W-:Y:S06]  /*10df0*/  BAR.SYNC.DEFER_BLOCKING 0x0 ;  /* 0x0000000000007b1d */ /* 0x001fec0000010000 */
[----:B------:R-:W-:Y:S04]  /*10e00*/  STL [R1+0x265c], R2 ;  /* 0x00265c0201007387 */ /* 0x000fe80000100800 */
[----:B------:R-:W-:Y:S04]  /*10e10*/  STL [R1+0x2670], R2 ;  /* 0x0026700201007387 */ /* 0x000fe80000100800 */
[----:B------:R-:W-:Y:S04]  /*10e20*/  STL [R1+0x26b0], R2 ;  /* 0x0026b00201007387 */ /* 0x000fe80000100800 */
[----:B------:R-:W-:Y:S04]  /*10e30*/  STL [R1+0x26d8], R2 ;  /* 0x0026d80201007387 */ /* 0x000fe80000100800 */
[----:B------:R-:W-:Y:S04]  /*10e40*/  STL [R1+0x2700], R2 ;  /* 0x0027000201007387 */ /* 0x000fe80000100800 */
[----:B------:R-:W0:Y:S02]  /*10e50*/  FENCE.VIEW.ASYNC.S ;  /* 0x00000000000073c6 */ /* 0x000e240000000000 */
[----:B0-----:R0:W1:Y:S02]  /*10e60*/  @!UP2 SYNCS.EXCH.64 URZ, [UR10], UR16 ;  /* 0x000000100affa5b2 */ /* 0x0010640008000100 */
[----:B------:R-:W-:Y:S04]  /*10e70*/  STL [R1+0x2728], R2 ;  /* 0x0027280201007387 */ /* 0x000fe80000100800 */
[----:B------:R-:W-:Y:S04]  /*10e80*/  STL [R1+0x2750], R2 ;  /* 0x0027500201007387 */ /* 0x000fe80000100800 */
[----:B------:R-:W-:Y:S01]  /*10e90*/  STL [R1+0x2778], R2 ;  /* 0x0027780201007387 */ /* 0x000fe20000100800 */
[----:B------:R-:W-:Y:S01]  /*10ea0*/  PRMT R34, RZ, 0x7610, R34 ;  /* 0x00007610ff227816 */ /* 0x000fe20000000022 */
[----:B0-----:R-:W0:Y:S02]  /*10eb0*/  LDCU UR16, c[0x0][0x3b0] ;  /* 0x00007600ff1077ac */ /* 0x001e240008000800 */
        /* <DEDUP_REMOVED lines=32> */
[----:B------:R0:W-:Y:S04]  /*110c0*/  STL [R1+0xecc], R40 ;  /* 0x000ecc2801007387 */ /* 0x0001e80000100800 */
[----:B------:R-:W-:Y:S01]  /*110d0*/  STL [R1+0x199c], R39 ;  /* 0x00199c2701007387 */ /* 0x000fe20000100800 */
[----:B0-----:R-:W-:Y:S01]  /*110e0*/  LEA.HI.X.SX32 R40, R5, R12, 0x1, P6 ;  /* 0x0000000c05287211 */ /* 0x001fe200030f0eff */
[----:B------:R-:W-:Y:S01]  /*110f0*/  @P0 IMAD.MOV.U32 R5, RZ, RZ, R4 ;  /* 0x000000ffff050224 */ /* 0x000fe200078e0004 */
[----:B------:R-:W-:Y:S01]  /*11100*/  IADD3 R38, P6, PT, R77, R13, RZ ;  /* 0x0000000d4d267210 */ /* 0x000fe20007fde0ff */
[----:B------:R-:W-:Y:S01]  /*11110*/  @P0 IMAD.MOV.U32 R4, RZ, RZ, R32 ;  /* 0x000000ffff040224 */ /* 0x000fe200078e0020 */
[----:B-1----:R-:W-:Y:S06]  /*11120*/  BAR.SYNC.DEFER_BLOCKING 0x0 ;  /* 0x0000000000007b1d */ /* 0x002fec0000010000 */
[----:B--2---:R0:W2:Y:S04]  /*11130*/  @P0 LDG.E.U8 R36, desc[UR20][R4.64] ;  /* 0x0000001404240981 */ /* 0x0040a8000c1e1100 */
[----:B------:R-:W-:Y:S04]  /*11140*/  STL [R1+0xed4], R40 ;  /* 0x000ed42801007387 */ /* 0x000fe80000100800 */
[----:B------:R-:W-:Y:S01]  /*11150*/  STL [R1+0x19a0], R38 ;  /* 0x0019a02601007387 */ /* 0x000fe20000100800 */
[----:B0-----:R-:W-:-:S02]  /*11160*/  @P0 IMAD.MOV.U32 R4, RZ, RZ, R39 ;  /* 0x000000ffff040224 */ /* 0x001fc400078e0027 */
[----:B------:R-:W-:-:S05]  /*11170*/  @P0 IMAD.MOV.U32 R5, RZ, RZ, R40 ;  /* 0x000000ffff050224 */ /* 0x000fca00078e0028 */
[----:B------:R0:W3:Y:S01]  /*11180*/  @P0 LDG.E.U8 R34, desc[UR20][R4.64] ;  /* 0x0000001404220981 */ /* 0x0000e2000c1e1100 */
[----:B------:R-:W-:Y:S02]  /*11190*/  PRMT R35, RZ, 0x7610, R35 ;  /* 0x00007610ff237816 */ /* 0x000fe40000000023 */
[----:B------:R-:W-:Y:S01]  /*111a0*/  PRMT R31, RZ, 0x7610, R31 ;  /* 0x00007610ff1f7816 */ /* 0x000fe2000000001f */
[----:B0-----:R-:W-:Y:S01]  /*111b0*/  @P0 IMAD.MOV.U32 R4, RZ, RZ, R38 ;  /* 0x000000ffff040224 */ /* 0x001fe200078e0026 */
[----:B--2---:R0:W-:Y:S04]  /*111c0*/  @P0 STL [R1+0x1f18], R36 ;  /* 0x001f182401000387 */ /* 0x0041e80000100800 */
[----:B------:R-:W-:Y:S04]  /*111d0*/  STL [R1+0x2668], R77 ;  /* 0x0026684d01007387 */ /* 0x000fe80000100800 */
[----:B------:R-:W-:Y:S01]  /*111e0*/  STL [R1+0x2690], R77 ;  /* 0x0026904d01007387 */ /* 0x000fe20000100800 */
[----:B0-----:R-:W-:-:S03]  /*111f0*/  LEA.HI.X.SX32 R36, R77, R12, 0x1, P6 ;  /* 0x0000000c4d247211 */ /* 0x001fc600030f0eff */
[----:B------:R-:W-:Y:S01]  /*11200*/  STL [R1+0x26b8], R77 ;  /* 0x0026b84d01007387 */ /* 0x000fe20000100800 */
[----:B------:R-:W-:-:S03]  /*11210*/  IADD3 R32, P6, PT, R76, R13, RZ ;  /* 0x0000000d4c207210 */ /* 0x000fc60007fde0ff */
        /* <DEDUP_REMOVED lines=10> */
[----:B------:R-:W-:-:S03]  /*112c0*/  @P0 IMAD.MOV.U32 R5, RZ, RZ, R36 ;  /* 0x000000ffff050224 */ /* 0x000fc600078e0024 */
[----:B------:R-:W2:Y:S04]  /*112d0*/  LDL.LU R40, [R1+0x2c1c] ;  /* 0x002c1c0001287983 */ /* 0x000ea80000300800 */
[----:B------:R-:W2:Y:S04]  /*112e0*/  LDL.LU R39, [R1+0x2c18] ;  /* 0x002c180001277983 */ /* 0x000ea80000300800 */
[----:B------:R-:W-:Y:S04]  /*112f0*/  STL [R1+0x1998], R32 ;  /* 0x0019982001007387 */ /* 0x000fe80000100800 */
[----:B---3--:R0:W-:Y:S04]  /*11300*/  STL [R1+0x1f0c], R34 ;  /* 0x001f0c2201007387 */ /* 0x0081e80000100800 */
[----:B------:R1:W3:Y:S01]  /*11310*/  @P0 LDG.E.U8 R35, desc[UR20][R4.64] ;  /* 0x0000001404230981 */ /* 0x0002e2000c1e1100 */
[----:B0-----:R-:W-:Y:S01]  /*11320*/  LEA.HI.X.SX32 R34, R76, R12, 0x1, P6 ;  /* 0x0000000c4c227211 */ /* 0x001fe200030f0eff */
[----:B-1----:R-:W-:-:S04]  /*11330*/  @P0 IMAD.MOV.U32 R4, RZ, RZ, R32 ;  /* 0x000000ffff040224 */ /* 0x002fc800078e0020 */
[----:B------:R-:W-:Y:S01]  /*11340*/  @P0 IMAD.MOV.U32 R5, RZ, RZ, R34 ;  /* 0x000000ffff050224 */ /* 0x000fe200078e0022 */
[----:B------:R-:W-:Y:S04]  /*11350*/  STL [R1+0xedc], R34 ;  /* 0x000edc2201007387 */ /* 0x000fe80000100800 */
[----:B------:R0:W2:Y:S04]  /*11360*/  @P0 LDG.E.U8 R31, desc[UR20][R4.64] ;  /* 0x00000014041f0981 */ /* 0x0000a8000c1e1100 */
[----:B------:R-:W2:Y:S04]  /*11370*/  LDL.LU R76, [R1+0x24] ;  /* 0x00002400014c7983 */ /* 0x000ea80000300800 */
        /* <DEDUP_REMOVED lines=9> */
[----:B----4-:R-:W-:-:S03]  /*11410*/  ISETP.GE.AND P6, PT, R37, RZ, PT ;  /* 0x000000ff2500720c */ /* 0x010fc60003fc6270 */
        /* <DEDUP_REMOVED lines=9> */
[----:B0-----:R-:W-:-:S03]  /*114b0*/  SEL R4, R14, R73, !P1 ;  /* 0x000000490e047207 */ /* 0x001fc60004800000 */
[----:B------:R-:W-:Y:S01]  /*114c0*/  STL [R1+0x26d0], R74 ;  /* 0x0026d04a01007387 */ /* 0x000fe20000100800 */
[----:B------:R-:W-:Y:S01]  /*114d0*/  IMAD R5, R75, UR5, RZ ;  /* 0x000000054b057c24 */ /* 0x000fe2000f8e02ff */
[----:B------:R-:W-:Y:S01]  /*114e0*/  PRMT R7, RZ, 0x7610, R7 ;  /* 0x00007610ff077816 */ /* 0x000fe20000000007 */
[----:B------:R-:W-:Y:S01]  /*114f0*/  IMAD R4, R4, UR6, RZ ;  /* 0x0000000604047c24 */ /* 0x000fe2000f8e02ff */
[----:B------:R-:W-:Y:S01]  /*11500*/  STL [R1+0x27cc], R74 ;  /* 0x0027cc4a01007387 */ /* 0x000fe20000100800 */
[----:B--2---:R-:W-:-:S03]  /*11510*/  @!P6 IMAD.MOV R76, RZ, RZ, -R76 ;  /* 0x000000ffff4ce224 */ /* 0x004fc600078e0a4c */
[----:B---3--:R-:W-:Y:S01]  /*11520*/  STL [R1+0x1f48], R35 ;  /* 0x001f482301007387 */ /* 0x008fe20000100800 */
[----:B------:R-:W-:Y:S01]  /*11530*/  SEL R73, R14, R74, !P1 ;  /* 0x0000004a0e497207 */ /* 0x000fe20004800000 */
[----:B------:R-:W0:Y:S02]  /*11540*/  LDCU UR5, c[0x0][0x3b0] ;  /* 0x00007600ff0577ac */ /* 0x000e240008000800 */
[----:B------:R-:W-:Y:S01]  /*11550*/  STL [R1+0x27dc], R74 ;  /* 0x0027dc4a01007387 */ /* 0x000fe20000100800 */
[----:B------:R-:W-:Y:S01]  /*11560*/  PRMT R28, RZ, 0x7610, R28 ;  /* 0x00007610ff1c7816 */ /* 0x000fe2000000001c */
[----:B------:R-:W1:Y:S02]  /*11570*/  LDCU UR6, c[0x0][0x3b0] ;  /* 0x00007600ff0677ac */ /* 0x000e640008000800 */
[----:B------:R-:W-:Y:S04]  /*11580*/  STL [R1+0x27e0], R74 ;  /* 0x0027e04a01007387 */ /* 0x000fe80000100800 */
[----:B------:R-:W-:Y:S04]  /*11590*/  STL [R1+0x280c], R74 ;  /* 0x00280c4a01007387 */ /* 0x000fe80000100800 */
[----:B------:R-:W-:Y:S04]  /*115a0*/  STL [R1+0x281c], R74 ;  /* 0x00281c4a01007387 */ /* 0x000fe80000100800 */
[----:B------:R2:W-:Y:S02]  /*115b0*/  STL [R1+0x1f44], R31 ;  /* 0x001f441f01007387 */ /* 0x0005e40000100800 */
[----:B--2---:R-:W-:-:S04]  /*115c0*/  IADD3 R31, P6, PT, R5, R13, RZ ;  /* 0x0000000d051f7210 */ /* 0x004fc80007fde0ff */
[----:B------:R-:W-:Y:S02]  /*115d0*/  LEA.HI.X.SX32 R34, R5, R12, 0x1, P6 ;  /* 0x0000000c05227211 */ /* 0x000fe400030f0eff */
[----:B------:R-:W-:-:S03]  /*115e0*/  IADD3 R32, P6, PT, R4, R13, RZ ;  /* 0x0000000d04207210 */ /* 0x000fc60007fde0ff */
[----:B------:R-:W-:Y:S01]  /*115f0*/  @P0 IMAD.MOV.U32 R5, RZ, RZ, R34 ;  /* 0x000000ffff050224 */ /* 0x000fe200078e0022 */
[----:B------:R-:W-:Y:S01]  /*11600*/  LEA.HI.X.SX32 R38, R4, R12, 0x1, P6 ;  /* 0x0000000c04267211 */ /* 0x000fe200030f0eff */
[----:B------:R-:W-:-:S05]  /*11610*/  @P0 IMAD.MOV.U32 R4, RZ, RZ, R31 ;  /* 0x000000ffff040224 */ /* 0x000fca00078e001f */
[----:B------:R2:W3:Y:S01]  /*11620*/  @P0 LDG.E.U8 R7, desc[UR20][R4.64] ;  /* 0x0000001404070981 */ /* 0x0004e2000c1e1100 */
[----:B------:R-:W-:Y:S01]  /*11630*/  IMAD R73, R73, UR13, RZ ;  /* 0x0000000d49497c24 */ /* 0x000fe2000f8e02ff */
[----:B------:R-:W-:Y:S01]  /*11640*/  PRMT R29, RZ, 0x7610, R29 ;  /* 0x00007610ff1d7816 */ /* 0x000fe2000000001d */
[----:B------:R-:W4:Y:S01]  /*11650*/  LDCU UR13, c[0x0][0x3b0] ;  /* 0x00007600ff0d77ac */ /* 0x000f220008000800 */
[----:B------:R-:W-:Y:S02]  /*11660*/  STL [R1+0x2830], R74 ;  /* 0x0028304a01007387 */ /* 0x000fe40000100800 */
[C---:B------:R-:W-:Y:S02]  /*11670*/  IADD3 R36, P6, PT, R73.reuse, R13, RZ ;  /* 0x0000000d49247210 */ /* 0x040fe40007fde0ff */
[----:B------:R-:W-:Y:S01]  /*11680*/  STL [R1+0x2844], R74 ;  /* 0x0028444a01007387 */ /* 0x000fe20000100800 */
[----:B--2---:R-:W-:Y:S02]  /*11690*/  @P0 IMAD.MOV.U32 R4, RZ, RZ, R32 ;  /* 0x000000ffff040224 */ /* 0x004fe400078e0020 */
[----:B------:R-:W-:Y:S01]  /*116a0*/  @P0 IMAD.MOV.U32 R5, RZ, RZ, R38 ;  /* 0x000000ffff050224 */ /* 0x000fe200078e0026 */
[----:B------:R-:W-:Y:S01]  /*116b0*/  STL [R1+0x2868], R74 ;  /* 0x0028684a01007387 */ /* 0x000fe20000100800 */
[----:B------:R-:W-:-:S03]  /*116c0*/  LEA.HI.X.SX32 R37, R73, R12, 0x1, P6 ;  /* 0x0000000c49257211 */ /* 0x000fc600030f0eff */
[----:B------:R-:W-:Y:S04]  /*116d0*/  STL [R1+0x287c], R74 ;  /* 0x00287c4a01007387 */ /* 0x000fe80000100800 */
[----:B------:R-:W-:Y:S04]  /*116e0*/  STL [R1+0x2a24], R74 ;  /* 0x002a244a01007387 */ /* 0x000fe80000100800 */
[----:B------:R-:W-:Y:S04]  /*116f0*/  STL [R1+0x2a38], R74 ;  /* 0x002a384a01007387 */ /* 0x000fe80000100800 */
[----:B------:R-:W-:Y:S04]  /*11700*/  STL [R1+0x2a4c], R74 ;  /* 0x002a4c4a01007387 */ /* 0x000fe80000100800 */
[----:B------:R2:W4:Y:S04]  /*11710*/  @P0 LDG.E.U8 R28, desc[UR20][R4.64] ;  /* 0x00000014041c0981 */ /* 0x000528000c1e1100 */
[----:B------:R-:W-:Y:S04]  /*11720*/  STL [R1+0x2a60], R74 ;  /* 0x002a604a01007387 */ /* 0x000fe80000100800 */
[----:B------:R-:W-:Y:S01]  /*11730*/  STL [R1+0x2a80], R74 ;  /* 0x002a804a01007387 */ /* 0x000fe20000100800 */
[----:B--2---:R-:W-:-:S02]  /*11740*/  @P0 IMAD.MOV.U32 R4, RZ, RZ, R36 ;  /* 0x000000ffff040224 */ /* 0x004fc400078e0024 */
[----:B------:R-:W-:Y:S01]  /*11750*/  @P0 IMAD.MOV.U32 R5, RZ, RZ, R37 ;  /* 0x000000ffff050224 */ /* 0x000fe200078e0025 */
[----:B------:R-:W-:Y:S04]  /*11760*/  STL [R1+0x2a90], R74 ;  /* 0x002a904a01007387 */ /* 0x000fe80000100800 */
[----:B------:R-:W-:Y:S04]  /*11770*/  STL [R1+0xee4], R31 ;  /* 0x000ee41f01007387 */ /* 0x000fe80000100800 */
[----:B------:R-:W-:Y:S04]  /*11780*/  STL [R1+0xee0], R34 ;  /* 0x000ee02201007387 */ /* 0x000fe80000100800 */
[----:B------:R-:W-:Y:S04]  /*11790*/  STL [R1+0x1990], R32 ;  /* 0x0019902001007387 */ /* 0x000fe80000100800 */
[----:B------:R-:W-:Y:S04]  /*117a0*/  STL [R1+0x198c], R38 ;  /* 0x00198c2601007387 */ /* 0x000fe80000100800 */
[----:B------:R2:W2:Y:S04]  /*117b0*/  @P0 LDG.E.U8 R29, desc[UR20][R4.64] ;  /* 0x00000014041d0981 */ /* 0x0004a8000c1e1100 */
[----:B---3--:R3:W-:Y:S04]  /*117c0*/  STL [R1+0x1f40], R7 ;  /* 0x001f400701007387 */ /* 0x0087e80000100800 */
[----:B---3--:R-:W3:Y:S04]  /*117d0*/  LDL.LU R7, [R1+0x28] ;  /* 0x0000280001077983 */ /* 0x008ee80000300800 */
[----:B------:R-:W-:Y:S04]  /*117e0*/  STL [R1+0x1994], R36 ;  /* 0x0019942401007387 */ /* 0x000fe80000100800 */
[----:B------:R-:W-:Y:S04]  /*117f0*/  STL [R1+0x27e8], R73 ;  /* 0x0027e84901007387 */ /* 0x000fe80000100800 */
[----:B------:R-:W-:Y:S04]  /*11800*/  STL [R1+0x2820], R73 ;  /* 0x0028204901007387 */ /* 0x000fe80000100800 */
[----:B------:R-:W-:Y:S04]  /*11810*/  STL [R1+0x284c], R73 ;  /* 0x00284c4901007387 */ /* 0x000fe80000100800 */
[----:B------:R0:W-:Y:S04]  /*11820*/  STL [R1+0xee8], R37 ;  /* 0x000ee82501007387 */ /* 0x0001e80000100800 */
        /* <DEDUP_REMOVED lines=26> */
[----:B------:R-:W-:-:S03]  /*119d0*/  SEL R72, R14, R72, !P1 ;  /* 0x000000480e487207 */ /* 0x000fc60004800000 */
[----:B------:R-:W-:Y:S04]  /*119e0*/  STL [R1+0x29a4], R73 ;  /* 0x0029a44901007387 */ /* 0x000fe80000100800 */
[----:B------:R-:W-:Y:S04]  /*119f0*/  STL [R1+0x29b0], R73 ;  /* 0x0029b04901007387 */ /* 0x000fe80000100800 */
[----:B------:R-:W-:Y:S04]  /*11a00*/  STL [R1+0x29bc], R73 ;  /* 0x0029bc4901007387 */ /* 0x000fe80000100800 */
[----:B------:R-:W-:Y:S04]  /*11a10*/  STL [R1+0x29c8], R73 ;  /* 0x0029c84901007387 */ /* 0x000fe80000100800 */
[----:B------:R-:W-:Y:S01]  /*11a20*/  STL [R1+0x29d4], R73 ;  /* 0x0029d44901007387 */ /* 0x000fe20000100800 */
[----:B------:R-:W-:Y:S01]  /*11a30*/  IMAD R72, R72, UR15, RZ ;  /* 0x0000000f48487c24 */ /* 0x000fe2000f8e02ff */
[----:B------:R-:W-:Y:S01]  /*11a40*/  SEL R71, R14, R71, !P1 ;  /* 0x000000470e477207 */ /* 0x000fe20004800000 */
[----:B------:R-:W0:Y:S01]  /*11a50*/  LDCU UR15, c[0x0][0x3b0] ;  /* 0x00007600ff0f77ac */ /* 0x000e220008000800 */
[----:B------:R-:W-:Y:S04]  /*11a60*/  STL [R1+0x29e0], R73 ;  /* 0x0029e04901007387 */ /* 0x000fe80000100800 */
[----:B------:R-:W-:Y:S04]  /*11a70*/  STL [R1+0x29ec], R73 ;  /* 0x0029ec4901007387 */ /* 0x000fe80000100800 */
[----:B------:R-:W-:Y:S04]  /*11a80*/  STL [R1+0x29f4], R73 ;  /* 0x0029f44901007387 */ /* 0x000fe80000100800 */
[----:B------:R-:W-:Y:S04]  /*11a90*/  STL [R1+0x2a10], R73 ;  /* 0x002a104901007387 */ /* 0x000fe80000100800 */
[----:B------:R-:W-:Y:S01]  /*11aa0*/  STL [R1+0x2a28], R73 ;  /* 0x002a284901007387 */ /* 0x000fe20000100800 */
[----:B------:R-:W-:-:S03]  /*11ab0*/  IADD3 R34, P6, PT, R72, R13, RZ ;  /* 0x0000000d48227210 */ /* 0x000fc60007fde0ff */
[----:B------:R-:W-:Y:S04]  /*11ac0*/  STL [R1+0x2a3c], R73 ;  /* 0x002a3c4901007387 */ /* 0x000fe80000100800 */
[----:B------:R-:W-:Y:S04]  /*11ad0*/  STL [R1+0x2a50], R73 ;  /* 0x002a504901007387 */ /* 0x000fe80000100800 */
[----:B------:R-:W-:Y:S04]  /*11ae0*/  STL [R1+0x2a64], R73 ;  /* 0x002a644901007387 */ /* 0x000fe80000100800 */
[----:B------:R-:W-:Y:S01]  /*11af0*/  STL [R1+0x2a9c], R73 ;  /* 0x002a9c4901007387 */ /* 0x000fe20000100800 */
[----:B------:R-:W-:-:S03]  /*11b00*/  LEA.HI.X.SX32 R35, R72, R12, 0x1, P6 ;  /* 0x0000000c48237211 */ /* 0x000fc600030f0eff */
[----:B------:R-:W-:Y:S04]  /*11b10*/  STL [R1+0x2ab4], R73 ;  /* 0x002ab44901007387 */ /* 0x000fe80000100800 */
[----:B------:R-:W-:Y:S04]  /*11b20*/  STL [R1+0x2ad8], R73 ;  /* 0x002ad84901007387 */ /* 0x000fe80000100800 */
[----:B------:R-:W-:Y:S04]  /*11b30*/  STL [R1+0x2b08], R73 ;  /* 0x002b084901007387 */ /* 0x000fe80000100800 */
[----:B------:R-:W-:Y:S04]  /*11b40*/  STL [R1+0x2b18], R73 ;  /* 0x002b184901007387 */ /* 0x000fe80000100800 */
[----:B------:R-:W-:Y:S04]  /*11b50*/  STL [R1+0x1984], R34 ;  /* 0x0019842201007387 */ /* 0x000fe80000100800 */
[----:B------:R-:W-:Y:S04]  /*11b60*/  STL [R1+0x27ec], R72 ;  /* 0x0027ec4801007387 */ /* 0x000fe80000100800 */
[----:B------:R-:W-:Y:S01]  /*11b70*/  STL [R1+0x27f4], R72 ;  /* 0x0027f44801007387 */ /* 0x000fe20000100800 */
[----:B0-----:R-:W-:Y:S01]  /*11b80*/  IMAD R71, R71, UR5, RZ ;  /* 0x0000000547477c24 */ /* 0x001fe2000f8e02ff */
        /* <DEDUP_REMOVED lines=16> */
[----:B------:R-:W3:Y:S04]  /*11c90*/  LDL.LU R38, [R1+0x2c14] ;  /* 0x002c140001267983 */ /* 0x000ee80000300800 */
[----:B------:R-:W-:Y:S04]  /*11ca0*/  STL [R1+0x1988], R31 ;  /* 0x0019881f01007387 */ /* 0x000fe80000100800 */
[----:B------:R-:W-:Y:S04]  /*11cb0*/  STL [R1+0x2800], R71 ;  /* 0x0028004701007387 */ /* 0x000fe80000100800 */
[----:B------:R-:W-:Y:S04]  /*11cc0*/  STL [R1+0x2828], R71 ;  /* 0x0028284701007387 */ /* 0x000fe80000100800 */
[----:B------:R-:W-:Y:S04]  /*11cd0*/  STL [R1+0x2854], R71 ;  /* 0x0028544701007387 */ /* 0x000fe80000100800 */
[----:B------:R-:W-:Y:S04]  /*11ce0*/  STL [R1+0xef0], R32 ;  /* 0x000ef02001007387 */ /* 0x000fe80000100800 */
[----:B------:R-:W-:Y:S01]  /*11cf0*/  STL [R1+0x2860], R71 ;  /* 0x0028604701007387 */ /* 0x000fe20000100800 */
[----:B-1----:R-:W-:Y:S01]  /*11d00*/  IMAD R70, R70, UR6, RZ ;  /* 0x0000000646467c24 */ /* 0x002fe2000f8e02ff */
[----:B------:R-:W-:Y:S01]  /*11d10*/  PRMT R33, RZ, 0x7610, R33 ;  /* 0x00007610ff217816 */ /* 0x000fe20000000021 */
[----:B--2---:R-:W-:Y:S01]  /*11d20*/  @P0 IMAD.MOV.U32 R4, RZ, RZ, R34 ;  /* 0x000000ffff040224 */ /* 0x004fe200078e0022 */
[----:B------:R-:W-:Y:S01]  /*11d30*/  STL [R1+0x2870], R71 ;  /* 0x0028704701007387 */ /* 0x000fe20000100800 */
[----:B------:R-:W-:Y:S01]  /*11d40*/  @P0 IMAD.MOV.U32 R5, RZ, RZ, R35 ;  /* 0x000000ffff050224 */ /* 0x000fe200078e0023 */
[----:B------:R-:W-:Y:S01]  /*11d50*/  SEL R61, R14, R61, !P1 ;  /* 0x0000003d0e3d7207 */ /* 0x000fe20004800000 */
[----:B------:R-:W1:Y:S01]  /*11d60*/  LDCU UR6, c[0x0][0x3b0] ;  /* 0x00007600ff0677ac */ /* 0x000e620008000800 */
[----:B------:R-:W-:Y:S04]  /*11d70*/  STL [R1+0x2a00], R71 ;  /* 0x002a004701007387 */ /* 0x000fe80000100800 */
[----:B------:R-:W-:Y:S04]  /*11d80*/  STL [R1+0x2a14], R71 ;  /* 0x002a144701007387 */ /* 0x000fe80000100800 */
[----:B------:R-:W-:Y:S04]  /*11d90*/  STL [R1+0x2a2c], R71 ;  /* 0x002a2c4701007387 */ /* 0x000fe80000100800 */
[----:B------:R-:W-:Y:S04]  /*11da0*/  STL [R1+0x2ac4], R71 ;  /* 0x002ac44701007387 */ /* 0x000fe80000100800 */
[----:B------:R-:W-:Y:S04]  /*11db0*/  STL [R1+0x2ae8], R71 ;  /* 0x002ae84701007387 */ /* 0x000fe80000100800 */
[----:B------:R-:W-:Y:S04]  /*11dc0*/  STL [R1+0x2b10], R71 ;  /* 0x002b104701007387 */ /* 0x000fe80000100800 */
[----:B----4-:R2:W-:Y:S04]  /*11dd0*/  STL [R1+0x1f3c], R28 ;  /* 0x001f3c1c01007387 */ /* 0x0105e80000100800 */
[----:B------:R-:W4:Y:S04]  /*11de0*/  LDL.LU R37, [R1+0x2c10] ;  /* 0x002c100001257983 */ /* 0x000f280000300800 */
[----:B------:R-:W4:Y:S01]  /*11df0*/  LDL.LU R36, [R1+0x2c0c] ;  /* 0x002c0c0001247983 */ /* 0x000f220000300800 */
[----:B--2---:R-:W-:-:S02]  /*11e00*/  IADD3 R28, P6, PT, R70, R13, RZ ;  /* 0x0000000d461c7210 */ /* 0x004fc40007fde0ff */
[----:B------:R-:W-:Y:S01]  /*11e10*/  PRMT R30, RZ, 0x7610, R30 ;  /* 0x00007610ff1e7816 */ /* 0x000fe2000000001e */
[----:B------:R2:W4:Y:S04]  /*11e20*/  @P0 LDG.E.U8 R33, desc[UR20][R4.64] ;  /* 0x0000001404210981 */ /* 0x000528000c1e1100 */
[----:B------:R-:W-:Y:S04]  /*11e30*/  STL [R1+0xef8], R28 ;  /* 0x000ef81c01007387 */ /* 0x000fe80000100800 */
[----:B------:R0:W-:Y:S01]  /*11e40*/  STL [R1+0x1f38], R29 ;  /* 0x001f381d01007387 */ /* 0x0001e20000100800 */
[----:B--2---:R-:W-:Y:S01]  /*11e50*/  @P0 IMAD.MOV.U32 R4, RZ, RZ, R31 ;  /* 0x000000ffff040224 */ /* 0x004fe200078e001f */
[----:B0-----:R-:W-:-:S02]  /*11e60*/  LEA.HI.X.SX32 R29, R70, R12, 0x1, P6 ;  /* 0x0000000c461d7211 */ /* 0x001fc400030f0eff */
[----:B---3--:R-:W-:Y:S01]  /*11e70*/  ISETP.GT.U32.AND P6, PT, R15, R7, PT ;  /* 0x000000070f00720c */ /* 0x008fe20003fc4070 */
[----:B------:R-:W-:Y:S02]  /*11e80*/  @P0 IMAD.MOV.U32 R5, RZ, RZ, R32 ;  /* 0x000000ffff050224 */ /* 0x000fe400078e0020 */
[----:B------:R-:W-:Y:S01]  /*11e90*/  IMAD R61, R61, UR5, RZ ;  /* 0x000000053d3d7c24 */ /* 0x000fe2000f8e02ff */
[----:B------:R-:W-:Y:S02]  /*11ea0*/  PRMT R27, RZ, 0x7610, R27 ;  /* 0x00007610ff1b7816 */ /* 0x000fe4000000001b */
[----:B------:R-:W-:Y:S01]  /*11eb0*/  PRMT R26, RZ, 0x7610, R26 ;  /* 0x00007610ff1a7816 */ /* 0x000fe2000000001a */
[----:B------:R0:W2:Y:S01]  /*11ec0*/  @P0 LDG.E.U8 R30, desc[UR20][R4.64] ;  /* 0x00000014041e0981 */ /* 0x0000a2000c1e1100 */
[----:B------:R-:W-:Y:S01]  /*11ed0*/  SEL R55, R14, R55, !P1 ;  /* 0x000000370e377207 */ /* 0x000fe20004800000 */
[----:B------:R-:W3:Y:S04]  /*11ee0*/  LDCU UR5, c[0x0][0x3b0] ;  /* 0x00007600ff0577ac */ /* 0x000ee80008000800 */
[----:B------:R-:W-:-:S02]  /*11ef0*/  @!P6 IMAD.IADD R7, R7, 0x1, -R15 ;  /* 0x000000010707e824 */ /* 0x000fc400078e0a0f */
[----:B0-----:R-:W-:Y:S02]  /*11f00*/  @P0 IMAD.MOV.U32 R4, RZ, RZ, R28 ;  /* 0x000000ffff040224 */ /* 0x001fe400078e001c */
[----:B------:R-:W-:Y:S01]  /*11f10*/  @P0 IMAD.MOV.U32 R5, RZ, RZ, R29 ;  /* 0x000000ffff050224 */ /* 0x000fe200078e001d */
[----:B------:R-:W-:-:S04]  /*11f20*/  IADD3 R28, P6, PT, R61, R13, RZ ;  /* 0x0000000d3d1c7210 */ /* 0x000fc80007fde0ff */
[----:B------:R0:W3:Y:S02]  /*11f30*/  @P0 LDG.E.U8 R27, desc[UR20][R4.64] ;  /* 0x00000014041b0981 */ /* 0x0000e4000c1e1100 */
[----:B0-----:R-:W-:Y:S01]  /*11f40*/  LEA.HI.X.SX32 R5, R61, R12, 0x1, P6 ;  /* 0x0000000c3d057211 */ /* 0x001fe200030f0eff */
[----:B------:R-:W-:-:S05]  /*11f50*/  @P0 IMAD.MOV.U32 R4, RZ, RZ, R28 ;  /* 0x000000ffff040224 */ /* 0x000fca00078e001c */
[----:B------:R0:W3:Y:S04]  /*11f60*/  @P0 LDG.E.U8 R26, desc[UR20][R4.64] ;  /* 0x00000014041a0981 */ /* 0x0000e8000c1e1100 */
[----:B------:R-:W-:Y:S04]  /*11f70*/  STL [R1+0x2864], R70 ;  /* 0x0028644601007387 */ /* 0x000fe80000100800 */
[----:B------:R-:W-:Y:S04]  /*11f80*/  STL [R1+0x2874], R70 ;  /* 0x0028744601007387 */ /* 0x000fe80000100800 */
[----:B------:R-:W-:Y:S04]  /*11f90*/  STL [R1+0x2a04], R70 ;  /* 0x002a044601007387 */ /* 0x000fe80000100800 */
[----:B------:R-:W-:Y:S04]  /*11fa0*/  STL [R1+0xef4], R29 ;  /* 0x000ef41d01007387 */ /* 0x000fe80000100800 */
[----:B------:R-:W-:Y:S04]  /*11fb0*/  STL [R1+0x2a18], R70 ;  /* 0x002a184601007387 */ /* 0x000fe80000100800 */
[----:B------:R-:W-:Y:S04]  /*11fc0*/  STL [R1+0x2b14], R70 ;  /* 0x002b144601007387 */ /* 0x000fe80000100800 */
[----:B------:R-:W3:Y:S04]  /*11fd0*/  LDL.LU R35, [R1+0x2c08] ;  /* 0x002c080001237983 */ /* 0x000ee80000300800 */
[----:B------:R-:W3:Y:S01]  /*11fe0*/  LDL.LU R34, [R1+0x2c04] ;  /* 0x002c040001227983 */ /* 0x000ee20000300800 */
[----:B-1----:R-:W-:Y:S01]  /*11ff0*/  IMAD R55, R55, UR6, RZ ;  /* 0x0000000637377c24 */ /* 0x002fe2000f8e02ff */
[----:B------:R-:W-:Y:S01]  /*12000*/  SEL R54, R14, R54, !P1 ;  /* 0x000000360e367207 */ /* 0x000fe20004800000 */
[----:B------:R-:W1:Y:S01]  /*12010*/  LDCU UR6, c[0x0][0x3b0] ;  /* 0x00007600ff0677ac */ /* 0x000e620008000800 */
[----:B------:R-:W-:-:S03]  /*12020*/  PRMT R25, RZ, 0x7610, R25 ;  /* 0x00007610ff197816 */ /* 0x000fc60000000019 */
[----:B------:R-:W-:Y:S01]  /*12030*/  IMAD R54, R54, UR13, RZ ;  /* 0x0000000d36367c24 */ /* 0x000fe2000f8e02ff */
[----:B------:R-:W-:Y:S01]  /*12040*/  PRMT R23, RZ, 0x7610, R23 ;  /* 0x00007610ff177816 */ /* 0x000fe20000000017 */
[----:B------:R-:W0:Y:S01]  /*12050*/  LDCU UR13, c[0x0][0x3b0] ;  /* 0x00007600ff0d77ac */ /* 0x000e220008000800 */
[----:B----4-:R4:W-:Y:S04]  /*12060*/  STL [R1+0x1f34], R33 ;  /* 0x001f342101007387 */ /* 0x0109e80000100800 */
[----:B----4-:R-:W4:Y:S04]  /*12070*/  LDL.LU R33, [R1+0x2c00] ;  /* 0x002c000001217983 */ /* 0x010f280000300800 */
[----:B------:R-:W4:Y:S04]  /*12080*/  LDL.LU R32, [R1+0x2bfc] ;  /* 0x002bfc0001207983 */ /* 0x000f280000300800 */
[----:B------:R-:W4:Y:S04]  /*12090*/  LDL.LU R31, [R1+0x2bf8] ;  /* 0x002bf800011f7983 */ /* 0x000f280000300800 */
[----:B--2---:R2:W-:Y:S04]  /*120a0*/  STL [R1+0x1ef8], R30 ;  /* 0x001ef81e01007387 */ /* 0x0045e80000100800 */
[----:B--2---:R-:W2:Y:S04]  /*120b0*/  LDL.LU R30, [R1+0x2bf4] ;  /* 0x002bf400011e7983 */ /* 0x004ea80000300800 */
[----:B------:R-:W2:Y:S04]  /*120c0*/  LDL.LU R29, [R1+0x2bf0] ;  /* 0x002bf000011d7983 */ /* 0x000ea80000300800 */
[----:B------:R-:W-:Y:S04]  /*120d0*/  STL [R1+0x1978], R28 ;  /* 0x0019781c01007387 */ /* 0x000fe80000100800 */
[----:B------:R-:W-:Y:S04]  /*120e0*/  STL [R1+0x1974], R5 ;  /* 0x0019740501007387 */ /* 0x000fe80000100800 */
[----:B---3--:R3:W-:Y:S02]  /*120f0*/  STL [R1+0x1ef0], R27 ;  /* 0x001ef01b01007387 */ /* 0x0087e40000100800 */
[----:B---3--:R-:W-:-:S04]  /*12100*/  IADD3 R27, P6, PT, R55, R13, RZ ;  /* 0x0000000d371b7210 */ /* 0x008fc80007fde0ff */
[----:B0-----:R-:W-:Y:S01]  /*12110*/  LEA.HI.X.SX32 R5, R55, R12, 0x1, P6 ;  /* 0x0000000c37057211 */ /* 0x001fe200030f0eff */
[----:B------:R-:W-:Y:S01]  /*12120*/  STL [R1+0x197c], R27 ;  /* 0x00197c1b01007387 */ /* 0x000fe20000100800 */
[----:B------:R-:W-:-:S03]  /*12130*/  @P0 IMAD.MOV.U32 R4, RZ, RZ, R27 ;  /* 0x000000ffff040224 */ /* 0x000fc600078e001b */
[----:B------:R0:W-:Y:S04]  /*12140*/  STL [R1+0x1f30], R26 ;  /* 0x001f301a01007387 */ /* 0x0001e80000100800 */
[----:B------:R3:W2:Y:S01]  /*12150*/  @P0 LDG.E.U8 R25, desc[UR20][R4.64] ;  /* 0x0000001404190981 */ /* 0x0006a2000c1e1100 */
[----:B0-----:R-:W-:-:S04]  /*12160*/  IADD3 R26, P6, PT, R54, R13, RZ ;  /* 0x0000000d361a7210 */ /* 0x001fc80007fde0ff */
[----:B------:R-:W-:Y:S01]  /*12170*/  LEA.HI.X.SX32 R28, R54, R12, 0x1, P6 ;  /* 0x0000000c361c7211 */ /* 0x000fe200030f0eff */
[----:B------:R0:W-:Y:S01]  /*12180*/  STL [R1+0xefc], R5 ;  /* 0x000efc0501007387 */ /* 0x0001e20000100800 */
[----:B---3--:R-:W-:-:S03]  /*12190*/  @P0 IMAD.MOV.U32 R4, RZ, RZ, R26 ;  /* 0x000000ffff040224 */ /* 0x008fc600078e001a */
[----:B0-----:R-:W-:-:S05]  /*121a0*/  @P0 IMAD.MOV.U32 R5, RZ, RZ, R28 ;  /* 0x000000ffff050224 */ /* 0x001fca00078e001c */
[----:B------:R0:W3:Y:S01]  /*121b0*/  @P0 LDG.E.U8 R23, desc[UR20][R4.64] ;  /* 0x0000001404170981 */ /* 0x0000e2000c1e1100 */
[----:B------:R-:W-:-:S03]  /*121c0*/  SEL R50, R14, R50, !P1 ;  /* 0x000000320e327207 */ /* 0x000fc60004800000 */
[----:B------:R-:W-:Y:S02]  /*121d0*/  STL [R1+0x1970], R26 ;  /* 0x0019701a01007387 */ /* 0x000fe40000100800 */
[----:B------:R-:W-:Y:S01]  /*121e0*/  IMAD R50, R50, UR5, RZ ;  /* 0x0000000532327c24 */ /* 0x000fe2000f8e02ff */
[----:B------:R-:W-:Y:S01]  /*121f0*/  SEL R47, R14, R47, !P1 ;  /* 0x0000002f0e2f7207 */ /* 0x000fe20004800000 */
[----:B------:R-:W4:Y:S01]  /*12200*/  LDL.LU R27, [R1+0x2bec] ;  /* 0x002bec00011b7983 */ /* 0x000f220000300800 */
[----:B------:R-:W-:Y:S01]  /*12210*/  PRMT R24, RZ, 0x7610, R24 ;  /* 0x00007610ff187816 */ /* 0x000fe20000000018 */
[----:B------:R-:W0:Y:S02]  /*12220*/  LDCU UR5, c[0x0][0x3b0] ;  /* 0x00007600ff0577ac */ /* 0x000e240008000800 */
[----:B------:R0:W-:Y:S01]  /*12230*/  STL [R1+0x196c], R28 ;  /* 0x00196c1c01007387 */ /* 0x0001e20000100800 */
[----:B------:R-:W-:Y:S01]  /*12240*/  IMAD R47, R47, UR15, RZ ;  /* 0x0000000f2f2f7c24 */ /* 0x000fe2000f8e02ff */
[----:B------:R-:W-:Y:S01]  /*12250*/  PRMT R22, RZ, 0x7610, R22 ;  /* 0x00007610ff167816 */ /* 0x000fe20000000016 */
[----:B------:R-:W0:Y:S01]  /*12260*/  LDCU UR15, c[0x0][0x3b0] ;  /* 0x00007600ff0f77ac */ /* 0x000e220008000800 */
[----:B--2---:R2:W-:Y:S04]  /*12270*/  STL [R1+0x1f2c], R25 ;  /* 0x001f2c1901007387 */ /* 0x0045e80000100800 */
[----:B0-----:R-:W4:Y:S04]  /*12280*/  LDL.LU R28, [R1+0x2be8] ;  /* 0x002be800011c7983 */ /* 0x001f280000300800 */
[----:B------:R-:W4:Y:S01]  /*12290*/  LDL.LU R26, [R1+0x2be4] ;  /* 0x002be400011a7983 */ /* 0x000f220000300800 */
[----:B--2---:R-:W-:-:S04]  /*122a0*/  IADD3 R25, P6, PT, R50, R13, RZ ;  /* 0x0000000d32197210 */ /* 0x004fc80007fde0ff */
[----:B------:R-:W-:Y:S01]  /*122b0*/  LEA.HI.X.SX32 R5, R50, R12, 0x1, P6 ;  /* 0x0000000c32057211 */ /* 0x000fe200030f0eff */
[----:B------:R0:W-:Y:S01]  /*122c0*/  STL [R1+0xf04], R25 ;  /* 0x000f041901007387 */ /* 0x0001e20000100800 */
[----:B------:R-:W-:-:S03]  /*122d0*/  @P0 IMAD.MOV.U32 R4, RZ, RZ, R25 ;  /* 0x000000ffff040224 */ /* 0x000fc600078e0019 */
[----:B------:R-:W-:Y:S04]  /*122e0*/  STL [R1+0xf00], R5 ;  /* 0x000f000501007387 */ /* 0x000fe80000100800 */
[----:B------:R2:W4:Y:S04]  /*122f0*/  @P0 LDG.E.U8 R24, desc[UR20][R4.64] ;  /* 0x0000001404180981 */ /* 0x000528000c1e1100 */
[----:B---3--:R3:W-:Y:S01]  /*12300*/  STL [R1+0x1f28], R23 ;  /* 0x001f281701007387 */ /* 0x0087e20000100800 */
[C---:B------:R-:W-:Y:S02]  /*12310*/  SEL R44, R14.reuse, R44, !P1 ;  /* 0x0000002c0e2c7207 */ /* 0x040fe40004800000 */
[----:B------:R-:W-:Y:S01]  /*12320*/  SEL R43, R14, R43, !P1 ;  /* 0x0000002b0e2b7207 */ /* 0x000fe20004800000 */
[----:B0-----:R-:W4:Y:S01]  /*12330*/  LDL.LU R25, [R1+0x2be0] ;  /* 0x002be00001197983 */ /* 0x001f220000300800 */
[----:B---3--:R-:W-:-:S04]  /*12340*/  IADD3 R23, P6, PT, R47, R13, RZ ;  /* 0x0000000d2f177210 */ /* 0x008fc80007fde0ff */
[----:B--2---:R-:W-:Y:S01]  /*12350*/  LEA.HI.X.SX32 R5, R47, R12, 0x1, P6 ;  /* 0x0000000c2f057211 */ /* 0x004fe200030f0eff */
[----:B------:R-:W-:-:S05]  /*12360*/  @P0 IMAD.MOV.U32 R4, RZ, RZ, R23 ;  /* 0x000000ffff040224 */ /* 0x000fca00078e0017 */
[----:B------:R0:W2:Y:S01]  /*12370*/  @P0 LDG.E.U8 R22, desc[UR20][R4.64] ;  /* 0x0000001404160981 */ /* 0x0000a2000c1e1100 */
[----:B-1----:R-:W-:Y:S01]  /*12380*/  IMAD R44, R44, UR6, RZ ;  /* 0x000000062c2c7c24 */ /* 0x002fe2000f8e02ff */
[----:B------:R-:W-:Y:S01]  /*12390*/  PRMT R21, RZ, 0x7610, R21 ;  /* 0x00007610ff157816 */ /* 0x000fe20000000015 */
[----:B------:R-:W-:Y:S01]  /*123a0*/  IMAD R43, R43, UR13, RZ ;  /* 0x0000000d2b2b7c24 */ /* 0x000fe2000f8e02ff */
[----:B------:R-:W-:Y:S01]  /*123b0*/  STL [R1+0xf0c], R23 ;  /* 0x000f0c1701007387 */ /* 0x000fe20000100800 */
[----:B------:R-:W-:Y:S01]  /*123c0*/  PRMT R51, RZ, 0x7610, R51 ;  /* 0x00007610ff337816 */ /* 0x000fe20000000033 */
[----:B------:R-:W1:Y:S02]  /*123d0*/  LDCU UR6, c[0x0][0x3b0] ;  /* 0x00007600ff0677ac */ /* 0x000e640008000800 */
[----:B------:R-:W-:Y:S01]  /*123e0*/  STL [R1+0xf08], R5 ;  /* 0x000f080501007387 */ /* 0x000fe20000100800 */
[----:B------:R-:W-:Y:S01]  /*123f0*/  SEL R42, R14, R42, !P1 ;  /* 0x0000002a0e2a7207 */ /* 0x000fe20004800000 */
[----:B------:R-:W3:Y:S02]  /*12400*/  LDCU UR13, c[0x0][0x3b0] ;  /* 0x00007600ff0d77ac */ /* 0x000ee40008000800 */
[----:B----4-:R4:W-:Y:S02]  /*12410*/  STL [R1+0x1f24], R24 ;  /* 0x001f241801007387 */ /* 0x0109e40000100800 */
[----:B----4-:R-:W-:-:S04]  /*12420*/  IADD3 R24, P6, PT, R44, R13, RZ ;  /* 0x0000000d2c187210 */ /* 0x010fc80007fde0ff */
[----:B0-----:R-:W-:Y:S01]  /*12430*/  LEA.HI.X.SX32 R5, R44, R12, 0x1, P6 ;  /* 0x0000000c2c057211 */ /* 0x001fe200030f0eff */
[----:B------:R-:W-:Y:S01]  /*12440*/  STL [R1+0x1960], R24 ;  /* 0x0019601801007387 */ /* 0x000fe20000100800 */
[----:B------:R-:W-:-:S05]  /*12450*/  @P0 IMAD.MOV.U32 R4, RZ, RZ, R24 ;  /* 0x000000ffff040224 */ /* 0x000fca00078e0018 */
[----:B------:R0:W4:Y:S04]  /*12460*/  @P0 LDG.E.U8 R21, desc[UR20][R4.64] ;  /* 0x0000001404150981 */ /* 0x000128000c1e1100 */
[----:B--2---:R2:W-:Y:S02]  /*12470*/  STL [R1+0x1f20], R22 ;  /* 0x001f201601007387 */ /* 0x0045e40000100800 */
[----:B--2---:R-:W-:-:S04]  /*12480*/  IADD3 R22, P6, PT, R43, R13, RZ ;  /* 0x0000000d2b167210 */ /* 0x004fc80007fde0ff */
[----:B------:R-:W-:Y:S01]  /*12490*/  LEA.HI.X.SX32 R23, R43, R12, 0x1, P6 ;  /* 0x0000000c2b177211 */ /* 0x000fe200030f0eff */
[----:B------:R2:W-:Y:S01]  /*124a0*/  STL [R1+0xf10], R5 ;  /* 0x000f100501007387 */ /* 0x0005e20000100800 */
[----:B0-----:R-:W-:-:S03]  /*124b0*/  @P0 IMAD.MOV.U32 R4, RZ, RZ, R22 ;  /* 0x000000ffff040224 */ /* 0x001fc600078e0016 */
[----:B--2---:R-:W-:-:S05]  /*124c0*/  @P0 IMAD.MOV.U32 R5, RZ, RZ, R23 ;  /* 0x000000ffff050224 */ /* 0x004fca00078e0017 */
[----:B------:R0:W2:Y:S01]  /*124d0*/  @P0 LDG.E.U8 R51, desc[UR20][R4.64] ;  /* 0x0000001404330981 */ /* 0x0000a2000c1e1100 */
[----:B------:R-:W-:Y:S01]  /*124e0*/  IMAD R42, R42, UR5, RZ ;  /* 0x000000052a2a7c24 */ /* 0x000fe2000f8e02ff */
[----:B------:R-:W-:Y:S01]  /*124f0*/  SEL R41, R14, R41, !P1 ;  /* 0x000000290e297207 */ /* 0x000fe20004800000 */
[----:B------:R-:W0:Y:S01]  /*12500*/  LDCU UR5, c[0x0][0x3b0] ;  /* 0x00007600ff0577ac */ /* 0x000e220008000800 */
[----:B------:R-:W-:Y:S04]  /*12510*/  STL [R1+0x1968], R22 ;  /* 0x0019681601007387 */ /* 0x000fe80000100800 */
[----:B------:R-:W3:Y:S04]  /*12520*/  LDL.LU R24, [R1+0x2bdc] ;  /* 0x002bdc0001187983 */ /* 0x000ee80000300800 */
[----:B------:R0:W-:Y:S01]  /*12530*/  STL [R1+0x1964], R23 ;  /* 0x0019641701007387 */ /* 0x0001e20000100800 */
[----:B-1----:R-:W-:Y:S01]  /*12540*/  IMAD R41, R41, UR6, RZ ;  /* 0x0000000629297c24 */ /* 0x002fe2000f8e02ff */
[----:B------:R-:W-:Y:S01]  /*12550*/  PRMT R19, RZ, 0x7610, R19 ;  /* 0x00007610ff137816 */ /* 0x000fe20000000013 */
[----:B------:R-:W1:Y:S01]  /*12560*/  LDCU UR6, c[0x0][0x3b0] ;  /* 0x00007600ff0677ac */ /* 0x000e620008000800 */
[----:B------:R-:W-:Y:S01]  /*12570*/  PRMT R20, RZ, 0x7610, R20 ;  /* 0x00007610ff147816 */ /* 0x000fe20000000014 */
[----:B----4-:R4:W-:Y:S04]  /*12580*/  STL [R1+0x1f1c], R21 ;  /* 0x001f1c1501007387 */ /* 0x0109e80000100800 */
[----:B0-----:R-:W3:Y:S04]  /*12590*/  LDL.LU R23, [R1+0x2bd8] ;  /* 0x002bd80001177983 */ /* 0x001ee80000300800 */
[----:B------:R-:W3:Y:S01]  /*125a0*/  LDL.LU R22, [R1+0x2bd4] ;  /* 0x002bd40001167983 */ /* 0x000ee20000300800 */
[----:B----4-:R-:W-:-:S04]  /*125b0*/  IADD3 R21, P6, PT, R42, R13, RZ ;  /* 0x0000000d2a157210 */ /* 0x010fc80007fde0ff */
[----:B------:R-:W-:Y:S01]  /*125c0*/  LEA.HI.X.SX32 R5, R42, R12, 0x1, P6 ;  /* 0x0000000c2a057211 */ /* 0x000fe200030f0eff */
[----:B------:R0:W-:Y:S01]  /*125d0*/  STL [R1+0x195c], R21 ;  /* 0x00195c1501007387 */ /* 0x0001e20000100800 */
[----:B------:R-:W-:-:S03]  /*125e0*/  @P0 IMAD.MOV.U32 R4, RZ, RZ, R21 ;  /* 0x000000ffff040224 */ /* 0x000fc600078e0015 */
[----:B------:R-:W-:Y:S04]  /*125f0*/  STL [R1+0xf14], R5 ;  /* 0x000f140501007387 */ /* 0x000fe80000100800 */
[----:B------:R4:W3:Y:S04]  /*12600*/  @P0 LDG.E.U8 R19, desc[UR20][R4.64] ;  /* 0x0000001404130981 */ /* 0x0008e8000c1e1100 */
[----:B--2---:R2:W-:Y:S01]  /*12610*/  STL [R1+0x1ed8], R51 ;  /* 0x001ed83301007387 */ /* 0x0045e20000100800 */
[----:B------:R-:W-:-:S03]  /*12620*/  SEL R40, R14, R40, !P1 ;  /* 0x000000280e287207 */ /* 0x000fc60004800000 */
[----:B0-----:R-:W3:Y:S01]  /*12630*/  LDL.LU R21, [R1+0x2bd0] ;  /* 0x002bd00001157983 */ /* 0x001ee20000300800 */
[----:B--2---:R-:W-:-:S04]  /*12640*/  IADD3 R51, P6, PT, R41, R13, RZ ;  /* 0x0000000d29337210 */ /* 0x004fc80007fde0ff */
[----:B----4-:R-:W-:Y:S01]  /*12650*/  LEA.HI.X.SX32 R5, R41, R12, 0x1, P6 ;  /* 0x0000000c29057211 */ /* 0x010fe200030f0eff */
[----:B------:R-:W-:-:S05]  /*12660*/  @P0 IMAD.MOV.U32 R4, RZ, RZ, R51 ;  /* 0x000000ffff040224 */ /* 0x000fca00078e0033 */
[----:B------:R0:W2:Y:S01]  /*12670*/  @P0 LDG.E.U8 R20, desc[UR20][R4.64] ;  /* 0x0000001404140981 */ /* 0x0000a2000c1e1100 */
[----:B---3--:R-:W-:Y:S01]  /*12680*/  IMAD R40, R40, UR13, RZ ;  /* 0x0000000d28287c24 */ /* 0x008fe2000f8e02ff */
[C---:B------:R-:W-:Y:S01]  /*12690*/  SEL R39, R14.reuse, R39, !P1 ;  /* 0x000000270e277207 */ /* 0x040fe20004800000 */
[----:B------:R-:W3:Y:S01]  /*126a0*/  LDCU UR13, c[0x0][0x3b0] ;  /* 0x00007600ff0d77ac */ /* 0x000ee20008000800 */
[----:B------:R-:W-:Y:S04]  /*126b0*/  STL [R1+0x1958], R51 ;  /* 0x0019583301007387 */ /* 0x000fe80000100800 */
[----:B------:R-:W-:Y:S01]  /*126c0*/  STL [R1+0xf18], R5 ;  /* 0x000f180501007387 */ /* 0x000fe20000100800 */
[----:B------:R-:W-:Y:S01]  /*126d0*/  SEL R38, R14, R38, !P1 ;  /* 0x000000260e267207 */ /* 0x000fe20004800000 */
[----:B------:R-:W-:Y:S01]  /*126e0*/  IMAD R39, R39, UR5, RZ ;  /* 0x0000000527277c24 */ /* 0x000fe2000f8e02ff */
[----:B------:R-:W-:Y:S01]  /*126f0*/  PRMT R17, RZ, 0x7610, R17 ;  /* 0x00007610ff117816 */ /* 0x000fe20000000011 */
[----:B------:R-:W4:Y:S02]  /*12700*/  LDCU UR5, c[0x0][0x3b0] ;  /* 0x00007600ff0577ac */ /* 0x000f240008000800 */
[----:B-1----:R-:W-:Y:S01]  /*12710*/  IMAD R38, R38, UR6, RZ ;  /* 0x0000000626267c24 */ /* 0x002fe2000f8e02ff */
[----:B------:R-:W-:Y:S01]  /*12720*/  PRMT R18, RZ, 0x7610, R18 ;  /* 0x00007610ff127816 */ /* 0x000fe20000000012 */
[----:B------:R-:W1:Y:S01]  /*12730*/  LDCU UR6, c[0x0][0x3b0] ;  /* 0x00007600ff0677ac */ /* 0x000e620008000800 */
[----:B------:R-:W-:Y:S01]  /*12740*/  PRMT R58, RZ, 0x7610, R58 ;  /* 0x00007610ff3a7816 */ /* 0x000fe2000000003a */
[----:B------:R0:W-:Y:S02]  /*12750*/  STL [R1+0x1ecc], R19 ;  /* 0x001ecc1301007387 */ /* 0x0001e40000100800 */
[----:B0-----:R-:W-:-:S05]  /*12760*/  IADD3 R19, P6, PT, R40, R13, RZ ;  /* 0x0000000d28137210 */ /* 0x001fca0007fde0ff */
[----:B------:R-:W-:Y:S01]  /*12770*/  STL [R1+0xf20], R19 ;  /* 0x000f201301007387 */ /* 0x000fe20000100800 */
[----:B------:R-:W-:-:S03]  /*12780*/  @P0 IMAD.MOV.U32 R4, RZ, RZ, R19 ;  /* 0x000000ffff040224 */ /* 0x000fc600078e0013 */
[----:B--2---:R0:W-:Y:S02]  /*12790*/  STL [R1+0x1f14], R20 ;  /* 0x001f141401007387 */ /* 0x0041e40000100800 */
[----:B0-----:R-:W-:Y:S02]  /*127a0*/  LEA.HI.X.SX32 R20, R40, R12, 0x1, P6 ;  /* 0x0000000c28147211 */ /* 0x001fe400030f0eff */
[----:B------:R-:W-:-:S03]  /*127b0*/  IADD3 R51, P6, PT, R39, R13, RZ ;  /* 0x0000000d27337210 */ /* 0x000fc60007fde0ff */
[----:B------:R-:W-:-:S05]  /*127c0*/  @P0 IMAD.MOV.U32 R5, RZ, RZ, R20 ;  /* 0x000000ffff050224 */ /* 0x000fca00078e0014 */
[----:B------:R0:W2:Y:S04]  /*127d0*/  @P0 LDG.E.U8 R17, desc[UR20][R4.64] ;  /* 0x0000001404110981 */ /* 0x0000a8000c1e1100 */
[----:B------:R1:W-:Y:S01]  /*127e0*/  STL [R1+0xf1c], R20 ;  /* 0x000f1c1401007387 */ /* 0x0003e20000100800 */
[-C--:B0-----:R-:W-:Y:S01]  /*127f0*/  LEA.HI.X.SX32 R5, R39, R12.reuse, 0x1, P6 ;  /* 0x0000000c27057211 */ /* 0x081fe200030f0eff */
[----:B------:R-:W-:Y:S01]  /*12800*/  @P0 IMAD.MOV.U32 R4, RZ, RZ, R51 ;  /* 0x000000ffff040224 */ /* 0x000fe200078e0033 */
[C---:B------:R-:W-:Y:S01]  /*12810*/  IADD3 R19, P6, PT, R38.reuse, R13, RZ ;  /* 0x0000000d26137210 */ /* 0x040fe20007fde0ff */
[----:B------:R-:W-:Y:S03]  /*12820*/  STL [R1+0xf28], R51 ;  /* 0x000f283301007387 */ /* 0x000fe60000100800 */
[----:B-1----:R-:W-:Y:S01]  /*12830*/  LEA.HI.X.SX32 R20, R38, R12, 0x1, P6 ;  /* 0x0000000c26147211 */ /* 0x002fe200030f0eff */
[----:B------:R0:W4:Y:S04]  /*12840*/  @P0 LDG.E.U8 R18, desc[UR20][R4.64] ;  /* 0x0000001404120981 */ /* 0x000128000c1e1100 */
[----:B------:R1:W-:Y:S01]  /*12850*/  STL [R1+0xf24], R5 ;  /* 0x000f240501007387 */ /* 0x0003e20000100800 */
[----:B0-----:R-:W-:-:S02]  /*12860*/  @P0 IMAD.MOV.U32 R4, RZ, RZ, R19 ;  /* 0x000000ffff040224 */ /* 0x001fc400078e0013 */
[----:B-1----:R-:W-:-:S05]  /*12870*/  @P0 IMAD.MOV.U32 R5, RZ, RZ, R20 ;  /* 0x000000ffff050224 */ /* 0x002fca00078e0014 */
[----:B------:R0:W4:Y:S01]  /*12880*/  @P0 LDG.E.U8 R58, desc[UR20][R4.64] ;  /* 0x00000014043a0981 */ /* 0x000122000c1e1100 */
[C---:B------:R-:W-:Y:S02]  /*12890*/  SEL R37, R14.reuse, R37, !P1 ;  /* 0x000000250e257207 */ /* 0x040fe40004800000 */
[----:B------:R-:W-:-:S03]  /*128a0*/  SEL R36, R14, R36, !P1 ;  /* 0x000000240e247207 */ /* 0x000fc60004800000 */
[----:B------:R-:W-:Y:S01]  /*128b0*/  IMAD R37, R37, UR15, RZ ;  /* 0x0000000f25257c24 */ /* 0x000fe2000f8e02ff */
[----:B------:R-:W-:Y:S01]  /*128c0*/  STL [R1+0x1950], R19 ;  /* 0x0019501301007387 */ /* 0x000fe20000100800 */
[----:B---3--:R-:W-:Y:S01]  /*128d0*/  IMAD R36, R36, UR13, RZ ;  /* 0x0000000d24247c24 */ /* 0x008fe2000f8e02ff */
[----:B------:R-:W-:Y:S01]  /*128e0*/  PRMT R69, RZ, 0x7610, R69 ;  /* 0x00007610ff457816 */ /* 0x000fe20000000045 */
[----:B------:R-:W1:Y:S01]  /*128f0*/  LDCU UR13, c[0x0][0x3b0] ;  /* 0x00007600ff0d77ac */ /* 0x000e620008000800 */
[----:B------:R-:W-:Y:S02]  /*12900*/  PRMT R11, RZ, 0x7610, R11 ;  /* 0x00007610ff0b7816 */ /* 0x000fe4000000000b */
[----:B------:R-:W-:Y:S01]  /*12910*/  SEL R35, R14, R35, !P1 ;  /* 0x000000230e237207 */ /* 0x000fe20004800000 */
[----:B------:R-:W3:Y:S01]  /*12920*/  LDCU UR15, c[0x0][0x3b0] ;  /* 0x00007600ff0f77ac */ /* 0x000ee20008000800 */
[----:B--2---:R2:W-:Y:S04]  /*12930*/  STL [R1+0x1f10], R17 ;  /* 0x001f101101007387 */ /* 0x0045e80000100800 */
[----:B------:R0:W-:Y:S01]  /*12940*/  STL [R1+0x194c], R20 ;  /* 0x00194c1401007387 */ /* 0x0001e20000100800 */
[----:B--2---:R-:W-:-:S05]  /*12950*/  IADD3 R17, P6, PT, R37, R13, RZ ;  /* 0x0000000d25117210 */ /* 0x004fca0007fde0ff */
[----:B------:R-:W-:Y:S04]  /*12960*/  STL [R1+0x1954], R17 ;  /* 0x0019541101007387 */ /* 0x000fe80000100800 */
[----:B----4-:R2:W-:Y:S04]  /*12970*/  STL [R1+0x1f08], R18 ;  /* 0x001f081201007387 */ /* 0x0105e80000100800 */
[----:B0-----:R-:W4:Y:S01]  /*12980*/  LDL.LU R20, [R1+0x2bcc] ;  /* 0x002bcc0001147983 */ /* 0x001f220000300800 */
[----:B------:R-:W-:-:S03]  /*12990*/  @P0 IMAD.MOV.U32 R4, RZ, RZ, R17 ;  /* 0x000000ffff040224 */ /* 0x000fc600078e0011 */
[----:B------:R-:W3:Y:S01]  /*129a0*/  LDL.LU R19, [R1+0x2bc8] ;  /* 0x002bc80001137983 */ /* 0x000ee20000300800 */
[----:B--2---:R-:W-:Y:S02]  /*129b0*/  LEA.HI.X.SX32 R18, R37, R12, 0x1, P6 ;  /* 0x0000000c25127211 */ /* 0x004fe400030f0eff */
[----:B------:R-:W-:-:S03]  /*129c0*/  IADD3 R51, P6, PT, R36, R13, RZ ;  /* 0x0000000d24337210 */ /* 0x000fc60007fde0ff */
[----:B------:R-:W-:Y:S01]  /*129d0*/  STL [R1+0x1944], R18 ;  /* 0x0019441201007387 */ /* 0x000fe20000100800 */
[----:B------:R-:W-:-:S03]  /*129e0*/  @P0 IMAD.MOV.U32 R5, RZ, RZ, R18 ;  /* 0x000000ffff050224 */ /* 0x000fc600078e0012 */
[----:B------:R-:W-:Y:S04]  /*129f0*/  STL [R1+0x1948], R51 ;  /* 0x0019483301007387 */ /* 0x000fe80000100800 */
[----:B------:R0:W-:Y:S04]  /*12a00*/  STL [R1+0x1f04], R58 ;  /* 0x001f043a01007387 */ /* 0x0001e80000100800 */
[----:B------:R2:W3:Y:S01]  /*12a10*/  @P0 LDG.E.U8 R69, desc[UR20][R4.64] ;  /* 0x0000001404450981 */ /* 0x0004e2000c1e1100 */
[----:B0-----:R-:W-:Y:S01]  /*12a20*/  LEA.HI.X.SX32 R58, R36, R12, 0x1, P6 ;  /* 0x0000000c243a7211 */ /* 0x001fe200030f0eff */
[----:B--2---:R-:W-:-:S04]  /*12a30*/  @P0 IMAD.MOV.U32 R4, RZ, RZ, R51 ;  /* 0x000000ffff040224 */ /* 0x004fc800078e0033 */
[----:B------:R-:W-:-:S05]  /*12a40*/  @P0 IMAD.MOV.U32 R5, RZ, RZ, R58 ;  /* 0x000000ffff050224 */ /* 0x000fca00078e003a */
[----:B------:R-:W2:Y:S01]  /*12a50*/  @P0 LDG.E.U8 R11, desc[UR20][R4.64] ;  /* 0x00000014040b0981 */ /* 0x000ea2000c1e1100 */
[----:B------:R-:W-:Y:S01]  /*12a60*/  ISETP.GT.U32.AND P6, PT, R15, R7, PT ;  /* 0x000000070f00720c */ /* 0x000fe20003fc4070 */
[----:B------:R-:W-:Y:S01]  /*12a70*/  IMAD R35, R35, UR5, RZ ;  /* 0x0000000523237c24 */ /* 0x000fe2000f8e02ff */
[----:B------:R-:W-:Y:S01]  /*12a80*/  SEL R34, R14, R34, !P1 ;  /* 0x000000220e227207 */ /* 0x000fe20004800000 */
[----:B------:R-:W-:Y:S01]  /*12a90*/  STL [R1+0xf2c], R58 ;  /* 0x000f2c3a01007387 */ /* 0x000fe20000100800 */
[----:B------:R-:W-:Y:S01]  /*12aa0*/  PRMT R9, RZ, 0x7610, R9 ;  /* 0x00007610ff097816 */ /* 0x000fe20000000009 */
[----:B------:R-:W0:Y:S02]  /*12ab0*/  LDCU UR5, c[0x0][0x3b0] ;  /* 0x00007600ff0577ac */ /* 0x000e240008000800 */
[----:B------:R-:W3:Y:S04]  /*12ac0*/  LDL.LU R18, [R1+0x2bc4] ;  /* 0x002bc40001127983 */ /* 0x000ee80000300800 */
[----:B------:R-:W3:Y:S02]  /*12ad0*/  LDL.LU R17, [R1+0x2bc0] ;  /* 0x002bc00001117983 */ /* 0x000ee40000300800 */
[----:B------:R-:W-:-:S02]  /*12ae0*/  @!P6 IMAD.IADD R7, R7, 0x1, -R15 ;  /* 0x000000010707e824 */ /* 0x000fc400078e0a0f */
[----:B------:R-:W-:Y:S01]  /*12af0*/  IMAD R34, R34, UR6, RZ ;  /* 0x0000000622227c24 */ /* 0x000fe2000f8e02ff */
[----:B------:R-:W-:Y:S01]  /*12b00*/  PRMT R10, RZ, 0x7610, R10 ;  /* 0x00007610ff0a7816 */ /* 0x000fe2000000000a */
[----:B------:R-:W0:Y:S01]  /*12b10*/  LDCU UR6, c[0x0][0x3b0] ;  /* 0x00007600ff0677ac */ /* 0x000e220008000800 */
[----:B--2---:R2:W-:Y:S02]  /*12b20*/  STL [R1+0x1efc], R11 ;  /* 0x001efc0b01007387 */ /* 0x0045e40000100800 */
[----:B--2---:R-:W-:-:S04]  /*12b30*/  IADD3 R11, P6, PT, R35, R13, RZ ;  /* 0x0000000d230b7210 */ /* 0x004fc80007fde0ff */
[----:B------:R-:W-:Y:S01]  /*12b40*/  LEA.HI.X.SX32 R58, R35, R12, 0x1, P6 ;  /* 0x0000000c233a7211 */ /* 0x000fe200030f0eff */
[----:B------:R-:W-:Y:S01]  /*12b50*/  @P0 IMAD.MOV.U32 R4, RZ, RZ, R11 ;  /* 0x000000ffff040224 */ /* 0x000fe200078e000b */
[----:B------:R-:W-:-:S03]  /*12b60*/  IADD3 R51, P6, PT, R34, R13, RZ ;  /* 0x0000000d22337210 */ /* 0x000fc60007fde0ff */
[----:B------:R-:W-:-:S05]  /*12b70*/  @P0 IMAD.MOV.U32 R5, RZ, RZ, R58 ;  /* 0x000000ffff050224 */ /* 0x000fca00078e003a */
[----:B------:R2:W4:Y:S02]  /*12b80*/  @P0 LDG.E.U8 R9, desc[UR20][R4.64] ;  /* 0x0000001404090981 */ /* 0x000524000c1e1100 */
[----:B--2---:R-:W-:Y:S01]  /*12b90*/  LEA.HI.X.SX32 R5, R34, R12, 0x1, P6 ;  /* 0x0000000c22057211 */ /* 0x004fe200030f0eff */
[----:B------:R-:W-:-:S05]  /*12ba0*/  @P0 IMAD.MOV.U32 R4, RZ, RZ, R51 ;  /* 0x000000ffff040224 */ /* 0x000fca00078e0033 */
[----:B------:R2:W4:Y:S01]  /*12bb0*/  @P0 LDG.E.U8 R10, desc[UR20][R4.64] ;  /* 0x00000014040a0981 */ /* 0x000522000c1e1100 */
[C---:B------:R-:W-:Y:S02]  /*12bc0*/  SEL R33, R14.reuse, R33, !P1 ;  /* 0x000000210e217207 */ /* 0x040fe40004800000 */
[----:B------:R-:W-:-:S03]  /*12bd0*/  SEL R32, R14, R32, !P1 ;  /* 0x000000200e207207 */ /* 0x000fc60004800000 */
[----:B-1----:R-:W-:Y:S01]  /*12be0*/  IMAD R33, R33, UR13, RZ ;  /* 0x0000000d21217c24 */ /* 0x002fe2000f8e02ff */
[----:B------:R-:W-:Y:S01]  /*12bf0*/  STL [R1+0xf34], R11 ;  /* 0x000f340b01007387 */ /* 0x000fe20000100800 */
[----:B---3--:R-:W-:Y:S01]  /*12c00*/  IMAD R32, R32, UR15, RZ ;  /* 0x0000000f20207c24 */ /* 0x008fe2000f8e02ff */
[----:B------:R-:W-:Y:S01]  /*12c10*/  PRMT R45, RZ, 0x7610, R45 ;  /* 0x00007610ff2d7816 */ /* 0x000fe2000000002d */
[----:B------:R-:W1:Y:S01]  /*12c20*/  LDCU UR13, c[0x0][0x3b0] ;  /* 0x00007600ff0d77ac */ /* 0x000e620008000800 */
[----:B------:R3:W-:Y:S01]  /*12c30*/  STL [R1+0xf30], R58 ;  /* 0x000f303a01007387 */ /* 0x0007e20000100800 */
[----:B------:R-:W-:Y:S02]  /*12c40*/  SEL R31, R14, R31, !P1 ;  /* 0x0000001f0e1f7207 */ /* 0x000fe40004800000 */
[----:B------:R-:W-:Y:S01]  /*12c50*/  PRMT R8, RZ, 0x7610, R8 ;  /* 0x00007610ff087816 */ /* 0x000fe20000000008 */
[----:B------:R0:W-:Y:S01]  /*12c60*/  STL [R1+0x1f00], R69 ;  /* 0x001f004501007387 */ /* 0x0001e20000100800 */
[----:B------:R-:W-:Y:S01]  /*12c70*/  PRMT R46, RZ, 0x7610, R46 ;  /* 0x00007610ff2e7816 */ /* 0x000fe2000000002e */
[----:B------:R-:W1:Y:S01]  /*12c80*/  LDCU UR15, c[0x0][0x3b0] ;  /* 0x00007600ff0f77ac */ /* 0x000e620008000800 */
[C---:B---3--:R-:W-:Y:S01]  /*12c90*/  IADD3 R58, P6, PT, R33.reuse, R13, RZ ;  /* 0x0000000d213a7210 */ /* 0x048fe20007fde0ff */
[----:B0-----:R-:W3:Y:S03]  /*12ca0*/  LDL R69, [R1+0x1f8c] ;  /* 0x001f8c0001457983 */ /* 0x001ee60000100800 */
[----:B------:R-:W-:Y:S01]  /*12cb0*/  LEA.HI.X.SX32 R11, R33, R12, 0x1, P6 ;  /* 0x0000000c210b7211 */ /* 0x000fe200030f0eff */
[----:B------:R-:W-:Y:S04]  /*12cc0*/  STL [R1+0x193c], R51 ;  /* 0x00193c3301007387 */ /* 0x000fe80000100800 */
[----:B------:R0:W-:Y:S01]  /*12cd0*/  STL [R1+0xf38], R5 ;  /* 0x000f380501007387 */ /* 0x0001e20000100800 */
[----:B--2---:R-:W-:-:S03]  /*12ce0*/  @P0 IMAD.MOV.U32 R4, RZ, RZ, R58 ;  /* 0x000000ffff040224 */ /* 0x004fc600078e003a */
[----:B------:R-:W-:Y:S01]  /*12cf0*/  STL [R1+0x1934], R58 ;  /* 0x0019343a01007387 */ /* 0x000fe20000100800 */
[----:B0-----:R-:W-:-:S05]  /*12d00*/  @P0 IMAD.MOV.U32 R5, RZ, RZ, R11 ;  /* 0x000000ffff050224 */ /* 0x001fca00078e000b */
[----:B------:R0:W2:Y:S01]  /*12d10*/  @P0 LDG.E.U8 R45, desc[UR20][R4.64] ;  /* 0x00000014042d0981 */ /* 0x0000a2000c1e1100 */
[----:B------:R-:W-:Y:S01]  /*12d20*/  IMAD R31, R31, UR5, RZ ;  /* 0x000000051f1f7c24 */ /* 0x000fe2000f8e02ff */
[----:B------:R-:W-:Y:S01]  /*12d30*/  SEL R30, R14, R30, !P1 ;  /* 0x0000001e0e1e7207 */ /* 0x000fe20004800000 */
[----:B------:R-:W0:Y:S01]  /*12d40*/  LDCU UR5, c[0x0][0x3b0] ;  /* 0x00007600ff0577ac */ /* 0x000e220008000800 */
[----:B----4-:R4:W-:Y:S04]  /*12d50*/  STL [R1+0x1e3c], R9 ;  /* 0x001e3c0901007387 */ /* 0x0109e80000100800 */
[----:B------:R0:W-:Y:S01]  /*12d60*/  STL [R1+0xf3c], R11 ;  /* 0x000f3c0b01007387 */ /* 0x0001e20000100800 */
[----:B----4-:R-:W-:-:S05]  /*12d70*/  IADD3 R9, P6, PT, R32, R13, RZ ;  /* 0x0000000d20097210 */ /* 0x010fca0007fde0ff */
[----:B------:R-:W-:Y:S04]  /*12d80*/  STL [R1+0x1938], R9 ;  /* 0x0019380901007387 */ /* 0x000fe80000100800 */
[----:B------:R4:W-:Y:S01]  /*12d90*/  STL [R1+0x1e20], R10 ;  /* 0x001e200a01007387 */ /* 0x0009e20000100800 */
[----:B0-----:R-:W-:Y:S02]  /*12da0*/  @P0 IMAD.MOV.U32 R4, RZ, RZ, R9 ;  /* 0x000000ffff040224 */ /* 0x001fe400078e0009 */
[----:B------:R-:W-:Y:S01]  /*12db0*/  IMAD R30, R30, UR16, RZ ;  /* 0x000000101e1e7c24 */ /* 0x000fe2000f8e02ff */
[----:B------:R-:W3:Y:S01]  /*12dc0*/  LDL.LU R11, [R1+0x2bbc] ;  /* 0x002bbc00010b7983 */ /* 0x000ee20000300800 */
[----:B------:R-:W-:Y:S01]  /*12dd0*/  PRMT R3, RZ, 0x7610, R3 ;  /* 0x00007610ff037816 */ /* 0x000fe20000000003 */
[----:B------:R-:W0:Y:S01]  /*12de0*/  LDCU UR16, c[0x0][0x3b0] ;  /* 0x00007600ff1077ac */ /* 0x000e220008000800 */
[----:B----4-:R-:W-:-:S05]  /*12df0*/  LEA.HI.X.SX32 R10, R32, R12, 0x1, P6 ;  /* 0x0000000c200a7211 */ /* 0x010fca00030f0eff */
[----:B------:R-:W-:Y:S01]  /*12e00*/  @P0 IMAD.MOV.U32 R5, RZ, RZ, R10 ;  /* 0x000000ffff050224 */ /* 0x000fe200078e000a */
[----:B------:R-:W-:-:S04]  /*12e10*/  IADD3 R51, P6, PT, R31, R13, RZ ;  /* 0x0000000d1f337210 */ /* 0x000fc80007fde0ff */
[----:B------:R4:W3:Y:S01]  /*12e20*/  @P0 LDG.E.U8 R8, desc[UR20][R4.64] ;  /* 0x0000001404080981 */ /* 0x0008e2000c1e1100 */
[----:B------:R-:W-:Y:S01]  /*12e30*/  LEA.HI.X.SX32 R58, R31, R12, 0x1, P6 ;  /* 0x0000000c1f3a7211 */ /* 0x000fe200030f0eff */
[----:B----4-:R-:W-:-:S04]  /*12e40*/  @P0 IMAD.MOV.U32 R4, RZ, RZ, R51 ;  /* 0x000000ffff040224 */ /* 0x010fc800078e0033 */
[----:B------:R-:W-:-:S05]  /*12e50*/  @P0 IMAD.MOV.U32 R5, RZ, RZ, R58 ;  /* 0x000000ffff050224 */ /* 0x000fca00078e003a */
[----:B------:R4:W3:Y:S04]  /*12e60*/  @P0 LDG.E.U8 R46, desc[UR20][R4.64] ;  /* 0x00000014042e0981 */ /* 0x0008e8000c1e1100 */
[----:B------:R0:W-:Y:S04]  /*12e70*/  STL [R1+0x192c], R10 ;  /* 0x00192c0a01007387 */ /* 0x0001e80000100800 */
[----:B------:R-:W-:Y:S04]  /*12e80*/  STL [R1+0x1930], R51 ;  /* 0x0019303301007387 */ /* 0x000fe80000100800 */
[----:B--2---:R2:W-:Y:S01]  /*12e90*/  STL [R1+0x1ef4], R45 ;  /* 0x001ef42d01007387 */ /* 0x0045e20000100800 */
[----:B------:R-:W-:-:S03]  /*12ea0*/  SEL R29, R14, R29, !P1 ;  /* 0x0000001d0e1d7207 */ /* 0x000fc60004800000 */
[----:B0-----:R-:W3:Y:S04]  /*12eb0*/  LDL.LU R10, [R1+0x2bb8] ;  /* 0x002bb800010a7983 */ /* 0x001ee80000300800 */
[----:B------:R-:W3:Y:S01]  /*12ec0*/  LDL.LU R9, [R1+0x2bb4] ;  /* 0x002bb40001097983 */ /* 0x000ee20000300800 */
[----:B--2---:R-:W-:-:S04]  /*12ed0*/  IADD3 R45, P6, PT, R30, R13, RZ ;  /* 0x0000000d1e2d7210 */ /* 0x004fc80007fde0ff */
[----:B------:R-:W-:Y:S02]  /*12ee0*/  LEA.HI.X.SX32 R30, R30, R12, 0x1, P6 ;  /* 0x0000000c1e1e7211 */ /* 0x000fe400030f0eff */
[----:B---3--:R-:W-:Y:S01]  /*12ef0*/  ISETP.GE.AND P6, PT, R69, RZ, PT ;  /* 0x000000ff4500720c */ /* 0x008fe20003fc6270 */
[----:B----4-:R-:W-:Y:S02]  /*12f00*/  @P0 IMAD.MOV.U32 R4, RZ, RZ, R45 ;  /* 0x000000ffff040224 */ /* 0x010fe400078e002d */
[----:B------:R-:W-:-:S05]  /*12f10*/  @P0 IMAD.MOV.U32 R5, RZ, RZ, R30 ;  /* 0x000000ffff050224 */ /* 0x000fca00078e001e */
[----:B------:R0:W2:Y:S02]  /*12f20*/  @P0 LDG.E.U8 R3, desc[UR20][R4.64] ;  /* 0x0000001404030981 */ /* 0x0000a4000c1e1100 */
[----:B0-----:R-:W-:Y:S01]  /*12f30*/  IMAD R5, R29, UR5, RZ ;  /* 0x000000051d057c24 */ /* 0x001fe2000f8e02ff */
[----:B------:R-:W-:Y:S01]  /*12f40*/  SEL R4, R14, R27, !P1 ;  /* 0x0000001b0e047207 */ /* 0x000fe20004800000 */
[----:B------:R-:W0:Y:S04]  /*12f50*/  LDCU UR5, c[0x0][0x3b0] ;  /* 0x00007600ff0577ac */ /* 0x000e280008000800 */
[----:B------:R-:W-:Y:S01]  /*12f60*/  IMAD R4, R4, UR6, RZ ;  /* 0x0000000604047c24 */ /* 0x000fe2000f8e02ff */
[----:B------:R-:W-:Y:S01]  /*12f70*/  PRMT R6, RZ, 0x7610, R6 ;  /* 0x00007610ff067816 */ /* 0x000fe20000000006 */
[----:B------:R-:W3:Y:S01]  /*12f80*/  LDCU UR6, c[0x0][0x3b0] ;  /* 0x00007600ff0677ac */ /* 0x000ee20008000800 */
[----:B------:R4:W-:Y:S04]  /*12f90*/  STL [R1+0x1eec], R8 ;  /* 0x001eec0801007387 */ /* 0x0009e80000100800 */
[----:B----4-:R-:W4:Y:S04]  /*12fa0*/  LDL.LU R8, [R1+0x2bb0] ;  /* 0x002bb00001087983 */ /* 0x010f280000300800 */
[----:B------:R-:W-:Y:S04]  /*12fb0*/  STL [R1+0xf40], R58 ;  /* 0x000f403a01007387 */ /* 0x000fe80000100800 */
[----:B------:R-:W-:Y:S04]  /*12fc0*/  STL [R1+0x1928], R45 ;  /* 0x0019282d01007387 */ /* 0x000fe80000100800 */
[----:B------:R0:W-:Y:S04]  /*12fd0*/  STL [R1+0xf44], R30 ;  /* 0x000f441e01007387 */ /* 0x0001e80000100800 */
[----:B------:R-:W3:Y:S01]  /*12fe0*/  LDL.LU R69, [R1+0x2c] ;  /* 0x00002c0001457983 */ /* 0x000ee20000300800 */
[----:B0-----:R-:W-:-:S04]  /*12ff0*/  IMAD.MOV.U32 R30, RZ, RZ, R7 ;  /* 0x000000ffff1e7224 */ /* 0x001fc800078e0007 */
[----:B------:R-:W-:Y:S01]  /*13000*/  @!P6 IMAD.MOV R30, RZ, RZ, -R30 ;  /* 0x000000ffff1ee224 */ /* 0x000fe200078e0a1e */
[----:B------:R-:W-:-:S05]  /*13010*/  IADD3 R45, P6, PT, R5, R13, RZ ;  /* 0x0000000d052d7210 */ /* 0x000fca0007fde0ff */
[----:B------:R-:W-:Y:S04]  /*13020*/  STL [R1+0xf4c], R45 ;  /* 0x000f4c2d01007387 */ /* 0x000fe80000100800 */
[----:B------:R0:W-:Y:S02]  /*13030*/  STL [R1+0x1ee8], R46 ;  /* 0x001ee82e01007387 */ /* 0x0001e40000100800 */
[----:B0-----:R-:W-:Y:S02]  /*13040*/  LEA.HI.X.SX32 R46, R5, R12, 0x1, P6 ;  /* 0x0000000c052e7211 */ /* 0x001fe400030f0eff */
[----:B------:R-:W-:-:S03]  /*13050*/  IADD3 R58, P6, PT, R4, R13, RZ ;  /* 0x0000000d043a7210 */ /* 0x000fc60007fde0ff */
[----:B------:R-:W-:Y:S01]  /*13060*/  @P0 IMAD.MOV.U32 R5, RZ, RZ, R46 ;  /* 0x000000ffff050224 */ /* 0x000fe200078e002e */
[----:B------:R-:W-:Y:S01]  /*13070*/  LEA.HI.X.SX32 R7, R4, R12, 0x1, P6 ;  /* 0x0000000c04077211 */ /* 0x000fe200030f0eff */
[----:B------:R-:W-:-:S05]  /*13080*/  @P0 IMAD.MOV.U32 R4, RZ, RZ, R45 ;  /* 0x000000ffff040224 */ /* 0x000fca00078e002d */
[----:B------:R0:W3:Y:S01]  /*13090*/  @P0 LDG.E.U8 R6, desc[UR20][R4.64] ;  /* 0x0000001404060981 */ /* 0x0000e2000c1e1100 */
[----:B------:R-:W-:-:S03]  /*130a0*/  SEL R27, R14, R28, !P1 ;  /* 0x0000001c0e1b7207 */ /* 0x000fc60004800000 */
[----:B------:R-:W-:Y:S02]  /*130b0*/  STL [R1+0xf48], R46 ;  /* 0x000f482e01007387 */ /* 0x000fe40000100800 */
[----:B-1----:R-:W-:Y:S01]  /*130c0*/  IMAD R27, R27, UR13, RZ ;  /* 0x0000000d1b1b7c24 */ /* 0x002fe2000f8e02ff */
[----:B------:R-:W-:Y:S01]  /*130d0*/  PRMT R49, RZ, 0x7610, R49 ;  /* 0x00007610ff317816 */ /* 0x000fe20000000031 */
[----:B------:R-:W-:Y:S01]  /*130e0*/  STL [R1+0x1920], R58 ;  /* 0x0019203a01007387 */ /* 0x000fe20000100800 */
[----:B------:R-:W-:Y:S01]  /*130f0*/  PRMT R53, RZ, 0x7610, R53 ;  /* 0x00007610ff357816 */ /* 0x000fe20000000035 */
[----:B0-----:R-:W-:Y:S01]  /*13100*/  @P0 IMAD.MOV.U32 R4, RZ, RZ, R58 ;  /* 0x000000ffff040224 */ /* 0x001fe200078e003a */
[C---:B------:R-:W-:Y:S01]  /*13110*/  SEL R26, R14.reuse, R26, !P1 ;  /* 0x0000001a0e1a7207 */ /* 0x040fe20004800000 */
[----:B--2---:R0:W-:Y:S01]  /*13120*/  STL [R1+0x1ee4], R3 ;  /* 0x001ee40301007387 */ /* 0x0041e20000100800 */
[----:B------:R-:W-:Y:S01]  /*13130*/  @P0 IMAD.MOV.U32 R5, RZ, RZ, R7 ;  /* 0x000000ffff050224 */ /* 0x000fe200078e0007 */
[----:B------:R-:W-:Y:S01]  /*13140*/  SEL R25, R14, R25, !P1 ;  /* 0x000000190e197207 */ /* 0x000fe20004800000 */
[----:B------:R-:W1:Y:S01]  /*13150*/  LDCU UR13, c[0x0][0x3b0] ;  /* 0x00007600ff0d77ac */ /* 0x000e620008000800 */
[----:B------:R-:W-:Y:S04]  /*13160*/  STL [R1+0x191c], R7 ;  /* 0x00191c0701007387 */ /* 0x000fe80000100800 */
[----:B------:R2:W4:Y:S01]  /*13170*/  @P0 LDG.E.U8 R49, desc[UR20][R4.64] ;  /* 0x0000001404310981 */ /* 0x000522000c1e1100 */
[----:B0-----:R-:W-:-:S05]  /*13180*/  IADD3 R3, P6, PT, R27, R13, RZ ;  /* 0x0000000d1b037210 */ /* 0x001fca0007fde0ff */
[----:B------:R-:W-:Y:S01]  /*13190*/  STL [R1+0x1924], R3 ;  /* 0x0019240301007387 */ /* 0x000fe20000100800 */
[----:B--2---:R-:W-:-:S03]  /*131a0*/  @P0 IMAD.MOV.U32 R4, RZ, RZ, R3 ;  /* 0x000000ffff040224 */ /* 0x004fc600078e0003 */
[----:B---3--:R0:W-:Y:S02]  /*131b0*/  STL [R1+0x1ee0], R6 ;  /* 0x001ee00601007387 */ /* 0x0081e40000100800 */
[----:B0-----:R-:W-:-:S05]  /*131c0*/  LEA.HI.X.SX32 R6, R27, R12, 0x1, P6 ;  /* 0x0000000c1b067211 */ /* 0x001fca00030f0eff */
[----:B------:R-:W-:-:S05]  /*131d0*/  @P0 IMAD.MOV.U32 R5, RZ, RZ, R6 ;  /* 0x000000ffff050224 */ /* 0x000fca00078e0006 */
[----:B------:R0:W2:Y:S01]  /*131e0*/  @P0 LDG.E.U8 R53, desc[UR20][R4.64] ;  /* 0x0000001404350981 */ /* 0x0000a2000c1e1100 */
[----:B------:R-:W-:Y:S01]  /*131f0*/  IMAD R26, R26, UR15, RZ ;  /* 0x0000000f1a1a7c24 */ /* 0x000fe2000f8e02ff */
[----:B------:R-:W-:Y:S01]  /*13200*/  SEL R24, R14, R24, !P1 ;  /* 0x000000180e187207 */ /* 0x000fe20004800000 */
[----:B------:R-:W-:Y:S01]  /*13210*/  IMAD R25, R25, UR5, RZ ;  /* 0x0000000519197c24 */ /* 0x000fe2000f8e02ff */
[----:B------:R3:W-:Y:S01]  /*13220*/  STL [R1+0xf50], R6 ;  /* 0x000f500601007387 */ /* 0x0007e20000100800 */
[----:B------:R-:W-:Y:S01]  /*13230*/  PRMT R48, RZ, 0x7610, R48 ;  /* 0x00007610ff307816 */ /* 0x000fe20000000030 */
[----:B------:R-:W1:Y:S01]  /*13240*/  LDCU UR5, c[0x0][0x3b0] ;  /* 0x00007600ff0577ac */ /* 0x000e620008000800 */
[C---:B------:R-:W-:Y:S02]  /*13250*/  IADD3 R46, P6, PT, R26.reuse, R13, RZ ;  /* 0x0000000d1a2e7210 */ /* 0x040fe40007fde0ff */
[----:B------:R-:W-:Y:S01]  /*13260*/  PRMT R52, RZ, 0x7610, R52 ;  /* 0x00007610ff347816 */ /* 0x000fe20000000034 */
[----:B------:R-:W1:Y:S01]  /*13270*/  LDCU UR15, c[0x0][0x3b0] ;  /* 0x00007600ff0f77ac */ /* 0x000e620008000800 */
[----:B------:R-:W-:-:S02]  /*13280*/  LEA.HI.X.SX32 R45, R26, R12, 0x1, P6 ;  /* 0x0000000c1a2d7211 */ /* 0x000fc400030f0eff */
[C---:B------:R-:W-:Y:S01]  /*13290*/  IADD3 R51, P6, PT, R25.reuse, R13, RZ ;  /* 0x0000000d19337210 */ /* 0x040fe20007fde0ff */
[----:B------:R-:W-:Y:S01]  /*132a0*/  STL [R1+0x1914], R46 ;  /* 0x0019142e01007387 */ /* 0x000fe20000100800 */
[----:B------:R-:W-:Y:S01]  /*132b0*/  IMAD R24, R24, UR6, RZ ;  /* 0x0000000618187c24 */ /* 0x000fe2000f8e02ff */
[----:B------:R-:W-:Y:S01]  /*132c0*/  PRMT R56, RZ, 0x7610, R56 ;  /* 0x00007610ff387816 */ /* 0x000fe20000000038 */
[----:B0-----:R-:W-:Y:S01]  /*132d0*/  @P0 IMAD.MOV.U32 R4, RZ, RZ, R46 ;  /* 0x000000ffff040224 */ /* 0x001fe200078e002e */
[----:B------:R-:W2:Y:S01]  /*132e0*/  LDL.LU R7, [R1+0x2bac] ;  /* 0x002bac0001077983 */ /* 0x000ea20000300800 */
[----:B------:R-:W-:Y:S01]  /*132f0*/  @P0 IMAD.MOV.U32 R5, RZ, RZ, R45 ;  /* 0x000000ffff050224 */ /* 0x000fe200078e002d */
[----:B------:R-:W0:Y:S02]  /*13300*/  LDCU UR6, c[0x0][0x3b0] ;  /* 0x00007600ff0677ac */ /* 0x000e240008000800 */
[----:B------:R-:W-:Y:S04]  /*13310*/  STL [R1+0xf54], R45 ;  /* 0x000f542d01007387 */ /* 0x000fe80000100800 */
[----:B------:R-:W-:Y:S04]  /*13320*/  STL [R1+0x1918], R51 ;  /* 0x0019183301007387 */ /* 0x000fe80000100800 */
[----:B----4-:R4:W-:Y:S04]  /*13330*/  STL [R1+0x1edc], R49 ;  /* 0x001edc3101007387 */ /* 0x0109e80000100800 */
[----:B---3--:R-:W3:Y:S04]  /*13340*/  LDL.LU R6, [R1+0x2ba8] ;  /* 0x002ba80001067983 */ /* 0x008ee80000300800 */
[----:B------:R-:W3:Y:S01]  /*13350*/  LDL.LU R3, [R1+0x2ba4] ;  /* 0x002ba40001037983 */ /* 0x000ee20000300800 */
[----:B----4-:R-:W-:-:S02]  /*13360*/  LEA.HI.X.SX32 R49, R25, R12, 0x1, P6 ;  /* 0x0000000c19317211 */ /* 0x010fc400030f0eff */
[----:B------:R-:W-:Y:S01]  /*13370*/  IADD3 R58, P6, PT, R24, R13, RZ ;  /* 0x0000000d183a7210 */ /* 0x000fe20007fde0ff */
[----:B------:R4:W3:Y:S04]  /*13380*/  @P0 LDG.E.U8 R48, desc[UR20][R4.64] ;  /* 0x0000001404300981 */ /* 0x0008e8000c1e1100 */
[----:B------:R-:W-:Y:S04]  /*13390*/  STL [R1+0xf58], R49 ;  /* 0x000f583101007387 */ /* 0x000fe80000100800 */
[----:B------:R-:W-:Y:S01]  /*133a0*/  STL [R1+0x185c], R58 ;  /* 0x00185c3a01007387 */ /* 0x000fe20000100800 */
[----:B----4-:R-:W-:-:S02]  /*133b0*/  @P0 IMAD.MOV.U32 R4, RZ, RZ, R51 ;  /* 0x000000ffff040224 */ /* 0x010fc400078e0033 */
[----:B------:R-:W-:-:S05]  /*133c0*/  @P0 IMAD.MOV.U32 R5, RZ, RZ, R49 ;  /* 0x000000ffff050224 */ /* 0x000fca00078e0031 */
[----:B------:R4:W3:Y:S02]  /*133d0*/  @P0 LDG.E.U8 R52, desc[UR20][R4.64] ;  /* 0x0000001404340981 */ /* 0x0008e4000c1e1100 */
[----:B----4-:R-:W-:Y:S02]  /*133e0*/  @P0 IMAD.MOV.U32 R4, RZ, RZ, R58 ;  /* 0x000000ffff040224 */ /* 0x010fe400078e003a */
[----:B--2---:R2:W-:Y:S02]  /*133f0*/  STL [R1+0x1dcc], R53 ;  /* 0x001dcc3501007387 */ /* 0x0045e40000100800 */
[----:B--2---:R-:W-:-:S05]  /*13400*/  LEA.HI.X.SX32 R53, R24, R12, 0x1, P6 ;  /* 0x0000000c18357211 */ /* 0x004fca00030f0eff */
[----:B------:R-:W-:-:S05]  /*13410*/  @P0 IMAD.MOV.U32 R5, RZ, RZ, R53 ;  /* 0x000000ffff050224 */ /* 0x000fca00078e0035 */
[----:B------:R2:W4:Y:S01]  /*13420*/  @P0 LDG.E.U8 R56, desc[UR20][R4.64] ;  /* 0x0000001404380981 */ /* 0x000522000c1e1100 */
[----:B------:R-:W-:Y:S02]  /*13430*/  ISETP.GT.U32.AND P6, PT, R15, R69, PT ;  /* 0x000000450f00720c */ /* 0x000fe40003fc4070 */
[----:B------:R-:W-:-:S05]  /*13440*/  SEL R23, R14, R23, !P1 ;  /* 0x000000170e177207 */ /* 0x000fca0004800000 */
[----:B-1----:R-:W-:Y:S01]  /*13450*/  IMAD R23, R23, UR5, RZ ;  /* 0x0000000517177c24 */ /* 0x002fe2000f8e02ff */
[----:B------:R-:W-:Y:S01]  /*13460*/  STL [R1+0xf5c], R53 ;  /* 0x000f5c3501007387 */ /* 0x000fe20000100800 */
[----:B------:R-:W-:Y:S01]  /*13470*/  SEL R22, R14, R22, !P1 ;  /* 0x000000160e167207 */ /* 0x000fe20004800000 */
[----:B------:R-:W1:Y:S02]  /*13480*/  LDCU UR5, c[0x0][0x3b0] ;  /* 0x00007600ff0577ac */ /* 0x000e640008000800 */
[----:B------:R-:W4:Y:S01]  /*13490*/  LDL.LU R45, [R1+0x2ba0] ;  /* 0x002ba000012d7983 */ /* 0x000f220000300800 */
[----:B------:R-:W-:Y:S01]  /*134a0*/  @!P6 IMAD.IADD R69, R69, 0x1, -R15 ;  /* 0x000000014545e824 */ /* 0x000fe200078e0a0f */
[----:B------:R-:W-:Y:S02]  /*134b0*/  IADD3 R58, P6, PT, R23, R13, RZ ;  /* 0x0000000d173a7210 */ /* 0x000fe40007fde0ff */
[----:B------:R-:W4:Y:S01]  /*134c0*/  LDL.LU R46, [R1+0x2b9c] ;  /* 0x002b9c00012e7983 */ /* 0x000f220000300800 */
[----:B------:R-:W-:-:S02]  /*134d0*/  PRMT R57, RZ, 0x7610, R57 ;  /* 0x00007610ff397816 */ /* 0x000fc40000000039 */
[----:B--2---:R-:W-:Y:S01]  /*134e0*/  LEA.HI.X.SX32 R5, R23, R12, 0x1, P6 ;  /* 0x0000000c17057211 */ /* 0x004fe200030f0eff */
[----:B------:R-:W-:Y:S01]  /*134f0*/  @P0 IMAD.MOV.U32 R4, RZ, RZ, R58 ;  /* 0x000000ffff040224 */ /* 0x000fe200078e003a */
[----:B---3--:R2:W-:Y:S01]  /*13500*/  STL [R1+0x1db8], R48 ;  /* 0x001db83001007387 */ /* 0x0085e20000100800 */
[----:B0-----:R-:W-:Y:S01]  /*13510*/  IMAD R22, R22, UR6, RZ ;  /* 0x0000000616167c24 */ /* 0x001fe2000f8e02ff */
[----:B------:R-:W-:Y:S01]  /*13520*/  PRMT R59, RZ, 0x7610, R59 ;  /* 0x00007610ff3b7816 */ /* 0x000fe2000000003b */
[----:B------:R-:W0:Y:S01]  /*13530*/  LDCU UR6, c[0x0][0x3b0] ;  /* 0x00007600ff0677ac */ /* 0x000e220008000800 */
[----:B------:R3:W4:Y:S04]  /*13540*/  @P0 LDG.E.U8 R57, desc[UR20][R4.64] ;  /* 0x0000001404390981 */ /* 0x000728000c1e1100 */
[----:B--2---:R-:W2:Y:S04]  /*13550*/  LDL.LU R48, [R1+0x2b98] ;  /* 0x002b980001307983 */ /* 0x004ea80000300800 */
[----:B------:R-:W2:Y:S04]  /*13560*/  LDL.LU R49, [R1+0x2b94] ;  /* 0x002b940001317983 */ /* 0x000ea80000300800 */
[----:B------:R-:W2:Y:S04]  /*13570*/  LDL.LU R51, [R1+0x2b90] ;  /* 0x002b900001337983 */ /* 0x000ea80000300800 */
[----:B------:R0:W-:Y:S04]  /*13580*/  STL [R1+0x1ed4], R52 ;  /* 0x001ed43401007387 */ /* 0x0001e80000100800 */
[----:B0-----:R-:W2:Y:S04]  /*13590*/  LDL.LU R52, [R1+0x2b8c] ;  /* 0x002b8c0001347983 */ /* 0x001ea80000300800 */
[----:B------:R-:W2:Y:S04]  /*135a0*/  LDL.LU R53, [R1+0x2b88] ;  /* 0x002b880001357983 */ /* 0x000ea80000300800 */
[----:B------:R-:W-:Y:S04]  /*135b0*/  STL [R1+0x190c], R58 ;  /* 0x00190c3a01007387 */ /* 0x000fe80000100800 */
[----:B------:R-:W-:Y:S04]  /*135c0*/  STL [R1+0x1908], R5 ;  /* 0x0019080501007387 */ /* 0x000fe80000100800 */
[----:B----4-:R0:W-:Y:S02]  /*135d0*/  STL [R1+0x1ed0], R56 ;  /* 0x001ed03801007387 */ /* 0x0101e40000100800 */
[----:B0-----:R-:W-:-:S04]  /*135e0*/  IADD3 R56, P6, PT, R22, R13, RZ ;  /* 0x0000000d16387210 */ /* 0x001fc80007fde0ff */
[----:B---3--:R-:W-:Y:S01]  /*135f0*/  LEA.HI.X.SX32 R5, R22, R12, 0x1, P6 ;  /* 0x0000000c16057211 */ /* 0x008fe200030f0eff */
[----:B------:R-:W-:-:S05]  /*13600*/  @P0 IMAD.MOV.U32 R4, RZ, RZ, R56 ;  /* 0x000000ffff040224 */ /* 0x000fca00078e0038 */
[----:B------:R0:W3:Y:S01]  /*13610*/  @P0 LDG.E.U8 R59, desc[UR20][R4.64] ;  /* 0x00000014043b0981 */ /* 0x0000e2000c1e1100 */
[----:B------:R-:W-:-:S05]  /*13620*/  SEL R21, R14, R21, !P1 ;  /* 0x000000150e157207 */ /* 0x000fca0004800000 */
[----:B------:R-:W-:Y:S01]  /*13630*/  IMAD R21, R21, UR13, RZ ;  /* 0x0000000d15157c24 */ /* 0x000fe2000f8e02ff */
[----:B------:R4:W-:Y:S01]  /*13640*/  STL [R1+0x1910], R56 ;  /* 0x0019103801007387 */ /* 0x0009e20000100800 */
[----:B------:R-:W-:Y:S01]  /*13650*/  SEL R20, R14, R20, !P1 ;  /* 0x000000140e147207 */ /* 0x000fe20004800000 */
[----:B------:R-:W2:Y:S02]  /*13660*/  LDCU UR13, c[0x0][0x3b0] ;  /* 0x00007600ff0d77ac */ /* 0x000ea40008000800 */
[----:B------:R-:W-:Y:S01]  /*13670*/  IADD3 R58, P6, PT, R21, R13, RZ ;  /* 0x0000000d153a7210 */ /* 0x000fe20007fde0ff */
[----:B------:R-:W-:Y:S04]  /*13680*/  STL [R1+0x18fc], R5 ;  /* 0x0018fc0501007387 */ /* 0x000fe80000100800 */
[----:B------:R-:W-:Y:S04]  /*13690*/  STL [R1+0x1904], R58 ;  /* 0x0019043a01007387 */ /* 0x000fe80000100800 */
[----:B------:R4:W-:Y:S01]  /*136a0*/  STL [R1+0x1ec8], R57 ;  /* 0x001ec83901007387 */ /* 0x0009e20000100800 */
[----:B------:R-:W-:Y:S01]  /*136b0*/  PRMT R63, RZ, 0x7610, R63 ;  /* 0x00007610ff3f7816 */ /* 0x000fe2000000003f */
[----:B0-----:R-:W-:-:S02]  /*136c0*/  @P0 IMAD.MOV.U32 R4, RZ, RZ, R58 ;  /* 0x000000ffff040224 */ /* 0x001fc400078e003a */
[----:B-1----:R-:W-:Y:S01]  /*136d0*/  IMAD R20, R20, UR5, RZ ;  /* 0x0000000514147c24 */ /* 0x002fe2000f8e02ff */
[----:B----4-:R-:W4:Y:S01]  /*136e0*/  LDL.LU R56, [R1+0x2b84] ;  /* 0x002b840001387983 */ /* 0x010f220000300800 */
[----:B------:R-:W-:Y:S01]  /*136f0*/  PRMT R60, RZ, 0x7610, R60 ;  /* 0x00007610ff3c7816 */ /* 0x000fe2000000003c */
[----:B------:R-:W0:Y:S01]  /*13700*/  LDCU UR5, c[0x0][0x3b0] ;  /* 0x00007600ff0577ac */ /* 0x000e220008000800 */
[----:B------:R-:W-:-:S05]  /*13710*/  LEA.HI.X.SX32 R57, R21, R12, 0x1, P6 ;  /* 0x0000000c15397211 */ /* 0x000fca00030f0eff */
[----:B------:R-:W-:Y:S01]  /*13720*/  @P0 IMAD.MOV.U32 R5, RZ, RZ, R57 ;  /* 0x000000ffff050224 */ /* 0x000fe200078e0039 */
[----:B------:R1:W-:Y:S04]  /*13730*/  STL [R1+0x1900], R57 ;  /* 0x0019003901007387 */ /* 0x0003e80000100800 */
[----:B------:R0:W2:Y:S04]  /*13740*/  @P0 LDG.E.U8 R63, desc[UR20][R4.64] ;  /* 0x00000014043f0981 */ /* 0x0000a8000c1e1100 */
[----:B---3--:R3:W-:Y:S01]  /*13750*/  STL [R1+0x1eac], R59 ;  /* 0x001eac3b01007387 */ /* 0x0087e20000100800 */
[----:B------:R-:W-:-:S03]  /*13760*/  SEL R19, R14, R19, !P1 ;  /* 0x000000130e137207 */ /* 0x000fc60004800000 */
[----:B-1----:R-:W4:Y:S01]  /*13770*/  LDL.LU R57, [R1+0x2b80] ;  /* 0x002b800001397983 */ /* 0x002f220000300800 */
[----:B---3--:R-:W-:Y:S01]  /*13780*/  IADD3 R59, P6, PT, R20, R13, RZ ;  /* 0x0000000d143b7210 */ /* 0x008fe20007fde0ff */
[----:B------:R-:W-:Y:S02]  /*13790*/  IMAD R19, R19, UR15, RZ ;  /* 0x0000000f13137c24 */ /* 0x000fe4000f8e02ff */
[----:B------:R-:W3:Y:S01]  /*137a0*/  LDL.LU R58, [R1+0x2b7c] ;  /* 0x002b7c00013a7983 */ /* 0x000ee20000300800 */
[----:B------:R-:W-:Y:S01]  /*137b0*/  SEL R18, R14, R18, !P1 ;  /* 0x000000120e127207 */ /* 0x000fe20004800000 */
[----:B------:R-:W1:Y:S01]  /*137c0*/  LDCU UR15, c[0x0][0x3b0] ;  /* 0x00007600ff0f77ac */ /* 0x000e620008000800 */
[----:B0-----:R-:W-:Y:S01]  /*137d0*/  LEA.HI.X.SX32 R5, R20, R12, 0x1, P6 ;  /* 0x0000000c14057211 */ /* 0x001fe200030f0eff */
[----:B------:R-:W-:-:S05]  /*137e0*/  @P0 IMAD.MOV.U32 R4, RZ, RZ, R59 ;  /* 0x000000ffff040224 */ /* 0x000fca00078e003b */
[----:B------:R0:W3:Y:S04]  /*137f0*/  @P0 LDG.E.U8 R60, desc[UR20][R4.64] ;  /* 0x00000014043c0981 */ /* 0x0000e8000c1e1100 */
[----:B------:R0:W-:Y:S04]  /*13800*/  STL [R1+0x18f8], R59 ;  /* 0x0018f83b01007387 */ /* 0x0001e80000100800 */
[----:B------:R-:W-:Y:S01]  /*13810*/  STL [R1+0x18f0], R5 ;  /* 0x0018f00501007387 */ /* 0x000fe20000100800 */
[----:B------:R-:W-:Y:S01]  /*13820*/  PRMT R62, RZ, 0x7610, R62 ;  /* 0x00007610ff3e7816 */ /* 0x000fe2000000003e */
[----:B------:R-:W-:Y:S01]  /*13830*/  IMAD R18, R18, UR6, RZ ;  /* 0x0000000612127c24 */ /* 0x000fe2000f8e02ff */
[----:B------:R-:W-:Y:S01]  /*13840*/  PRMT R64, RZ, 0x7610, R64 ;  /* 0x00007610ff407816 */ /* 0x000fe20000000040 */
[----:B------:R-:W1:Y:S01]  /*13850*/  LDCU UR6, c[0x0][0x3b0] ;  /* 0x00007600ff0677ac */ /* 0x000e620008000800 */
[----:B--2---:R2:W-:Y:S04]  /*13860*/  STL [R1+0x1ea4], R63 ;  /* 0x001ea43f01007387 */ /* 0x0045e80000100800 */
[----:B0-----:R-:W4:Y:S01]  /*13870*/  LDL.LU R59, [R1+0x2b78] ;  /* 0x002b7800013b7983 */ /* 0x001f220000300800 */
[----:B--2---:R-:W-:-:S04]  /*13880*/  IADD3 R63, P6, PT, R19, R13, RZ ;  /* 0x0000000d133f7210 */ /* 0x004fc80007fde0ff */
[----:B------:R-:W-:Y:S01]  /*13890*/  LEA.HI.X.SX32 R5, R19, R12, 0x1, P6 ;  /* 0x0000000c13057211 */ /* 0x000fe200030f0eff */
[----:B------:R-:W-:Y:S01]  /*138a0*/  @P0 IMAD.MOV.U32 R4, RZ, RZ, R63 ;  /* 0x000000ffff040224 */ /* 0x000fe200078e003f */
[----:B------:R-:W-:Y:S04]  /*138b0*/  STL [R1+0x18f4], R63 ;  /* 0x0018f43f01007387 */ /* 0x000fe80000100800 */
[----:B------:R0:W2:Y:S04]  /*138c0*/  @P0 LDG.E.U8 R62, desc[UR20][R4.64] ;  /* 0x00000014043e0981 */ /* 0x0000a8000c1e1100 */
[----:B------:R-:W-:Y:S04]  /*138d0*/  STL [R1+0x18e8], R5 ;  /* 0x0018e80501007387 */ /* 0x000fe80000100800 */
[----:B---3--:R3:W-:Y:S02]  /*138e0*/  STL [R1+0x1e84], R60 ;  /* 0x001e843c01007387 */ /* 0x0087e40000100800 */
[----:B---3--:R-:W-:-:S04]  /*138f0*/  IADD3 R60, P6, PT, R18, R13, RZ ;  /* 0x0000000d123c7210 */ /* 0x008fc80007fde0ff */
[----:B0-----:R-:W-:Y:S01]  /*13900*/  LEA.HI.X.SX32 R5, R18, R12, 0x1, P6 ;  /* 0x0000000c12057211 */ /* 0x001fe200030f0eff */
[----:B------:R-:W-:-:S05]  /*13910*/  @P0 IMAD.MOV.U32 R4, RZ, RZ, R60 ;  /* 0x000000ffff040224 */ /* 0x000fca00078e003c */
[----:B------:R0:W3:Y:S01]  /*13920*/  @P0 LDG.E.U8 R64, desc[UR20][R4.64] ;  /* 0x0000001404400981 */ /* 0x0000e2000c1e1100 */
[----:B------:R-:W-:-:S05]  /*13930*/  SEL R17, R14, R17, !P1 ;  /* 0x000000110e117207 */ /* 0x000fca0004800000 */
[----:B------:R-:W-:Y:S01]  /*13940*/  IMAD R17, R17, UR13, RZ ;  /* 0x0000000d11117c24 */ /* 0x000fe2000f8e02ff */
[----:B------:R0:W-:Y:S01]  /*13950*/  STL [R1+0x18ec], R60 ;  /* 0x0018ec3c01007387 */ /* 0x0001e20000100800 */
[----:B------:R-:W-:Y:S01]  /*13960*/  SEL R11, R14, R11, !P1 ;  /* 0x0000000b0e0b7207 */ /* 0x000fe20004800000 */
[----:B------:R-:W1:Y:S02]  /*13970*/  LDCU UR13, c[0x0][0x3b0] ;  /* 0x00007600ff0d77ac */ /* 0x000e640008000800 */
[----:B------:R-:W-:Y:S01]  /*13980*/  IADD3 R63, P6, PT, R17, R13, RZ ;  /* 0x0000000d113f7210 */ /* 0x000fe20007fde0ff */
[----:B------:R-:W-:Y:S04]  /*13990*/  STL [R1+0x18dc], R5 ;  /* 0x0018dc0501007387 */ /* 0x000fe80000100800 */
[----:B------:R-:W-:Y:S04]  /*139a0*/  STL [R1+0x18e4], R63 ;  /* 0x0018e43f01007387 */ /* 0x000fe80000100800 */
[----:B--2---:R2:W-:Y:S01]  /*139b0*/  STL [R1+0x1da0], R62 ;  /* 0x001da03e01007387 */ /* 0x0045e20000100800 */
[----:B------:R-:W-:Y:S01]  /*139c0*/  PRMT R65, RZ, 0x7610, R65 ;  /* 0x00007610ff417816 */ /* 0x000fe20000000041 */
[----:B0-----:R-:W-:-:S02]  /*139d0*/  @P0 IMAD.MOV.U32 R4, RZ, RZ, R63 ;  /* 0x000000ffff040224 */ /* 0x001fc400078e003f */
[----:B------:R-:W-:Y:S01]  /*139e0*/  IMAD R11, R11, UR5, RZ ;  /* 0x000000050b0b7c24 */ /* 0x000fe2000f8e02ff */
[----:B------:R-:W4:Y:S01]  /*139f0*/  LDL.LU R60, [R1+0x2b74] ;  /* 0x002b7400013c7983 */ /* 0x000f220000300800 */
[----:B------:R-:W-:Y:S01]  /*13a00*/  PRMT R83, RZ, 0x7610, R83 ;  /* 0x00007610ff537816 */ /* 0x000fe20000000053 */
[----:B------:R-:W0:Y:S01]  /*13a10*/  LDCU UR5, c[0x0][0x3b0] ;  /* 0x00007600ff0577ac */ /* 0x000e220008000800 */
[----:B--2---:R-:W-:-:S05]  /*13a20*/  LEA.HI.X.SX32 R62, R17, R12, 0x1, P6 ;  /* 0x0000000c113e7211 */ /* 0x004fca00030f0eff */
[----:B------:R-:W-:Y:S01]  /*13a30*/  @P0 IMAD.MOV.U32 R5, RZ, RZ, R62 ;  /* 0x000000ffff050224 */ /* 0x000fe200078e003e */
[----:B------:R2:W-:Y:S04]  /*13a40*/  STL [R1+0x18e0], R62 ;  /* 0x0018e03e01007387 */ /* 0x0005e80000100800 */
[----:B------:R0:W4:Y:S04]  /*13a50*/  @P0 LDG.E.U8 R65, desc[UR20][R4.64] ;  /* 0x0000001404410981 */ /* 0x000128000c1e1100 */
[----:B---3--:R3:W-:Y:S01]  /*13a60*/  STL [R1+0x1d9c], R64 ;  /* 0x001d9c4001007387 */ /* 0x0087e20000100800 */
[----:B------:R-:W-:-:S03]  /*13a70*/  SEL R10, R14, R10, !P1 ;  /* 0x0000000a0e0a7207 */ /* 0x000fc60004800000 */
[----:B--2---:R-:W2:Y:S01]  /*13a80*/  LDL.LU R62, [R1+0x2b70] ;  /* 0x002b7000013e7983 */ /* 0x004ea20000300800 */
[C---:B---3--:R-:W-:Y:S01]  /*13a90*/  IADD3 R64, P6, PT, R11.reuse, R13, RZ ;  /* 0x0000000d0b407210 */ /* 0x048fe20007fde0ff */
[----:B-1----:R-:W-:Y:S02]  /*13aa0*/  IMAD R10, R10, UR6, RZ ;  /* 0x000000060a0a7c24 */ /* 0x002fe4000f8e02ff */
[----:B------:R-:W3:Y:S01]  /*13ab0*/  LDL.LU R63, [R1+0x2b6c] ;  /* 0x002b6c00013f7983 */ /* 0x000ee20000300800 */
[----:B------:R-:W-:Y:S01]  /*13ac0*/  SEL R9, R14, R9, !P1 ;  /* 0x000000090e097207 */ /* 0x000fe20004800000 */
[----:B------:R-:W1:Y:S01]  /*13ad0*/  LDCU UR6, c[0x0][0x3b0] ;  /* 0x00007600ff0677ac */ /* 0x000e620008000800 */
[----:B0-----:R-:W-:Y:S01]  /*13ae0*/  LEA.HI.X.SX32 R5, R11, R12, 0x1, P6 ;  /* 0x0000000c0b057211 */ /* 0x001fe200030f0eff */
[----:B------:R-:W-:-:S05]  /*13af0*/  @P0 IMAD.MOV.U32 R4, RZ, RZ, R64 ;  /* 0x000000ffff040224 */ /* 0x000fca00078e0040 */
[----:B------:R0:W2:Y:S04]  /*13b00*/  @P0 LDG.E.U8 R83, desc[UR20][R4.64] ;  /* 0x0000001404530981 */ /* 0x0000a8000c1e1100 */
[----:B------:R0:W-:Y:S04]  /*13b10*/  STL [R1+0x18d8], R64 ;  /* 0x0018d84001007387 */ /* 0x0001e80000100800 */
[----:B------:R-:W-:Y:S01]  /*13b20*/  STL [R1+0x18d0], R5 ;  /* 0x0018d00501007387 */ /* 0x000fe20000100800 */
[----:B------:R-:W-:Y:S01]  /*13b30*/  PRMT R66, RZ, 0x7610, R66 ;  /* 0x00007610ff427816 */ /* 0x000fe20000000042 */
[----:B------:R-:W-:Y:S01]  /*13b40*/  IMAD R9, R9, UR13, RZ ;  /* 0x0000000d09097c24 */ /* 0x000fe2000f8e02ff */
[----:B------:R-:W-:Y:S01]  /*13b50*/  PRMT R67, RZ, 0x7610, R67 ;  /* 0x00007610ff437816 */ /* 0x000fe20000000043 */
[----:B------:R-:W1:Y:S01]  /*13b60*/  LDCU UR13, c[0x0][0x3b0] ;  /* 0x00007600ff0d77ac */ /* 0x000e620008000800 */
[----:B----4-:R4:W-:Y:S04]  /*13b70*/  STL [R1+0x1e58], R65 ;  /* 0x001e584101007387 */ /* 0x0109e80000100800 */
[----:B0-----:R-:W3:Y:S01]  /*13b80*/  LDL.LU R64, [R1+0x2b68] ;  /* 0x002b680001407983 */ /* 0x001ee20000300800 */
[----:B----4-:R-:W-:-:S04]  /*13b90*/  IADD3 R65, P6, PT, R10, R13, RZ ;  /* 0x0000000d0a417210 */ /* 0x010fc80007fde0ff */
[----:B------:R-:W-:Y:S01]  /*13ba0*/  LEA.HI.X.SX32 R5, R10, R12, 0x1, P6 ;  /* 0x0000000c0a057211 */ /* 0x000fe200030f0eff */
[----:B------:R-:W-:Y:S01]  /*13bb0*/  @P0 IMAD.MOV.U32 R4, RZ, RZ, R65 ;  /* 0x000000ffff040224 */ /* 0x000fe200078e0041 */
[----:B------:R0:W-:Y:S04]  /*13bc0*/  STL [R1+0x18d4], R65 ;  /* 0x0018d44101007387 */ /* 0x0001e80000100800 */
[----:B------:R4:W3:Y:S04]  /*13bd0*/  @P0 LDG.E.U8 R66, desc[UR20][R4.64] ;  /* 0x0000001404420981 */ /* 0x0008e8000c1e1100 */
[----:B------:R-:W-:Y:S04]  /*13be0*/  STL [R1+0x18c8], R5 ;  /* 0x0018c80501007387 */ /* 0x000fe80000100800 */
[----:B--2---:R2:W-:Y:S01]  /*13bf0*/  STL [R1+0x1e30], R83 ;  /* 0x001e305301007387 */ /* 0x0045e20000100800 */
[----:B------:R-:W-:-:S03]  /*13c00*/  SEL R8, R14, R8, !P1 ;  /* 0x000000080e087207 */ /* 0x000fc60004800000 */
[----:B0-----:R-:W3:Y:S01]  /*13c10*/  LDL.LU R65, [R1+0x2b64] ;  /* 0x002b640001417983 */ /* 0x001ee20000300800 */
[----:B--2---:R-:W-:-:S04]  /*13c20*/  IADD3 R83, P6, PT, R9, R13, RZ ;  /* 0x0000000d09537210 */ /* 0x004fc80007fde0ff */
[----:B----4-:R-:W-:Y:S01]  /*13c30*/  LEA.HI.X.SX32 R5, R9, R12, 0x1, P6 ;  /* 0x0000000c09057211 */ /* 0x010fe200030f0eff */
[----:B------:R-:W-:-:S05]  /*13c40*/  @P0 IMAD.MOV.U32 R4, RZ, RZ, R83 ;  /* 0x000000ffff040224 */ /* 0x000fca00078e0053 */
[----:B------:R0:W2:Y:S01]  /*13c50*/  @P0 LDG.E.U8 R67, desc[UR20][R4.64] ;  /* 0x0000001404430981 */ /* 0x0000a2000c1e1100 */
[----:B------:R-:W-:Y:S01]  /*13c60*/  IMAD R8, R8, UR5, RZ ;  /* 0x0000000508087c24 */ /* 0x000fe2000f8e02ff */
[----:B------:R-:W-:Y:S01]  /*13c70*/  PRMT R86, RZ, 0x7610, R86 ;  /* 0x00007610ff567816 */ /* 0x000fe20000000056 */
[----:B------:R-:W4:Y:S01]  /*13c80*/  LDCU UR5, c[0x0][0x3b0] ;  /* 0x00007600ff0577ac */ /* 0x000f220008000800 */
[----:B------:R-:W-:Y:S04]  /*13c90*/  STL [R1+0x18cc], R83 ;  /* 0x0018cc5301007387 */ /* 0x000fe80000100800 */
[----:B------:R-:W-:Y:S04]  /*13ca0*/  STL [R1+0x18c0], R5 ;  /* 0x0018c00501007387 */ /* 0x000fe80000100800 */
[----:B---3--:R3:W-:Y:S02]  /*13cb0*/  STL [R1+0x1e18], R66 ;  /* 0x001e184201007387 */ /* 0x0087e40000100800 */
[----:B---3--:R-:W-:-:S04]  /*13cc0*/  IADD3 R66, P6, PT, R8, R13, RZ ;  /* 0x0000000d08427210 */ /* 0x008fc80007fde0ff */
[----:B0-----:R-:W-:Y:S01]  /*13cd0*/  LEA.HI.X.SX32 R4, R8, R12, 0x1, P6 ;  /* 0x0000000c08047211 */ /* 0x001fe200030f0eff */
[----:B------:R-:W-:Y:S01]  /*13ce0*/  IMAD.MOV.U32 R5, RZ, RZ, R66 ;  /* 0x000000ffff057224 */ /* 0x000fe200078e0042 */
[----:B------:R-:W-:Y:S04]  /*13cf0*/  STL [R1+0x18c4], R66 ;  /* 0x0018c44201007387 */ /* 0x000fe80000100800 */
[-C--:B------:R-:W-:Y:S01]  /*13d00*/  @P0 LOP3.LUT R5, R5, R4.reuse, RZ, 0x3c, !PT ;  /* 0x0000000405050212 */ /* 0x080fe200078e3cff */
[----:B--2---:R-:W-:Y:S04]  /*13d10*/  STL [R1+0x1e04], R67 ;  /* 0x001e044301007387 */ /* 0x004fe80000100800 */
[----:B------:R0:W-:Y:S02]  /*13d20*/  STL [R1+0x18b0], R4 ;  /* 0x0018b00401007387 */ /* 0x0001e40000100800 */
[----:B0-----:R-:W-:-:S04]  /*13d30*/  @P0 LOP3.LUT R4, R5, R4, RZ, 0x3c, !PT ;  /* 0x0000000405040212 */ /* 0x001fc800078e3cff */
[----:B------:R-:W-:-:S05]  /*13d40*/  @P0 LOP3.LUT R5, R5, R4, RZ, 0x3c, !PT ;  /* 0x0000000405050212 */ /* 0x000fca00078e3cff */
[----:B------:R0:W2:Y:S01]  /*13d50*/  @P0 LDG.E.U8 R86, desc[UR20][R4.64] ;  /* 0x0000001404560981 */ /* 0x0000a2000c1e1100 */
[C---:B------:R-:W-:Y:S02]  /*13d60*/  SEL R7, R14.reuse, R7, !P1 ;  /* 0x000000070e077207 */ /* 0x040fe40004800000 */
[----:B------:R-:W-:-:S03]  /*13d70*/  SEL R6, R14, R6, !P1 ;  /* 0x000000060e067207 */ /* 0x000fc60004800000 */
[----:B-1----:R-:W-:Y:S01]  /*13d80*/  IMAD R7, R7, UR6, RZ ;  /* 0x0000000607077c24 */ /* 0x002fe2000f8e02ff */
[----:B------:R-:W-:Y:S01]  /*13d90*/  SEL R3, R14, R3, !P1 ;  /* 0x000000030e037207 */ /* 0x000fe20004800000 */
[----:B------:R-:W-:Y:S01]  /*13da0*/  IMAD R6, R6, UR15, RZ ;  /* 0x0000000f06067c24 */ /* 0x000fe2000f8e02ff */
[----:B------:R-:W-:Y:S01]  /*13db0*/  PRMT R93, RZ, 0x7610, R93 ;  /* 0x00007610ff5d7816 */ /* 0x000fe2000000005d */
[----:B------:R-:W1:Y:S01]  /*13dc0*/  LDCU UR6, c[0x0][0x3b0] ;  /* 0x00007600ff0677ac */ /* 0x000e620008000800 */
[-C--:B------:R-:W-:Y:S01]  /*13dd0*/  IADD3 R67, P6, PT, R7, R13.reuse, RZ ;  /* 0x0000000d07437210 */ /* 0x080fe20007fde0ff */
[----:B------:R-:W-:Y:S01]  /*13de0*/  IMAD R3, R3, UR13, RZ ;  /* 0x0000000d03037c24 */ /* 0x000fe2000f8e02ff */
[----:B------:R-:W-:Y:S01]  /*13df0*/  PRMT R68, RZ, 0x7610, R68 ;  /* 0x00007610ff447816 */ /* 0x000fe20000000044 */
[----:B------:R-:W3:Y:S01]  /*13e00*/  LDCU UR13, c[0x0][0x3b0] ;  /* 0x00007600ff0d77ac */ /* 0x000ee20008000800 */
[----:B------:R-:W-:Y:S02]  /*13e10*/  LEA.HI.X.SX32 R66, R7, R12, 0x1, P6 ;  /* 0x0000000c07427211 */ /* 0x000fe400030f0eff */
[----:B------:R-:W-:Y:S01]  /*13e20*/  IADD3 R83, P6, PT, R6, R13, RZ ;  /* 0x0000000d06537210 */ /* 0x000fe20007fde0ff */
[----:B------:R-:W-:Y:S01]  /*13e30*/  STL [R1+0x18b8], R67 ;  /* 0x0018b84301007387 */ /* 0x000fe20000100800 */
[----:B0-----:R-:W-:Y:S01]  /*13e40*/  @P0 IMAD.MOV.U32 R4, RZ, RZ, R67 ;  /* 0x000000ffff040224 */ /* 0x001fe200078e0043 */
[----:B------:R-:W-:Y:S01]  /*13e50*/  PRMT R81, RZ, 0x7610, R81 ;  /* 0x00007610ff517816 */ /* 0x000fe20000000051 */
[----:B------:R-:W0:Y:S01]  /*13e60*/  LDCU UR15, c[0x0][0x3b0] ;  /* 0x00007600ff0f77ac */ /* 0x000e220008000800 */
[----:B------:R0:W-:Y:S01]  /*13e70*/  STL [R1+0x18b4], R66 ;  /* 0x0018b44201007387 */ /* 0x0001e20000100800 */
[----:B------:R-:W-:-:S03]  /*13e80*/  @P0 IMAD.MOV.U32 R5, RZ, RZ, R66 ;  /* 0x000000ffff050224 */ /* 0x000fc600078e0042 */
[----:B------:R-:W-:Y:S04]  /*13e90*/  STL [R1+0x18bc], R83 ;  /* 0x0018bc5301007387 */ /* 0x000fe80000100800 */
[----:B------:R0:W3:Y:S01]  /*13ea0*/  @P0 LDG.E.U8 R93, desc[UR20][R4.64] ;  /* 0x00000014045d0981 */ /* 0x0000e2000c1e1100 */
[----:B------:R-:W-:Y:S01]  /*13eb0*/  PRMT R7, RZ, 0x7610, R7 ;  /* 0x00007610ff077816 */ /* 0x000fe20000000007 */
[----:B0-----:R-:W-:Y:S02]  /*13ec0*/  @P0 IMAD.MOV.U32 R4, RZ, RZ, R83 ;  /* 0x000000ffff040224 */ /* 0x001fe400078e0053 */
[----:B--2---:R0:W-:Y:S04]  /*13ed0*/  STL [R1+0x1df4], R86 ;  /* 0x001df45601007387 */ /* 0x0041e80000100800 */
[----:B------:R-:W2:Y:S04]  /*13ee0*/  LDL.LU R66, [R1+0x2b60] ;  /* 0x002b600001427983 */ /* 0x000ea80000300800 */
[----:B------:R-:W2:Y:S01]  /*13ef0*/  LDL.LU R67, [R1+0x2b5c] ;  /* 0x002b5c0001437983 */ /* 0x000ea20000300800 */
[----:B0-----:R-:W-:-:S02]  /*13f00*/  LEA.HI.X.SX32 R86, R6, R12, 0x1, P6 ;  /* 0x0000000c06567211 */ /* 0x001fc400030f0eff */
[----:B------:R-:W-:-:S03]  /*13f10*/  IADD3 R8, P6, PT, R3, R13, RZ ;  /* 0x0000000d03087210 */ /* 0x000fc60007fde0ff */
[----:B------:R-:W-:Y:S01]  /*13f20*/  @P0 IMAD.MOV.U32 R5, RZ, RZ, R86 ;  /* 0x000000ffff050224 */ /* 0x000fe200078e0056 */
[----:B------:R-:W-:-:S04]  /*13f30*/  LEA.HI.X.SX32 R3, R3, R12, 0x1, P6 ;  /* 0x0000000c03037211 */ /* 0x000fc800030f0eff */
[----:B------:R0:W2:Y:S02]  /*13f40*/  @P0 LDG.E.U8 R68, desc[UR20][R4.64] ;  /* 0x0000001404440981 */ /* 0x0000a4000c1e1100 */
[----:B0-----:R-:W-:Y:S02]  /*13f50*/  @P0 IMAD.MOV.U32 R4, RZ, RZ, R8 ;  /* 0x000000ffff040224 */ /* 0x001fe400078e0008 */
[----:B------:R-:W-:-:S05]  /*13f60*/  @P0 IMAD.MOV.U32 R5, RZ, RZ, R3 ;  /* 0x000000ffff050224 */ /* 0x000fca00078e0003 */
[----:B------:R0:W2:Y:S01]  /*13f70*/  @P0 LDG.E.U8 R7, desc[UR20][R4.64] ;  /* 0x0000001404070981 */ /* 0x0000a2000c1e1100 */
[----:B------:R-:W-:Y:S02]  /*13f80*/  ISETP.GT.U32.AND P6, PT, R15, R69, PT ;  /* 0x000000450f00720c */ /* 0x000fe40003fc4070 */
[----:B------:R-:W-:Y:S01]  /*13f90*/  SEL R6, R14, R45, !P1 ;  /* 0x0000002d0e067207 */ /* 0x000fe20004800000 */
[----:B------:R0:W-:Y:S04]  /*13fa0*/  STL [R1+0x18a8], R86 ;  /* 0x0018a85601007387 */ /* 0x0001e80000100800 */
[----:B----4-:R-:W-:Y:S01]  /*13fb0*/  IMAD R6, R6, UR5, RZ ;  /* 0x0000000506067c24 */ /* 0x010fe2000f8e02ff */
[----:B------:R-:W-:Y:S01]  /*13fc0*/  STL [R1+0x18ac], R8 ;  /* 0x0018ac0801007387 */ /* 0x000fe20000100800 */
[----:B------:R-:W-:Y:S01]  /*13fd0*/  PRMT R87, RZ, 0x7610, R87 ;  /* 0x00007610ff577816 */ /* 0x000fe20000000057 */
[----:B------:R-:W4:Y:S03]  /*13fe0*/  LDCU UR5, c[0x0][0x3b0] ;  /* 0x00007600ff0577ac */ /* 0x000f260008000800 */
[----:B------:R-:W-:Y:S01]  /*13ff0*/  @!P6 IMAD.IADD R69, R69, 0x1, -R15 ;  /* 0x000000014545e824 */ /* 0x000fe200078e0a0f */
[C---:B------:R-:W-:Y:S01]  /*14000*/  IADD3 R83, P6, PT, R6.reuse, R13, RZ ;  /* 0x0000000d06537210 */ /* 0x040fe20007fde0ff */
[----:B------:R1:W-:Y:S03]  /*14010*/  STL [R1+0x18a4], R3 ;  /* 0x0018a40301007387 */ /* 0x0003e60000100800 */
[----:B0-----:R-:W-:Y:S01]  /*14020*/  LEA.HI.X.SX32 R86, R6, R12, 0x1, P6 ;  /* 0x0000000c06567211 */ /* 0x001fe200030f0eff */
[----:B------:R-:W-:Y:S01]  /*14030*/  STL [R1+0x189c], R83 ;  /* 0x00189c5301007387 */ /* 0x000fe20000100800 */
[----:B-1----:R-:W-:Y:S01]  /*14040*/  SEL R3, R14, R46, !P1 ;  /* 0x0000002e0e037207 */ /* 0x002fe20004800000 */
[----:B------:R-:W-:-:S02]  /*14050*/  @P0 IMAD.MOV.U32 R4, RZ, RZ, R83 ;  /* 0x000000ffff040224 */ /* 0x000fc400078e0053 */
[----:B------:R-:W-:Y:S02]  /*14060*/  @P0 IMAD.MOV.U32 R5, RZ, RZ, R86 ;  /* 0x000000ffff050224 */ /* 0x000fe400078e0056 */
[----:B------:R-:W-:Y:S01]  /*14070*/  IMAD R3, R3, UR6, RZ ;  /* 0x0000000603037c24 */ /* 0x000fe2000f8e02ff */
[----:B------:R-:W-:Y:S01]  /*14080*/  SEL R8, R14, R48, !P1 ;  /* 0x000000300e087207 */ /* 0x000fe20004800000 */
[----:B------:R-:W0:Y:S01]  /*14090*/  LDCU UR6, c[0x0][0x3b0] ;  /* 0x00007600ff0677ac */ /* 0x000e220008000800 */
[----:B------:R1:W4:Y:S04]  /*140a0*/  @P0 LDG.E.U8 R81, desc[UR20][R4.64] ;  /* 0x0000001404510981 */ /* 0x000328000c1e1100 */
[----:B--2---:R-:W-:Y:S04]  /*140b0*/  STL [R1+0x1d7c], R7 ;  /* 0x001d7c0701007387 */ /* 0x004fe80000100800 */
[----:B------:R-:W-:Y:S04]  /*140c0*/  STL [R1+0x1898], R86 ;  /* 0x0018985601007387 */ /* 0x000fe80000100800 */
[----:B------:R2:W-:Y:S02]  /*140d0*/  STL [R1+0x1d74], R68 ;  /* 0x001d744401007387 */ /* 0x0005e40000100800 */
[----:B--2---:R-:W-:-:S04]  /*140e0*/  IADD3 R68, P6, PT, R3, R13, RZ ;  /* 0x0000000d03447210 */ /* 0x004fc80007fde0ff */
[----:B-1----:R-:W-:Y:S01]  /*140f0*/  LEA.HI.X.SX32 R5, R3, R12, 0x1, P6 ;  /* 0x0000000c03057211 */ /* 0x002fe200030f0eff */
[----:B------:R-:W-:-:S05]  /*14100*/  @P0 IMAD.MOV.U32 R4, RZ, RZ, R68 ;  /* 0x000000ffff040224 */ /* 0x000fca00078e0044 */
[----:B------:R1:W2:Y:S01]  /*14110*/  @P0 LDG.E.U8 R87, desc[UR20][R4.64] ;  /* 0x0000001404570981 */ /* 0x0002a2000c1e1100 */
[----:B---3--:R-:W-:Y:S01]  /*14120*/  IMAD R8, R8, UR13, RZ ;  /* 0x0000000d08087c24 */ /* 0x008fe2000f8e02ff */
[----:B------:R-:W-:Y:S01]  /*14130*/  SEL R7, R14, R49, !P1 ;  /* 0x000000310e077207 */ /* 0x000fe20004800000 */
[----:B------:R-:W3:Y:S01]  /*14140*/  LDCU UR13, c[0x0][0x3b0] ;  /* 0x00007600ff0d77ac */ /* 0x000ee20008000800 */
[----:B------:R0:W-:Y:S03]  /*14150*/  STL [R1+0x1df0], R93 ;  /* 0x001df05d01007387 */ /* 0x0001e60000100800 */
[----:B------:R-:W-:Y:S01]  /*14160*/  IMAD R7, R7, UR15, RZ ;  /* 0x0000000f07077c24 */ /* 0x000fe2000f8e02ff */
[----:B------:R-:W3:Y:S01]  /*14170*/  LDL R83, [R1+0x1f90] ;  /* 0x001f900001537983 */ /* 0x000ee20000100800 */
[----:B------:R-:W-:Y:S01]  /*14180*/  PRMT R82, RZ, 0x7610, R82 ;  /* 0x00007610ff527816 */ /* 0x000fe20000000052 */
[----:B------:R-:W1:Y:S01]  /*14190*/  LDCU UR15, c[0x0][0x3b0] ;  /* 0x00007600ff0f77ac */ /* 0x000e620008000800 */
[----:B0-----:R-:W-:Y:S01]  /*141a0*/  IADD3 R93, P6, PT, R8, R13, RZ ;  /* 0x0000000d085d7210 */ /* 0x001fe20007fde0ff */
[----:B------:R0:W-:Y:S04]  /*141b0*/  STL [R1+0x18a0], R68 ;  /* 0x0018a04401007387 */ /* 0x0001e80000100800 */
[----:B------:R-:W-:Y:S04]  /*141c0*/  STL [R1+0x1888], R5 ;  /* 0x0018880501007387 */ /* 0x000fe80000100800 */
[----:B------:R-:W-:Y:S04]  /*141d0*/  STL [R1+0x1890], R93 ;  /* 0x0018905d01007387 */ /* 0x000fe80000100800 */
[----:B----4-:R4:W-:Y:S01]  /*141e0*/  STL [R1+0x1dd0], R81 ;  /* 0x001dd05101007387 */ /* 0x0109e20000100800 */
[----:B-1----:R-:W-:-:S03]  /*141f0*/  @P0 IMAD.MOV.U32 R4, RZ, RZ, R93 ;  /* 0x000000ffff040224 */ /* 0x002fc600078e005d */
[----:B0-----:R-:W3:Y:S01]  /*14200*/  LDL.LU R68, [R1+0x2b58] ;  /* 0x002b580001447983 */ /* 0x001ee20000300800 */
[----:B----4-:R-:W-:Y:S02]  /*14210*/  LEA.HI.X.SX32 R81, R8, R12, 0x1, P6 ;  /* 0x0000000c08517211 */ /* 0x010fe400030f0eff */
[----:B------:R-:W-:-:S03]  /*14220*/  IADD3 R86, P6, PT, R7, R13, RZ ;  /* 0x0000000d07567210 */ /* 0x000fc60007fde0ff */
[----:B------:R-:W-:Y:S01]  /*14230*/  STL [R1+0x188c], R81 ;  /* 0x00188c5101007387 */ /* 0x000fe20000100800 */
[----:B------:R-:W-:-:S03]  /*14240*/  IMAD.MOV.U32 R5, RZ, RZ, R81 ;  /* 0x000000ffff057224 */ /* 0x000fc600078e0051 */
[----:B------:R-:W-:Y:S01]  /*14250*/  STL [R1+0x1894], R86 ;  /* 0x0018945601007387 */ /* 0x000fe20000100800 */
[----:B------:R-:W-:-:S03]  /*14260*/  PRMT R8, RZ, 0x7610, R8 ;  /* 0x00007610ff087816 */ /* 0x000fc60000000008 */
[----:B------:R0:W4:Y:S02]  /*14270*/  @P0 LDG.E.U8 R82, desc[UR20][R4.64] ;  /* 0x0000001404520981 */ /* 0x000124000c1e1100 */
[----:B0-----:R-:W-:Y:S02]  /*14280*/  @P0 IMAD.MOV.U32 R4, RZ, RZ, R86 ;  /* 0x000000ffff040224 */ /* 0x001fe400078e0056 */
[----:B--2---:R0:W-:Y:S02]  /*14290*/  STL [R1+0x1dc8], R87 ;  /* 0x001dc85701007387 */ /* 0x0041e40000100800 */
[----:B0-----:R-:W-:-:S05]  /*142a0*/  LEA.HI.X.SX32 R87, R7, R12, 0x1, P6 ;  /* 0x0000000c07577211 */ /* 0x001fca00030f0eff */
[----:B------:R-:W-:-:S05]  /*142b0*/  @P0 IMAD.MOV.U32 R5, RZ, RZ, R87 ;  /* 0x000000ffff050224 */ /* 0x000fca00078e0057 */
[----:B------:R0:W2:Y:S01]  /*142c0*/  @P0 LDG.E.U8 R8, desc[UR20][R4.64] ;  /* 0x0000001404080981 */ /* 0x0000a2000c1e1100 */
[C---:B------:R-:W-:Y:S02]  /*142d0*/  SEL R6, R14.reuse, R51, !P1 ;  /* 0x000000330e067207 */ /* 0x040fe40004800000 */
[----:B------:R-:W-:-:S03]  /*142e0*/  SEL R3, R14, R52, !P1 ;  /* 0x000000340e037207 */ /* 0x000fc60004800000 */
[----:B------:R-:W-:Y:S01]  /*142f0*/  IMAD R6, R6, UR5, RZ ;  /* 0x0000000506067c24 */ /* 0x000fe2000f8e02ff */
[----:B------:R-:W-:Y:S01]  /*14300*/  STL [R1+0x1880], R87 ;  /* 0x0018805701007387 */ /* 0x000fe20000100800 */
[----:B------:R-:W-:Y:S01]  /*14310*/  IMAD R3, R3, UR16, RZ ;  /* 0x0000001003037c24 */ /* 0x000fe2000f8e02ff */
[----:B------:R-:W1:Y:S02]  /*14320*/  LDCU UR5, c[0x0][0x3b0] ;  /* 0x00007600ff0577ac */ /* 0x000e640008000800 */
[----:B------:R-:W-:Y:S02]  /*14330*/  IADD3 R81, P6, PT, R6, R13, RZ ;  /* 0x0000000d06517210 */ /* 0x000fe40007fde0ff */
[----:B------:R-:W-:Y:S01]  /*14340*/  PRMT R80, RZ, 0x7610, R80 ;  /* 0x00007610ff507816 */ /* 0x000fe20000000050 */
[----:B------:R-:W1:Y:S02]  /*14350*/  LDCU UR16, c[0x0][0x3b0] ;  /* 0x00007600ff1077ac */ /* 0x000e640008000800 */
[----:B------:R-:W-:Y:S01]  /*14360*/  STL [R1+0x1884], R81 ;  /* 0x0018845101007387 */ /* 0x000fe20000100800 */
[----:B0-----:R-:W-:-:S03]  /*14370*/  @P0 IMAD.MOV.U32 R4, RZ, RZ, R81 ;  /* 0x000000ffff040224 */ /* 0x001fc600078e0051 */
[----:B----4-:R0:W-:Y:S02]  /*14380*/  STL [R1+0x1db4], R82 ;  /* 0x001db45201007387 */ /* 0x0101e40000100800 */
[----:B0-----:R-:W-:Y:S02]  /*14390*/  LEA.HI.X.SX32 R82, R6, R12, 0x1, P6 ;  /* 0x0000000c06527211 */ /* 0x001fe400030f0eff */
[----:B------:R-:W-:Y:S02]  /*143a0*/  IADD3 R7, P6, PT, R3, R13, RZ ;  /* 0x0000000d03077210 */ /* 0x000fe40007fde0ff */
[----:B------:R-:W-:Y:S01]  /*143b0*/  PRMT R6, RZ, 0x7610, R6 ;  /* 0x00007610ff067816 */ /* 0x000fe20000000006 */
[----:B------:R-:W-:Y:S01]  /*143c0*/  STL [R1+0x1878], R82 ;  /* 0x0018785201007387 */ /* 0x000fe20000100800 */
[----:B------:R-:W-:-:S03]  /*143d0*/  @P0 IMAD.MOV.U32 R5, RZ, RZ, R82 ;  /* 0x000000ffff050224 */ /* 0x000fc600078e0052 */
[----:B------:R-:W-:Y:S04]  /*143e0*/  STL [R1+0x187c], R7 ;  /* 0x00187c0701007387 */ /* 0x000fe80000100800 */
[----:B------:R0:W4:Y:S02]  /*143f0*/  @P0 LDG.E.U8 R6, desc[UR20][R4.64] ;  /* 0x0000001404060981 */ /* 0x000124000c1e1100 */
[----:B0-----:R-:W-:Y:S02]  /*14400*/  @P0 IMAD.MOV.U32 R4, RZ, RZ, R7 ;  /* 0x000000ffff040224 */ /* 0x001fe400078e0007 */
[----:B--2---:R0:W-:Y:S02]  /*14410*/  STL [R1+0x1db0], R8 ;  /* 0x001db00801007387 */ /* 0x0041e40000100800 */
[----:B0-----:R-:W-:-:S02]  /*14420*/  LEA.HI.X.SX32 R8, R3, R12, 0x1, P6 ;  /* 0x0000000c03087211 */ /* 0x001fc400030f0eff */
[----:B------:R-:W-:-:S03]  /*14430*/  PRMT R3, RZ, 0x7610, R3 ;  /* 0x00007610ff037816 */ /* 0x000fc60000000003 */
[----:B------:R-:W-:-:S05]  /*14440*/  @P0 IMAD.MOV.U32 R5, RZ, RZ, R8 ;  /* 0x000000ffff050224 */ /* 0x000fca00078e0008 */
[----:B------:R0:W2:Y:S01]  /*14450*/  @P0 LDG.E.U8 R3, desc[UR20][R4.64] ;  /* 0x0000001404030981 */ /* 0x0000a2000c1e1100 */
[----:B---3--:R-:W-:-:S03]  /*14460*/  ISETP.GE.AND P6, PT, R83, RZ, PT ;  /* 0x000000ff5300720c */ /* 0x008fc60003fc6270 */
[----:B------:R3:W-:Y:S01]  /*14470*/  STL [R1+0x1874], R8 ;  /* 0x0018740801007387 */ /* 0x0007e20000100800 */
[C---:B0-----:R-:W-:Y:S02]  /*14480*/  SEL R4, R14.reuse, R56, !P1 ;  /* 0x000000380e047207 */ /* 0x041fe40004800000 */
[----:B------:R-:W-:-:S03]  /*14490*/  SEL R7, R14, R57, !P1 ;  /* 0x000000390e077207 */ /* 0x000fc60004800000 */
[----:B------:R-:W-:Y:S01]  /*144a0*/  IMAD R4, R4, UR6, RZ ;  /* 0x0000000604047c24 */ /* 0x000fe2000f8e02ff */
[C---:B------:R-:W-:Y:S01]  /*144b0*/  SEL R5, R14.reuse, R58, !P1 ;  /* 0x0000003a0e057207 */ /* 0x040fe20004800000 */
[----:B----4-:R0:W-:Y:S01]  /*144c0*/  STL [R1+0x1da8], R6 ;  /* 0x001da80601007387 */ /* 0x0101e20000100800 */
[----:B---3--:R-:W-:Y:S01]  /*144d0*/  IMAD R8, R7, UR13, RZ ;  /* 0x0000000d07087c24 */ /* 0x008fe2000f8e02ff */
[----:B------:R-:W3:Y:S01]  /*144e0*/  LDCU UR6, c[0x0][0x3b0] ;  /* 0x00007600ff0677ac */ /* 0x000ee20008000800 */
[----:B0-----:R-:W-:Y:S01]  /*144f0*/  SEL R6, R14, R53, !P1 ;  /* 0x000000350e067207 */ /* 0x001fe20004800000 */
[----:B------:R-:W-:Y:S01]  /*14500*/  IMAD R7, R5, UR15, RZ ;  /* 0x0000000f05077c24 */ /* 0x000fe2000f8e02ff */
[----:B------:R-:W-:Y:S01]  /*14510*/  PRMT R85, RZ, 0x7610, R85 ;  /* 0x00007610ff557816 */ /* 0x000fe20000000055 */
[----:B------:R-:W0:Y:S02]  /*14520*/  LDCU UR13, c[0x0][0x3b0] ;  /* 0x00007600ff0d77ac */ /* 0x000e240008000800 */
[----:B-1----:R-:W-:Y:S01]  /*14530*/  IMAD R6, R6, UR5, RZ ;  /* 0x0000000506067c24 */ /* 0x002fe2000f8e02ff */
[----:B------:R-:W-:Y:S01]  /*14540*/  PRMT R88, RZ, 0x7610, R88 ;  /* 0x00007610ff587816 */ /* 0x000fe20000000058 */
[----:B------:R-:W1:Y:S01]  /*14550*/  LDCU UR5, c[0x0][0x3b0] ;  /* 0x00007600ff0577ac */ /* 0x000e620008000800 */
[----:B------:R-:W-:-:S02]  /*14560*/  PRMT R84, RZ, 0x7610, R84 ;  /* 0x00007610ff547816 */ /* 0x000fc40000000054 */
[----:B------:R-:W-:Y:S01]  /*14570*/  PRMT R89, RZ, 0x7610, R89 ;  /* 0x00007610ff597816 */ /* 0x000fe20000000059 */
[----:B------:R-:W4:Y:S01]  /*14580*/  LDCU UR15, c[0x0][0x3b0] ;  /* 0x00007600ff0f77ac */ /* 0x000f220008000800 */
[----:B--2---:R2:W-:Y:S04]  /*14590*/  STL [R1+0x1da4], R3 ;  /* 0x001da40301007387 */ /* 0x0045e80000100800 */
[----:B------:R-:W3:Y:S01]  /*145a0*/  LDL.LU R93, [R1+0x30] ;  /* 0x00003000015d7983 */ /* 0x000ee20000300800 */
[----:B--2---:R-:W-:-:S04]  /*145b0*/  IMAD.MOV.U32 R3, RZ, RZ, R69 ;  /* 0x000000ffff037224 */ /* 0x004fc800078e0045 */
[----:B------:R-:W-:Y:S01]  /*145c0*/  @!P6 IMAD.MOV R3, RZ, RZ, -R3 ;  /* 0x000000ffff03e224 */ /* 0x000fe200078e0a03 */
[----:B------:R-:W-:-:S04]  /*145d0*/  IADD3 R82, P6, PT, R6, R13, RZ ;  /* 0x0000000d06527210 */ /* 0x000fc80007fde0ff */
[----:B------:R-:W-:Y:S02]  /*145e0*/  LEA.HI.X.SX32 R83, R6, R12, 0x1, P6 ;  /* 0x0000000c06537211 */ /* 0x000fe400030f0eff */
[----:B------:R-:W-:-:S03]  /*145f0*/  IADD3 R87, P6, PT, R4, R13, RZ ;  /* 0x0000000d04577210 */ /* 0x000fc60007fde0ff */
[----:B------:R-:W-:Y:S01]  /*14600*/  @P0 IMAD.MOV.U32 R5, RZ, RZ, R83 ;  /* 0x000000ffff050224 */ /* 0x000fe200078e0053 */
[----:B------:R-:W-:Y:S01]  /*14610*/  LEA.HI.X.SX32 R69, R4, R12, 0x1, P6 ;  /* 0x0000000c04457211 */ /* 0x000fe200030f0eff */
[----:B------:R-:W-:-:S05]  /*14620*/  @P0 IMAD.MOV.U32 R4, RZ, RZ, R82 ;  /* 0x000000ffff040224 */ /* 0x000fca00078e0052 */
[----:B------:R2:W3:Y:S01]  /*14630*/  @P0 LDG.E.U8 R80, desc[UR20][R4.64] ;  /* 0x0000001404500981 */ /* 0x0004e2000c1e1100 */
[----:B------:R-:W-:-:S03]  /*14640*/  IADD3 R81, P6, PT, R8, R13, RZ ;  /* 0x0000000d08517210 */ /* 0x000fc60007fde0ff */
[----:B------:R-:W-:Y:S04]  /*14650*/  STL [R1+0x1864], R82 ;  /* 0x0018645201007387 */ /* 0x000fe80000100800 */
[----:B------:R-:W-:Y:S01]  /*14660*/  STL [R1+0x1860], R83 ;  /* 0x0018605301007387 */ /* 0x000fe20000100800 */
[----:B--2---:R-:W-:-:S03]  /*14670*/  SEL R4, R14, R60, !P1 ;  /* 0x0000003c0e047207 */ /* 0x004fc60004800000 */
[----:B------:R-:W-:Y:S04]  /*14680*/  STL [R1+0x186c], R87 ;  /* 0x00186c5701007387 */ /* 0x000fe80000100800 */
[----:B------:R-:W-:Y:S04]  /*14690*/  STL [R1+0x1868], R69 ;  /* 0x0018684501007387 */ /* 0x000fe80000100800 */
[----:B------:R-:W-:Y:S01]  /*146a0*/  STL [R1+0x1870], R81 ;  /* 0x0018705101007387 */ /* 0x000fe20000100800 */
[----:B------:R-:W-:-:S03]  /*146b0*/  @P0 IMAD.MOV.U32 R5, RZ, RZ, R69 ;  /* 0x000000ffff050224 */ /* 0x000fc600078e0045 */
[----:B---3--:R2:W-:Y:S02]  /*146c0*/  STL [R1+0x1d50], R80 ;  /* 0x001d505001007387 */ /* 0x0085e40000100800 */
[----:B--2---:R-:W-:Y:S01]  /*146d0*/  LEA.HI.X.SX32 R80, R8, R12, 0x1, P6 ;  /* 0x0000000c08507211 */ /* 0x004fe200030f0eff */
[----:B------:R-:W-:Y:S01]  /*146e0*/  IMAD R8, R4, UR6, RZ ;  /* 0x0000000604087c24 */ /* 0x000fe2000f8e02ff */
[----:B------:R-:W-:Y:S01]  /*146f0*/  SEL R6, R14, R59, !P1 ;  /* 0x0000003b0e067207 */ /* 0x000fe20004800000 */
[----:B------:R-:W-:Y:S01]  /*14700*/  @P0 IMAD.MOV.U32 R4, RZ, RZ, R87 ;  /* 0x000000ffff040224 */ /* 0x000fe200078e0057 */
[----:B------:R-:W-:Y:S01]  /*14710*/  IADD3 R83, P6, PT, R7, R13, RZ ;  /* 0x0000000d07537210 */ /* 0x000fe20007fde0ff */
[----:B------:R2:W-:Y:S01]  /*14720*/  STL [R1+0x184c], R80 ;  /* 0x00184c5001007387 */ /* 0x0005e20000100800 */
[----:B------:R-:W3:Y:S03]  /*14730*/  LDCU UR6, c[0x0][0x3b0] ;  /* 0x00007600ff0677ac */ /* 0x000ee60008000800 */
[----:B------:R0:W2:Y:S02]  /*14740*/  @P0 LDG.E.U8 R85, desc[UR20][R4.64] ;  /* 0x0000001404550981 */ /* 0x0000a4000c1e1100 */
[----:B0-----:R-:W-:-:S02]  /*14750*/  @P0 IMAD.MOV.U32 R4, RZ, RZ, R81 ;  /* 0x000000ffff040224 */ /* 0x001fc400078e0051 */
[----:B------:R-:W-:-:S05]  /*14760*/  @P0 IMAD.MOV.U32 R5, RZ, RZ, R80 ;  /* 0x000000ffff050224 */ /* 0x000fca00078e0050 */
[----:B------:R0:W3:Y:S01]  /*14770*/  @P0 LDG.E.U8 R88, desc[UR20][R4.64] ;  /* 0x0000001404580981 */ /* 0x0000e2000c1e1100 */
[----:B-1----:R-:W-:Y:S01]  /*14780*/  IMAD R6, R6, UR5, RZ ;  /* 0x0000000506067c24 */ /* 0x002fe2000f8e02ff */
[----:B------:R-:W-:Y:S01]  /*14790*/  LEA.HI.X.SX32 R82, R7, R12, 0x1, P6 ;  /* 0x0000000c07527211 */ /* 0x000fe200030f0eff */
[----:B------:R-:W1:Y:S01]  /*147a0*/  LDCU UR5, c[0x0][0x3b0] ;  /* 0x00007600ff0577ac */ /* 0x000e620008000800 */
[----:B------:R-:W-:Y:S02]  /*147b0*/  STL [R1+0x1854], R83 ;  /* 0x0018545301007387 */ /* 0x000fe40000100800 */
[----:B------:R-:W-:Y:S02]  /*147c0*/  IADD3 R86, P6, PT, R6, R13, RZ ;  /* 0x0000000d06567210 */ /* 0x000fe40007fde0ff */
[----:B------:R-:W4:Y:S04]  /*147d0*/  LDL.LU R69, [R1+0x2b54] ;  /* 0x002b540001457983 */ /* 0x000f280000300800 */
[----:B------:R-:W-:Y:S01]  /*147e0*/  STL [R1+0x1850], R82 ;  /* 0x0018505201007387 */ /* 0x000fe20000100800 */
[----:B0-----:R-:W-:-:S03]  /*147f0*/  @P0 IMAD.MOV.U32 R4, RZ, RZ, R83 ;  /* 0x000000ffff040224 */ /* 0x001fc600078e0053 */
[----:B------:R-:W-:Y:S01]  /*14800*/  STL [R1+0x1858], R86 ;  /* 0x0018585601007387 */ /* 0x000fe20000100800 */
[----:B------:R-:W-:-:S05]  /*14810*/  @P0 IMAD.MOV.U32 R5, RZ, RZ, R82 ;  /* 0x000000ffff050224 */ /* 0x000fca00078e0052 */
[----:B------:R0:W4:Y:S01]  /*14820*/  @P0 LDG.E.U8 R84, desc[UR20][R4.64] ;  /* 0x0000001404540981 */ /* 0x000122000c1e1100 */
[----:B------:R-:W-:Y:S01]  /*14830*/  PRMT R7, RZ, 0x7610, R7 ;  /* 0x00007610ff077816 */ /* 0x000fe20000000007 */
[----:B0-----:R-:W-:Y:S02]  /*14840*/  @P0 IMAD.MOV.U32 R4, RZ, RZ, R86 ;  /* 0x000000ffff040224 */ /* 0x001fe400078e0056 */
[----:B--2---:R0:W-:Y:S04]  /*14850*/  STL [R1+0x1d4c], R85 ;  /* 0x001d4c5501007387 */ /* 0x0041e80000100800 */
[----:B------:R-:W2:Y:S04]  /*14860*/  LDL.LU R80, [R1+0x2b50] ;  /* 0x002b500001507983 */ /* 0x000ea80000300800 */
[----:B------:R-:W2:Y:S01]  /*14870*/  LDL.LU R81, [R1+0x2b4c] ;  /* 0x002b4c0001517983 */ /* 0x000ea20000300800 */
[----:B0-----:R-:W-:-:S02]  /*14880*/  LEA.HI.X.SX32 R85, R6, R12, 0x1, P6 ;  /* 0x0000000c06557211 */ /* 0x001fc400030f0eff */
[----:B------:R-:W-:-:S03]  /*14890*/  IADD3 R87, P6, PT, R8, R13, RZ ;  /* 0x0000000d08577210 */ /* 0x000fc60007fde0ff */
[----:B------:R-:W-:Y:S01]  /*148a0*/  STL [R1+0x1844], R85 ;  /* 0x0018445501007387 */ /* 0x000fe20000100800 */
[----:B------:R-:W-:-:S03]  /*148b0*/  @P0 IMAD.MOV.U32 R5, RZ, RZ, R85 ;  /* 0x000000ffff050224 */ /* 0x000fc600078e0055 */
[----:B------:R-:W-:Y:S04]  /*148c0*/  STL [R1+0x1848], R87 ;  /* 0x0018485701007387 */ /* 0x000fe80000100800 */
[----:B---3--:R0:W-:Y:S04]  /*148d0*/  STL [R1+0x1d98], R88 ;  /* 0x001d985801007387 */ /* 0x0081e80000100800 */
[----:B------:R3:W2:Y:S01]  /*148e0*/  @P0 LDG.E.U8 R89, desc[UR20][R4.64] ;  /* 0x0000001404590981 */ /* 0x0006a2000c1e1100 */
[----:B0-----:R-:W-:Y:S01]  /*148f0*/  LEA.HI.X.SX32 R88, R8, R12, 0x1, P6 ;  /* 0x0000000c08587211 */ /* 0x001fe200030f0eff */
[----:B---3--:R-:W-:-:S04]  /*14900*/  @P0 IMAD.MOV.U32 R4, RZ, RZ, R87 ;  /* 0x000000ffff040224 */ /* 0x008fc800078e0057 */
[----:B------:R-:W-:-:S05]  /*14910*/  @P0 IMAD.MOV.U32 R5, RZ, RZ, R88 ;  /* 0x000000ffff050224 */ /* 0x000fca00078e0058 */
[----:B------:R0:W3:Y:S01]  /*14920*/  @P0 LDG.E.U8 R7, desc[UR20][R4.64] ;  /* 0x0000001404070981 */ /* 0x0000e2000c1e1100 */
[----:B------:R-:W-:Y:S02]  /*14930*/  ISETP.GT.U32.AND P6, PT, R15, R93, PT ;  /* 0x0000005d0f00720c */ /* 0x000fe40003fc4070 */
[----:B------:R-:W-:Y:S01]  /*14940*/  SEL R6, R14, R62, !P1 ;  /* 0x0000003e0e067207 */ /* 0x000fe20004800000 */
[----:B------:R4:W-:Y:S04]  /*14950*/  STL [R1+0x1840], R88 ;  /* 0x0018405801007387 */ /* 0x0009e80000100800 */
[----:B-1----:R-:W-:Y:S01]  /*14960*/  IMAD R6, R6, UR5, RZ ;  /* 0x0000000506067c24 */ /* 0x002fe2000f8e02ff */
[----:B------:R-:W2:Y:S01]  /*14970*/  LDL.LU R82, [R1+0x2b48] ;  /* 0x002b480001527983 */ /* 0x000ea20000300800 */
[----:B0-----:R-:W-:Y:S01]  /*14980*/  SEL R4, R14, R63, !P1 ;  /* 0x0000003f0e047207 */ /* 0x001fe20004800000 */
[----:B------:R-:W0:Y:S02]  /*14990*/  LDCU UR5, c[0x0][0x3b0] ;  /* 0x00007600ff0577ac */ /* 0x000e240008000800 */
[----:B------:R-:W2:Y:S01]  /*149a0*/  LDL.LU R83, [R1+0x2b44] ;  /* 0x002b440001537983 */ /* 0x000ea20000300800 */
[----:B------:R-:W-:Y:S01]  /*149b0*/  @!P6 IMAD.IADD R93, R93, 0x1, -R15 ;  /* 0x000000015d5de824 */ /* 0x000fe200078e0a0f */
[----:B----4-:R-:W-:-:S02]  /*149c0*/  IADD3 R88, P6, PT, R6, R13, RZ ;  /* 0x0000000d06587210 */ /* 0x010fc40007fde0ff */
[----:B------:R1:W-:Y:S01]  /*149d0*/  STL [R1+0x1d94], R84 ;  /* 0x001d945401007387 */ /* 0x0003e20000100800 */
[----:B------:R-:W-:-:S03]  /*149e0*/  SEL R5, R14, R64, !P1 ;  /* 0x000000400e057207 */ /* 0x000fc60004800000 */
[----:B-1----:R-:W4:Y:S04]  /*149f0*/  LDL.LU R84, [R1+0x2b40] ;  /* 0x002b400001547983 */ /* 0x002f280000300800 */
[----:B------:R-:W4:Y:S04]  /*14a00*/  LDL.LU R85, [R1+0x2b3c] ;  /* 0x002b3c0001557983 */ /* 0x000f280000300800 */
[----:B------:R-:W4:Y:S01]  /*14a10*/  LDL.LU R86, [R1+0x2b38] ;  /* 0x002b380001567983 */ /* 0x000f220000300800 */
[----:B------:R-:W-:-:S03]  /*14a20*/  PRMT R8, RZ, 0x7610, R8 ;  /* 0x00007610ff087816 */ /* 0x000fc60000000008 */
[----:B---3--:R1:W-:Y:S04]  /*14a30*/  STL [R1+0x1d8c], R7 ;  /* 0x001d8c0701007387 */ /* 0x0083e80000100800 */
[----:B------:R-:W-:Y:S04]  /*14a40*/  STL [R1+0xf64], R88 ;  /* 0x000f645801007387 */ /* 0x000fe80000100800 */
[----:B--2---:R2:W-:Y:S01]  /*14a50*/  STL [R1+0x1d90], R89 ;  /* 0x001d905901007387 */ /* 0x0045e20000100800 */
[----:B-1----:R-:W-:Y:S01]  /*14a60*/  IMAD R7, R4, UR6, RZ ;  /* 0x0000000604077c24 */ /* 0x002fe2000f8e02ff */
[----:B------:R-:W-:Y:S01]  /*14a70*/  PRMT R90, RZ, 0x7610, R90 ;  /* 0x00007610ff5a7816 */ /* 0x000fe2000000005a */
[----:B------:R-:W-:Y:S01]  /*14a80*/  @P0 IMAD.MOV.U32 R4, RZ, RZ, R88 ;  /* 0x000000ffff040224 */ /* 0x000fe200078e0058 */
[----:B------:R-:W1:Y:S01]  /*14a90*/  LDCU UR6, c[0x0][0x3b0] ;  /* 0x00007600ff0677ac */ /* 0x000e620008000800 */
[----:B--2---:R-:W-:Y:S01]  /*14aa0*/  LEA.HI.X.SX32 R89, R6, R12, 0x1, P6 ;  /* 0x0000000c06597211 */ /* 0x004fe200030f0eff */
[----:B------:R-:W-:Y:S01]  /*14ab0*/  IMAD R6, R5, UR13, RZ ;  /* 0x0000000d05067c24 */ /* 0x000fe2000f8e02ff */
[----:B------:R-:W-:Y:S01]  /*14ac0*/  IADD3 R87, P6, PT, R7, R13, RZ ;  /* 0x0000000d07577210 */ /* 0x000fe20007fde0ff */
[----:B------:R-:W2:Y:S02]  /*14ad0*/  LDCU UR13, c[0x0][0x3b0] ;  /* 0x00007600ff0d77ac */ /* 0x000ea40008000800 */
[----:B------:R-:W-:-:S05]  /*14ae0*/  @P0 IMAD.MOV.U32 R5, RZ, RZ, R89 ;  /* 0x000000ffff050224 */ /* 0x000fca00078e0059 */
[----:B------:R3:W2:Y:S04]  /*14af0*/  @P0 LDG.E.U8 R8, desc[UR20][R4.64] ;  /* 0x0000001404080981 */ /* 0x0006a8000c1e1100 */
[----:B------:R0:W-:Y:S01]  /*14b00*/  STL [R1+0xf60], R89 ;  /* 0x000f605901007387 */ /* 0x0001e20000100800 */
[----:B---3--:R-:W-:Y:S02]  /*14b10*/  LEA.HI.X.SX32 R5, R7, R12, 0x1, P6 ;  /* 0x0000000c07057211 */ /* 0x008fe400030f0eff */
[----:B------:R-:W-:Y:S01]  /*14b20*/  SEL R4, R14, R65, !P1 ;  /* 0x000000410e047207 */ /* 0x000fe20004800000 */
[----:B------:R-:W-:Y:S01]  /*14b30*/  STL [R1+0xf6c], R87 ;  /* 0x000f6c5701007387 */ /* 0x000fe20000100800 */
[----:B------:R-:W-:-:S03]  /*14b40*/  PRMT R7, RZ, 0x7610, R7 ;  /* 0x00007610ff077816 */ /* 0x000fc60000000007 */
[----:B------:R-:W-:Y:S01]  /*14b50*/  STL [R1+0xf68], R5 ;  /* 0x000f680501007387 */ /* 0x000fe20000100800 */
[----:B0-----:R-:W-:-:S04]  /*14b60*/  IADD3 R89, P6, PT, R6, R13, RZ ;  /* 0x0000000d06597210 */ /* 0x001fc80007fde0ff */
[----:B------:R-:W-:Y:S01]  /*14b70*/  LEA.HI.X.SX32 R88, R6, R12, 0x1, P6 ;  /* 0x0000000c06587211 */ /* 0x000fe200030f0eff */
[----:B--2---:R0:W-:Y:S02]  /*14b80*/  STL [R1+0x1d88], R8 ;  /* 0x001d880801007387 */ /* 0x0041e40000100800 */
[----:B0-----:R-:W-:Y:S02]  /*14b90*/  IMAD R8, R4, UR5, RZ ;  /* 0x0000000504087c24 */ /* 0x001fe4000f8e02ff */
[----:B------:R-:W-:Y:S01]  /*14ba0*/  STL [R1+0xf74], R89 ;  /* 0x000f745901007387 */ /* 0x000fe20000100800 */
[----:B------:R-:W-:Y:S01]  /*14bb0*/  @P0 IMAD.MOV.U32 R4, RZ, RZ, R87 ;  /* 0x000000ffff040224 */ /* 0x000fe200078e0057 */
[----:B------:R-:W-:Y:S01]  /*14bc0*/  SEL R6, R14, R66, !P1 ;  /* 0x000000420e067207 */ /* 0x000fe20004800000 */
[----:B------:R-:W0:Y:S01]  /*14bd0*/  LDCU UR5, c[0x0][0x3b0] ;  /* 0x00007600ff0577ac */ /* 0x000e220008000800 */
[----:B------:R-:W2:Y:S04]  /*14be0*/  LDL.LU R87, [R1+0x2b34] ;  /* 0x002b340001577983 */ /* 0x000ea80000300800 */
[----:B------:R3:W2:Y:S02]  /*14bf0*/  @P0 LDG.E.U8 R7, desc[UR20][R4.64] ;  /* 0x0000001404070981 */ /* 0x0006a4000c1e1100 */
[----:B---3--:R-:W-:-:S02]  /*14c00*/  @P0 IMAD.MOV.U32 R4, RZ, RZ, R89 ;  /* 0x000000ffff040224 */ /* 0x008fc400078e0059 */
[----:B------:R-:W-:-:S05]  /*14c10*/  @P0 IMAD.MOV.U32 R5, RZ, RZ, R88 ;  /* 0x000000ffff050224 */ /* 0x000fca00078e0058 */
[----:B------:R3:W4:Y:S04]  /*14c20*/  @P0 LDG.E.U8 R90, desc[UR20][R4.64] ;  /* 0x00000014045a0981 */ /* 0x000728000c1e1100 */
[----:B------:R0:W-:Y:S01]  /*14c30*/  STL [R1+0xf70], R88 ;  /* 0x000f705801007387 */ /* 0x0001e20000100800 */
[----:B------:R-:W-:Y:S02]  /*14c40*/  PRMT R75, RZ, 0x7610, R75 ;  /* 0x00007610ff4b7816 */ /* 0x000fe4000000004b */
[----:B------:R-:W-:Y:S01]  /*14c50*/  PRMT R79, RZ, 0x7610, R79 ;  /* 0x00007610ff4f7816 */ /* 0x000fe2000000004f */
[----:B--2---:R2:W-:Y:S04]  /*14c60*/  STL [R1+0x1d84], R7 ;  /* 0x001d840701007387 */ /* 0x0045e80000100800 */
[----:B0-----:R-:W4:Y:S04]  /*14c70*/  LDL.LU R88, [R1+0x2b30] ;  /* 0x002b300001587983 */ /* 0x001f280000300800 */
[----:B------:R-:W4:Y:S01]  /*14c80*/  LDL.LU R89, [R1+0x2b2c] ;  /* 0x002b2c0001597983 */ /* 0x000f220000300800 */
[----:B--2---:R-:W-:-:S04]  /*14c90*/  IADD3 R7, P6, PT, R8, R13, RZ ;  /* 0x0000000d08077210 */ /* 0x004fc80007fde0ff */
[----:B---3--:R-:W-:Y:S01]  /*14ca0*/  LEA.HI.X.SX32 R4, R8, R12, 0x1, P6 ;  /* 0x0000000c08047211 */ /* 0x008fe200030f0eff */
[----:B------:R-:W-:Y:S01]  /*14cb0*/  IMAD.MOV.U32 R5, RZ, RZ, R7 ;  /* 0x000000ffff057224 */ /* 0x000fe200078e0007 */
[----:B------:R-:W-:Y:S04]  /*14cc0*/  STL [R1+0xf7c], R7 ;  /* 0x000f7c0701007387 */ /* 0x000fe80000100800 */
[-C--:B------:R-:W-:Y:S01]  /*14cd0*/  @P0 LOP3.LUT R5, R5, R4.reuse, RZ, 0x3c, !PT ;  /* 0x0000000405050212 */ /* 0x080fe200078e3cff */
[----:B------:R0:W-:Y:S03]  /*14ce0*/  STL [R1+0xf78], R4 ;  /* 0x000f780401007387 */ /* 0x0001e60000100800 */
[----:B0-----:R-:W-:Y:S01]  /*14cf0*/  @P0 LOP3.LUT R4, R5, R4, RZ, 0x3c, !PT ;  /* 0x0000000405040212 */ /* 0x001fe200078e3cff */
[----:B------:R-:W-:-:S03]  /*14d00*/  IMAD R7, R6, UR15, RZ ;  /* 0x0000000f06077c24 */ /* 0x000fc6000f8e02ff */
[----:B------:R-:W-:Y:S01]  /*14d10*/  @P0 LOP3.LUT R5, R5, R4, RZ, 0x3c, !PT ;  /* 0x0000000405050212 */ /* 0x000fe200078e3cff */
[----:B----4-:R0:W-:Y:S01]  /*14d20*/  STL [R1+0x1d34], R90 ;  /* 0x001d345a01007387 */ /* 0x0101e20000100800 */
[----:B------:R-:W-:Y:S01]  /*14d30*/  SEL R6, R14, R67, !P1 ;  /* 0x000000430e067207 */ /* 0x000fe20004800000 */
[----:B------:R-:W2:Y:S02]  /*14d40*/  LDCU UR15, c[0x0][0x3b0] ;  /* 0x00007600ff0f77ac */ /* 0x000ea40008000800 */
[----:B------:R3:W4:Y:S02]  /*14d50*/  @P0 LDG.E.U8 R75, desc[UR20][R4.64] ;  /* 0x00000014044b0981 */ /* 0x000724000c1e1100 */
[----:B-1----:R-:W-:Y:S01]  /*14d60*/  IMAD R8, R6, UR6, RZ ;  /* 0x0000000606087c24 */ /* 0x002fe2000f8e02ff */
[----:B------:R-:W-:Y:S01]  /*14d70*/  PRMT R91, RZ, 0x7610, R91 ;  /* 0x00007610ff5b7816 */ /* 0x000fe2000000005b */
[----:B------:R-:W1:Y:S01]  /*14d80*/  LDCU UR6, c[0x0][0x3b0] ;  /* 0x00007600ff0677ac */ /* 0x000e620008000800 */
[----:B0-----:R-:W-:-:S02]  /*14d90*/  IADD3 R90, P6, PT, R7, R13, RZ ;  /* 0x0000000d075a7210 */ /* 0x001fc40007fde0ff */
[----:B---3--:R-:W-:Y:S02]  /*14da0*/  SEL R4, R14, R68, !P1 ;  /* 0x000000440e047207 */ /* 0x008fe40004800000 */
[----:B------:R-:W-:-:S03]  /*14db0*/  LEA.HI.X.SX32 R5, R7, R12, 0x1, P6 ;  /* 0x0000000c07057211 */ /* 0x000fc600030f0eff */
[----:B------:R-:W-:Y:S01]  /*14dc0*/  IMAD R6, R4, UR13, RZ ;  /* 0x0000000d04067c24 */ /* 0x000fe2000f8e02ff */
[----:B------:R0:W-:Y:S01]  /*14dd0*/  STL [R1+0xf84], R90 ;  /* 0x000f845a01007387 */ /* 0x0001e20000100800 */
[----:B------:R-:W-:Y:S01]  /*14de0*/  @P0 IMAD.MOV.U32 R4, RZ, RZ, R90 ;  /* 0x000000ffff040224 */ /* 0x000fe200078e005a */
[----:B------:R-:W-:Y:S01]  /*14df0*/  PRMT R7, RZ, 0x7610, R7 ;  /* 0x00007610ff077816 */ /* 0x000fe20000000007 */
[----:B------:R-:W3:Y:S03]  /*14e00*/  LDCU UR13, c[0x0][0x3b0] ;  /* 0x00007600ff0d77ac */ /* 0x000ee60008000800 */
[----:B------:R0:W2:Y:S04]  /*14e10*/  @P0 LDG.E.U8 R79, desc[UR20][R4.64] ;  /* 0x00000014044f0981 */ /* 0x0000a8000c1e1100 */
[----:B------:R-:W-:Y:S01]  /*14e20*/  STL [R1+0xf80], R5 ;  /* 0x000f800501007387 */ /* 0x000fe20000100800 */
[----:B0-----:R-:W-:-:S03]  /*14e30*/  SEL R4, R14, R69, !P1 ;  /* 0x000000450e047207 */ /* 0x001fc60004800000 */
[----:B----4-:R0:W-:Y:S04]  /*14e40*/  STL [R1+0x1d80], R75 ;  /* 0x001d804b01007387 */ /* 0x0101e80000100800 */
[----:B------:R-:W4:Y:S01]  /*14e50*/  LDL.LU R90, [R1+0x2b28] ;  /* 0x002b2800015a7983 */ /* 0x000f220000300800 */
[----:B0-----:R-:W-:-:S05]  /*14e60*/  IADD3 R75, P6, PT, R8, R13, RZ ;  /* 0x0000000d084b7210 */ /* 0x001fca0007fde0ff */
[----:B------:R-:W-:Y:S01]  /*14e70*/  STL [R1+0xf8c], R75 ;  /* 0x000f8c4b01007387 */ /* 0x000fe20000100800 */
[----:B------:R-:W-:-:S03]  /*14e80*/  IMAD.MOV.U32 R5, RZ, RZ, R75 ;  /* 0x000000ffff057224 */ /* 0x000fc600078e004b */
[----:B--2---:R0:W-:Y:S02]  /*14e90*/  STL [R1+0x1d78], R79 ;  /* 0x001d784f01007387 */ /* 0x0041e40000100800 */
[----:B0-----:R-:W-:Y:S01]  /*14ea0*/  LEA.HI.X.SX32 R79, R8, R12, 0x1, P6 ;  /* 0x0000000c084f7211 */ /* 0x001fe200030f0eff */
[----:B------:R-:W-:Y:S01]  /*14eb0*/  IMAD R8, R4, UR5, RZ ;  /* 0x0000000504087c24 */ /* 0x000fe2000f8e02ff */
[----:B------:R-:W-:Y:S01]  /*14ec0*/  IADD3 R75, P6, PT, R6, R13, RZ ;  /* 0x0000000d064b7210 */ /* 0x000fe20007fde0ff */
[----:B------:R-:W0:Y:S02]  /*14ed0*/  LDCU UR5, c[0x0][0x3b0] ;  /* 0x00007600ff0577ac */ /* 0x000e240008000800 */
[----:B------:R-:W-:-:S05]  /*14ee0*/  IMAD.MOV.U32 R4, RZ, RZ, R79 ;  /* 0x000000ffff047224 */ /* 0x000fca00078e004f */
[----:B------:R-:W-:-:S04]  /*14ef0*/  @P0 LOP3.LUT R5, R5, R4, RZ, 0x3c, !PT ;  /* 0x0000000405050212 */ /* 0x000fc800078e3cff */
[C---:B------:R-:W-:Y:S01]  /*14f00*/  @P0 LOP3.LUT R4, R5.reuse, R4, RZ, 0x3c, !PT ;  /* 0x0000000405040212 */ /* 0x040fe200078e3cff */
[----:B------:R2:W-:Y:S03]  /*14f10*/  STL [R1+0xf88], R79 ;  /* 0x000f884f01007387 */ /* 0x0005e60000100800 */
[----:B------:R-:W-:-:S05]  /*14f20*/  @P0 LOP3.LUT R5, R5, R4, RZ, 0x3c, !PT ;  /* 0x0000000405050212 */ /* 0x000fca00078e3cff */
[----:B------:R0:W3:Y:S01]  /*14f30*/  @P0 LDG.E.U8 R91, desc[UR20][R4.64] ;  /* 0x00000014045b0981 */ /* 0x0000e2000c1e1100 */
[----:B--2---:R-:W-:-:S05]  /*14f40*/  LEA.HI.X.SX32 R79, R6, R12, 0x1, P6 ;  /* 0x0000000c064f7211 */ /* 0x004fca00030f0eff */
[----:B0-----:R-:W-:Y:S02]  /*14f50*/  IMAD.MOV.U32 R5, RZ, RZ, R79 ;  /* 0x000000ffff057224 */ /* 0x001fe400078e004f */
[----:B------:R-:W-:-:S05]  /*14f60*/  @P0 IMAD.MOV.U32 R4, RZ, RZ, R75 ;  /* 0x000000ffff040224 */ /* 0x000fca00078e004b */
[----:B------:R-:W2:Y:S04]  /*14f70*/  @P0 LDG.E.U8 R7, desc[UR20][R4.64] ;  /* 0x0000001404070981 */ /* 0x000ea8000c1e1100 */
[----:B------:R-:W-:Y:S01]  /*14f80*/  STL [R1+0xf94], R75 ;  /* 0x000f944b01007387 */ /* 0x000fe20000100800 */
[----:B------:R-:W-:Y:S02]  /*14f90*/  SEL R6, R14, R80, !P1 ;  /* 0x000000500e067207 */ /* 0x000fe40004800000 */
[----:B------:R-:W-:Y:S02]  /*14fa0*/  PRMT R78, RZ, 0x7610, R78 ;  /* 0x00007610ff4e7816 */ /* 0x000fe4000000004e */
[----:B------:R-:W-:Y:S01]  /*14fb0*/  PRMT R9, RZ, 0x7610, R9 ;  /* 0x00007610ff097816 */ /* 0x000fe20000000009 */
[----:B---3--:R0:W-:Y:S04]  /*14fc0*/  STL [R1+0x1d70], R91 ;  /* 0x001d705b01007387 */ /* 0x0081e80000100800 */
[----:B0-----:R-:W3:Y:S04]  /*14fd0*/  LDL.LU R91, [R1+0x2b24] ;  /* 0x002b2400015b7983 */ /* 0x001ee80000300800 */
[----:B------:R0:W-:Y:S02]  /*14fe0*/  STL [R1+0xf90], R79 ;  /* 0x000f904f01007387 */ /* 0x0001e40000100800 */
[----:B0-----:R-:W-:-:S04]  /*14ff0*/  IADD3 R79, P6, PT, R8, R13, RZ ;  /* 0x0000000d084f7210 */ /* 0x001fc80007fde0ff */
[----:B------:R-:W-:Y:S01]  /*15000*/  LEA.HI.X.SX32 R8, R8, R12, 0x1, P6 ;  /* 0x0000000c08087211 */ /* 0x000fe200030f0eff */
[----:B------:R-:W-:Y:S04]  /*15010*/  STL [R1+0xf9c], R79 ;  /* 0x000f9c4f01007387 */ /* 0x000fe80000100800 */
[----:B--2---:R1:W-:Y:S01]  /*15020*/  STL [R1+0x1d6c], R7 ;  /* 0x001d6c0701007387 */ /* 0x0043e20000100800 */
[----:B------:R-:W-:Y:S02]  /*15030*/  @P0 IMAD.MOV.U32 R4, RZ, RZ, R79 ;  /* 0x000000ffff040224 */ /* 0x000fe400078e004f */
[----:B------:R-:W-:-:S05]  /*15040*/  @P0 IMAD.MOV.U32 R5, RZ, RZ, R8 ;  /* 0x000000ffff050224 */ /* 0x000fca00078e0008 */
[----:B------:R0:W2:Y:S01]  /*15050*/  @P0 LDG.E.U8 R78, desc[UR20][R4.64] ;  /* 0x00000014044e0981 */ /* 0x0000a2000c1e1100 */
[----:B-1----:R-:W-:Y:S01]  /*15060*/  IMAD R7, R6, UR6, RZ ;  /* 0x0000000606077c24 */ /* 0x002fe2000f8e02ff */
[----:B------:R-:W1:Y:S04]  /*15070*/  LDCU UR6, c[0x0][0x3b0] ;  /* 0x00007600ff0677ac */ /* 0x000e680008000800 */
[----:B------:R-:W-:-:S04]  /*15080*/  IADD3 R75, P6, PT, R7, R13, RZ ;  /* 0x0000000d074b7210 */ /* 0x000fc80007fde0ff */
[----:B------:R-:W-:Y:S01]  /*15090*/  LEA.HI.X.SX32 R7, R7, R12, 0x1, P6 ;  /* 0x0000000c07077211 */ /* 0x000fe200030f0eff */
[----:B0-----:R-:W-:-:S04]  /*150a0*/  @P0 IMAD.MOV.U32 R4, RZ, RZ, R75 ;  /* 0x000000ffff040224 */ /* 0x001fc800078e004b */
[----:B------:R-:W-:-:S05]  /*150b0*/  @P0 IMAD.MOV.U32 R5, RZ, RZ, R7 ;  /* 0x000000ffff050224 */ /* 0x000fca00078e0007 */
[----:B------:R0:W3:Y:S01]  /*150c0*/  @P0 LDG.E.U8 R9, desc[UR20][R4.64] ;  /* 0x0000001404090981 */ /* 0x0000e2000c1e1100 */
[----:B------:R-:W-:-:S03]  /*150d0*/  SEL R6, R14, R81, !P1 ;  /* 0x000000510e067207 */ /* 0x000fc60004800000 */
[----:B------:R0:W-:Y:S04]  /*150e0*/  STL [R1+0xf98], R8 ;  /* 0x000f980801007387 */ /* 0x0001e80000100800 */
[----:B------:R-:W-:Y:S01]  /*150f0*/  STL [R1+0xfa4], R75 ;  /* 0x000fa44b01007387 */ /* 0x000fe20000100800 */
[----:B0-----:R-:W-:-:S03]  /*15100*/  IMAD R8, R6, UR13, RZ ;  /* 0x0000000d06087c24 */ /* 0x001fc6000f8e02ff */
[----:B------:R1:W-:Y:S01]  /*15110*/  STL [R1+0xfa0], R7 ;  /* 0x000fa00701007387 */ /* 0x0003e20000100800 */
[----:B------:R-:W0:Y:S01]  /*15120*/  LDCU UR13, c[0x0][0x3b0] ;  /* 0x00007600ff0d77ac */ /* 0x000e220008000800 */
[C---:B------:R-:W-:Y:S02]  /*15130*/  SEL R4, R14.reuse, R83, !P1 ;  /* 0x000000530e047207 */ /* 0x040fe40004800000 */
[----:B------:R-:W-:Y:S02]  /*15140*/  SEL R6, R14, R82, !P1 ;  /* 0x000000520e067207 */ /* 0x000fe40004800000 */
[----:B------:R-:W-:Y:S01]  /*15150*/  PRMT R73, RZ, 0x7610, R73 ;  /* 0x00007610ff497816 */ /* 0x000fe20000000049 */
[----:B-1----:R-:W-:Y:S01]  /*15160*/  IMAD R7, R4, UR6, RZ ;  /* 0x0000000604077c24 */ /* 0x002fe2000f8e02ff */
[----:B------:R-:W-:Y:S01]  /*15170*/  PRMT R70, RZ, 0x7610, R70 ;  /* 0x00007610ff467816 */ /* 0x000fe20000000046 */
[----:B------:R-:W1:Y:S01]  /*15180*/  LDCU UR6, c[0x0][0x3b0] ;  /* 0x00007600ff0677ac */ /* 0x000e620008000800 */
[----:B--2---:R2:W-:Y:S02]  /*15190*/  STL [R1+0x1d68], R78 ;  /* 0x001d684e01007387 */ /* 0x0045e40000100800 */
[----:B--2---:R-:W-:-:S04]  /*151a0*/  IADD3 R78, P6, PT, R8, R13, RZ ;  /* 0x0000000d084e7210 */ /* 0x004fc80007fde0ff */
[----:B------:R-:W-:Y:S01]  /*151b0*/  LEA.HI.X.SX32 R8, R8, R12, 0x1, P6 ;  /* 0x0000000c08087211 */ /* 0x000fe200030f0eff */
[----:B------:R-:W-:Y:S01]  /*151c0*/  STL [R1+0xfac], R78 ;  /* 0x000fac4e01007387 */ /* 0x000fe20000100800 */
[----:B------:R-:W-:-:S03]  /*151d0*/  @P0 IMAD.MOV.U32 R4, RZ, RZ, R78 ;  /* 0x000000ffff040224 */ /* 0x000fc600078e004e */
[----:B------:R-:W-:Y:S01]  /*151e0*/  @P0 IMAD.MOV.U32 R5, RZ, RZ, R8 ;  /* 0x000000ffff050224 */ /* 0x000fe200078e0008 */
[----:B---3--:R2:W-:Y:S04]  /*151f0*/  STL [R1+0x1d64], R9 ;  /* 0x001d640901007387 */ /* 0x0085e80000100800 */
[----:B------:R3:W4:Y:S01]  /*15200*/  @P0 LDG.E.U8 R73, desc[UR20][R4.64] ;  /* 0x0000001404490981 */ /* 0x000722000c1e1100 */
[----:B--2---:R-:W-:Y:S01]  /*15210*/  IMAD R9, R6, UR5, RZ ;  /* 0x0000000506097c24 */ /* 0x004fe2000f8e02ff */
[----:B---3--:R-:W-:Y:S02]  /*15220*/  SEL R4, R14, R85, !P1 ;  /* 0x000000550e047207 */ /* 0x008fe40004800000 */
[----:B------:R0:W-:Y:S02]  /*15230*/  STL [R1+0xfa8], R8 ;  /* 0x000fa80801007387 */ /* 0x0001e40000100800 */
[CC--:B------:R-:W-:Y:S01]  /*15240*/  IADD3 R75, P6, PT, R9.reuse, R13.reuse, RZ ;  /* 0x0000000d094b7210 */ /* 0x0c0fe20007fde0ff */
[----:B------:R-:W2:Y:S03]  /*15250*/  LDCU UR5, c[0x0][0x3b0] ;  /* 0x00007600ff0577ac */ /* 0x000ea60008000800 */
[----:B------:R-:W-:Y:S01]  /*15260*/  LEA.HI.X.SX32 R5, R9, R12, 0x1, P6 ;  /* 0x0000000c09057211 */ /* 0x000fe200030f0eff */
[----:B0-----:R-:W-:Y:S01]  /*15270*/  IMAD R8, R4, UR13, RZ ;  /* 0x0000000d04087c24 */ /* 0x001fe2000f8e02ff */
[----:B------:R-:W-:Y:S01]  /*15280*/  SEL R6, R14, R84, !P1 ;  /* 0x000000540e067207 */ /* 0x000fe20004800000 */
[----:B------:R-:W-:Y:S01]  /*15290*/  @P0 IMAD.MOV.U32 R4, RZ, RZ, R75 ;  /* 0x000000ffff040224 */ /* 0x000fe200078e004b */
[C---:B------:R-:W-:Y:S01]  /*152a0*/  IADD3 R79, P6, PT, R7.reuse, R13, RZ ;  /* 0x0000000d074f7210 */ /* 0x040fe20007fde0ff */
[----:B------:R-:W-:Y:S01]  /*152b0*/  STL [R1+0xfb4], R75 ;  /* 0x000fb44b01007387 */ /* 0x000fe20000100800 */
[----:B------:R-:W-:Y:S01]  /*152c0*/  PRMT R77, RZ, 0x7610, R77 ;  /* 0x00007610ff4d7816 */ /* 0x000fe2000000004d */
[----:B------:R-:W0:Y:S02]  /*152d0*/  LDCU UR13, c[0x0][0x3b0] ;  /* 0x00007600ff0d77ac */ /* 0x000e240008000800 */
[----:B------:R3:W2:Y:S01]  /*152e0*/  @P0 LDG.E.U8 R70, desc[UR20][R4.64] ;  /* 0x0000001404460981 */ /* 0x0006a2000c1e1100 */
[----:B------:R-:W-:Y:S01]  /*152f0*/  IMAD R6, R6, UR15, RZ ;  /* 0x0000000f06067c24 */ /* 0x000fe2000f8e02ff */
[----:B------:R-:W-:Y:S01]  /*15300*/  LEA.HI.X.SX32 R78, R7, R12, 0x1, P6 ;  /* 0x0000000c074e7211 */ /* 0x000fe200030f0eff */
[----:B------:R-:W0:Y:S01]  /*15310*/  LDCU UR15, c[0x0][0x3b0] ;  /* 0x00007600ff0f77ac */ /* 0x000e220008000800 */
[----:B------:R1:W-:Y:S04]  /*15320*/  STL [R1+0xfb0], R5 ;  /* 0x000fb00501007387 */ /* 0x0003e80000100800 */
[----:B------:R-:W-:Y:S01]  /*15330*/  STL [R1+0xfbc], R79 ;  /* 0x000fbc4f01007387 */ /* 0x000fe20000100800 */
[----:B---3--:R-:W-:-:S02]  /*15340*/  @P0 IMAD.MOV.U32 R4, RZ, RZ, R79 ;  /* 0x000000ffff040224 */ /* 0x008fc400078e004f */
[----:B-1----:R-:W-:Y:S01]  /*15350*/  @P0 IMAD.MOV.U32 R5, RZ, RZ, R78 ;  /* 0x000000ffff050224 */ /* 0x002fe200078e004e */
[----:B------:R-:W-:-:S04]  /*15360*/  PRMT R72, RZ, 0x7610, R72 ;  /* 0x00007610ff487816 */ /* 0x000fc80000000048 */
[----:B------:R1:W3:Y:S01]  /*15370*/  @P0 LDG.E.U8 R77, desc[UR20][R4.64] ;  /* 0x00000014044d0981 */ /* 0x0002e2000c1e1100 */
[----:B------:R-:W-:-:S03]  /*15380*/  PRMT R7, RZ, 0x7610, R7 ;  /* 0x00007610ff077816 */ /* 0x000fc60000000007 */
[----:B----4-:R4:W-:Y:S04]  /*15390*/  STL [R1+0x1d60], R73 ;  /* 0x001d604901007387 */ /* 0x0109e80000100800 */
[----:B------:R0:W-:Y:S01]  /*153a0*/  STL [R1+0xfb8], R78 ;  /* 0x000fb84e01007387 */ /* 0x0001e20000100800 */
[----:B----4-:R-:W-:-:S04]  /*153b0*/  IADD3 R73, P6, PT, R6, R13, RZ ;  /* 0x0000000d06497210 */ /* 0x010fc80007fde0ff */
[----:B------:R-:W-:Y:S01]  /*153c0*/  LEA.HI.X.SX32 R75, R6, R12, 0x1, P6 ;  /* 0x0000000c064b7211 */ /* 0x000fe200030f0eff */
[----:B------:R-:W-:Y:S01]  /*153d0*/  STL [R1+0xfc4], R73 ;  /* 0x000fc44901007387 */ /* 0x000fe20000100800 */
[----:B-1----:R-:W-:-:S03]  /*153e0*/  @P0 IMAD.MOV.U32 R4, RZ, RZ, R73 ;  /* 0x000000ffff040224 */ /* 0x002fc600078e0049 */
[----:B------:R-:W-:-:S05]  /*153f0*/  @P0 IMAD.MOV.U32 R5, RZ, RZ, R75 ;  /* 0x000000ffff050224 */ /* 0x000fca00078e004b */
[----:B------:R1:W4:Y:S04]  /*15400*/  @P0 LDG.E.U8 R72, desc[UR20][R4.64] ;  /* 0x0000001404480981 */ /* 0x000328000c1e1100 */
[----:B--2---:R2:W-:Y:S01]  /*15410*/  STL [R1+0x1d10], R70 ;  /* 0x001d104601007387 */ /* 0x0045e20000100800 */
[----:B------:R-:W-:-:S03]  /*15420*/  SEL R6, R14, R86, !P1 ;  /* 0x000000560e067207 */ /* 0x000fc60004800000 */
[----:B0-----:R-:W3:Y:S01]  /*15430*/  LDL.LU R78, [R1+0x2b20] ;  /* 0x002b2000014e7983 */ /* 0x001ee20000300800 */
[----:B--2---:R-:W-:Y:S01]  /*15440*/  IADD3 R70, P6, PT, R8, R13, RZ ;  /* 0x0000000d08467210 */ /* 0x004fe20007fde0ff */
[----:B------:R-:W-:Y:S02]  /*15450*/  IMAD R6, R6, UR5, RZ ;  /* 0x0000000506067c24 */ /* 0x000fe4000f8e02ff */
[----:B------:R-:W2:Y:S01]  /*15460*/  LDL.LU R79, [R1+0x2b1c] ;  /* 0x002b1c00014f7983 */ /* 0x000ea20000300800 */
[----:B------:R-:W-:Y:S01]  /*15470*/  PRMT R9, RZ, 0x7610, R9 ;  /* 0x00007610ff097816 */ /* 0x000fe20000000009 */
[----:B------:R-:W0:Y:S01]  /*15480*/  LDCU UR5, c[0x0][0x3b0] ;  /* 0x00007600ff0577ac */ /* 0x000e220008000800 */
[----:B------:R-:W-:Y:S01]  /*15490*/  LEA.HI.X.SX32 R8, R8, R12, 0x1, P6 ;  /* 0x0000000c08087211 */ /* 0x000fe200030f0eff */
[----:B-1----:R-:W-:-:S04]  /*154a0*/  @P0 IMAD.MOV.U32 R4, RZ, RZ, R70 ;  /* 0x000000ffff040224 */ /* 0x002fc800078e0046 */
[----:B------:R-:W-:-:S05]  /*154b0*/  @P0 IMAD.MOV.U32 R5, RZ, RZ, R8 ;  /* 0x000000ffff050224 */ /* 0x000fca00078e0008 */
[----:B------:R1:W2:Y:S01]  /*154c0*/  @P0 LDG.E.U8 R7, desc[UR20][R4.64] ;  /* 0x0000001404070981 */ /* 0x0002a2000c1e1100 */
[----:B------:R-:W-:-:S03]  /*154d0*/  ISETP.GT.U32.AND P6, PT, R15, R93, PT ;  /* 0x0000005d0f00720c */ /* 0x000fc60003fc4070 */
[----:B------:R-:W-:Y:S04]  /*154e0*/  STL [R1+0xfc0], R75 ;  /* 0x000fc04b01007387 */ /* 0x000fe80000100800 */
[----:B------:R0:W-:Y:S06]  /*154f0*/  STL [R1+0xfcc], R70 ;  /* 0x000fcc4601007387 */ /* 0x0001ec0000100800 */
[----:B------:R-:W-:Y:S01]  /*15500*/  @!P6 IMAD.IADD R93, R93, 0x1, -R15 ;  /* 0x000000015d5de824 */ /* 0x000fe200078e0a0f */
[----:B------:R1:W-:Y:S01]  /*15510*/  STL [R1+0xfc8], R8 ;  /* 0x000fc80801007387 */ /* 0x0003e20000100800 */
[----:B0-----:R-:W-:-:S02]  /*15520*/  IADD3 R70, P6, PT, R6, R13, RZ ;  /* 0x0000000d06467210 */ /* 0x001fc40007fde0ff */
[C---:B-1----:R-:W-:Y:S02]  /*15530*/  SEL R4, R14.reuse, R87, !P1 ;  /* 0x000000570e047207 */ /* 0x042fe40004800000 */
[----:B------:R-:W-:-:S05]  /*15540*/  SEL R5, R14, R88, !P1 ;  /* 0x000000580e057207 */ /* 0x000fca0004800000 */
[----:B------:R-:W-:Y:S01]  /*15550*/  IMAD R8, R5, UR13, RZ ;  /* 0x0000000d05087c24 */ /* 0x000fe2000f8e02ff */
[----:B------:R-:W-:Y:S01]  /*15560*/  PRMT R16, RZ, 0x7610, R16 ;  /* 0x00007610ff107816 */ /* 0x000fe20000000010 */
[----:B------:R-:W0:Y:S01]  /*15570*/  LDCU UR13, c[0x0][0x3b0] ;  /* 0x00007600ff0d77ac */ /* 0x000e220008000800 */
[----:B--2---:R1:W-:Y:S04]  /*15580*/  STL [R1+0x1d54], R7 ;  /* 0x001d540701007387 */ /* 0x0043e80000100800 */
[----:B------:R-:W-:Y:S04]  /*15590*/  STL [R1+0xfd4], R70 ;  /* 0x000fd44601007387 */ /* 0x000fe80000100800 */
[----:B----4-:R2:W-:Y:S01]  /*155a0*/  STL [R1+0x1d58], R72 ;  /* 0x001d584801007387 */ /* 0x0105e20000100800 */
[----:B-1----:R-:W-:Y:S01]  /*155b0*/  IMAD R7, R4, UR6, RZ ;  /* 0x0000000604077c24 */ /* 0x002fe2000f8e02ff */
[----:B------:R-:W-:Y:S01]  /*155c0*/  PRMT R71, RZ, 0x7610, R71 ;  /* 0x00007610ff477816 */ /* 0x000fe20000000047 */
[----:B------:R-:W-:Y:S01]  /*155d0*/  @P0 IMAD.MOV.U32 R4, RZ, RZ, R70 ;  /* 0x000000ffff040224 */ /* 0x000fe200078e0046 */
[----:B------:R-:W-:Y:S01]  /*155e0*/  PRMT R2, RZ, 0x7610, R2 ;  /* 0x00007610ff027816 */ /* 0x000fe20000000002 */
[----:B------:R-:W1:Y:S01]  /*155f0*/  LDCU UR6, c[0x0][0x3b0] ;  /* 0x00007600ff0677ac */ /* 0x000e620008000800 */
[----:B--2---:R-:W-:-:S05]  /*15600*/  LEA.HI.X.SX32 R72, R6, R12, 0x1, P6 ;  /* 0x0000000c06487211 */ /* 0x004fca00030f0eff */
[----:B------:R-:W-:-:S05]  /*15610*/  @P0 IMAD.MOV.U32 R5, RZ, RZ, R72 ;  /* 0x000000ffff050224 */ /* 0x000fca00078e0048 */
[----:B------:R2:W4:Y:S01]  /*15620*/  @P0 LDG.E.U8 R9, desc[UR20][R4.64] ;  /* 0x0000001404090981 */ /* 0x000522000c1e1100 */
[CC--:B------:R-:W-:Y:S02]  /*15630*/  IADD3 R73, P6, PT, R7.reuse, R13.reuse, RZ ;  /* 0x0000000d07497210 */ /* 0x0c0fe40007fde0ff */
[----:B--2---:R-:W-:Y:S02]  /*15640*/  SEL R4, R14, R90, !P1 ;  /* 0x0000005a0e047207 */ /* 0x004fe40004800000 */
[-C--:B------:R-:W-:Y:S02]  /*15650*/  LEA.HI.X.SX32 R5, R7, R12.reuse, 0x1, P6 ;  /* 0x0000000c07057211 */ /* 0x080fe400030f0eff */
[----:B------:R-:W-:Y:S01]  /*15660*/  IADD3 R70, P6, PT, R8, R13, RZ ;  /* 0x0000000d08467210 */ /* 0x000fe20007fde0ff */
[----:B------:R-:W-:Y:S01]  /*15670*/  IMAD R7, R4, UR5, RZ ;  /* 0x0000000504077c24 */ /* 0x000fe2000f8e02ff */
[----:B------:R-:W-:Y:S01]  /*15680*/  STL [R1+0xfd0], R72 ;  /* 0x000fd04801007387 */ /* 0x000fe20000100800 */
[----:B------:R-:W-:Y:S01]  /*15690*/  @P0 IMAD.MOV.U32 R4, RZ, RZ, R73 ;  /* 0x000000ffff040224 */ /* 0x000fe200078e0049 */
[----:B------:R-:W-:Y:S01]  /*156a0*/  LEA.HI.X.SX32 R75, R8, R12, 0x1, P6 ;  /* 0x0000000c084b7211 */ /* 0x000fe200030f0eff */
[----:B------:R-:W2:Y:S01]  /*156b0*/  LDCU UR5, c[0x0][0x3b0] ;  /* 0x00007600ff0577ac */ /* 0x000ea20008000800 */
[----:B---3--:R3:W-:Y:S01]  /*156c0*/  STL [R1+0x1d5c], R77 ;  /* 0x001d5c4d01007387 */ /* 0x0087e20000100800 */
[----:B------:R-:W-:-:S03]  /*156d0*/  PRMT R8, RZ, 0x7610, R8 ;  /* 0x00007610ff087816 */ /* 0x000fc60000000008 */
[----:B------:R0:W2:Y:S04]  /*156e0*/  @P0 LDG.E.U8 R16, desc[UR20][R4.64] ;  /* 0x0000001404100981 */ /* 0x0000a8000c1e1100 */
[----:B---3--:R-:W3:Y:S04]  /*156f0*/  LDL R77, [R1+0x1f94] ;  /* 0x001f9400014d7983 */ /* 0x008ee80000100800 */
[----:B------:R-:W-:Y:S01]  /*15700*/  STL [R1+0xfdc], R73 ;  /* 0x000fdc4901007387 */ /* 0x000fe20000100800 */
[----:B0-----:R-:W-:-:S03]  /*15710*/  @P0 IMAD.MOV.U32 R4, RZ, RZ, R70 ;  /* 0x000000ffff040224 */ /* 0x001fc600078e0046 */
[----:B----4-:R-:W-:Y:S04]  /*15720*/  STL [R1+0x1d48], R9 ;  /* 0x001d480901007387 */ /* 0x010fe80000100800 */
[----:B------:R0:W-:Y:S02]  /*15730*/  STL [R1+0xfd8], R5 ;  /* 0x000fd80501007387 */ /* 0x0001e40000100800 */
[----:B0-----:R-:W-:-:S05]  /*15740*/  @P0 IMAD.MOV.U32 R5, RZ, RZ, R75 ;  /* 0x000000ffff050224 */ /* 0x001fca00078e004b */
[----:B------:R0:W4:Y:S01]  /*15750*/  @P0 LDG.E.U8 R8, desc[UR20][R4.64] ;  /* 0x0000001404080981 */ /* 0x000122000c1e1100 */
[----:B------:R-:W-:-:S05]  /*15760*/  SEL R6, R14, R89, !P1 ;  /* 0x000000590e067207 */ /* 0x000fca0004800000 */
[----:B------:R-:W-:Y:S01]  /*15770*/  IMAD R9, R6, UR15, RZ ;  /* 0x0000000f06097c24 */ /* 0x000fe2000f8e02ff */
[----:B------:R-:W-:Y:S01]  /*15780*/  STL [R1+0xfe4], R70 ;  /* 0x000fe44601007387 */ /* 0x000fe20000100800 */
[----:B------:R-:W-:Y:S01]  /*15790*/  SEL R6, R14, R91, !P1 ;  /* 0x0000005b0e067207 */ /* 0x000fe20004800000 */
[----:B------:R-:W1:Y:S02]  /*157a0*/  LDCU UR15, c[0x0][0x3b0] ;  /* 0x00007600ff0f77ac */ /* 0x000e640008000800 */
[C---:B------:R-:W-:Y:S01]  /*157b0*/  IADD3 R72, P6, PT, R9.reuse, R13, RZ ;  /* 0x0000000d09487210 */ /* 0x040fe20007fde0ff */
[----:B------:R-:W-:Y:S03]  /*157c0*/  STL [R1+0xfe0], R75 ;  /* 0x000fe04b01007387 */ /* 0x000fe60000100800 */
[----:B------:R-:W-:Y:S01]  /*157d0*/  LEA.HI.X.SX32 R73, R9, R12, 0x1, P6 ;  /* 0x0000000c09497211 */ /* 0x000fe200030f0eff */
[----:B------:R-:W-:Y:S01]  /*157e0*/  STL [R1+0xfec], R72 ;  /* 0x000fec4801007387 */ /* 0x000fe20000100800 */
[----:B------:R-:W-:-:S02]  /*157f0*/  IMAD R6, R6, UR16, RZ ;  /* 0x0000001006067c24 */ /* 0x000fc4000f8e02ff */
[----:B0-----:R-:W-:Y:S01]  /*15800*/  @P0 IMAD.MOV.U32 R4, RZ, RZ, R72 ;  /* 0x000000ffff040224 */ /* 0x001fe200078e0048 */
[----:B--2---:R0:W-:Y:S01]  /*15810*/  STL [R1+0x1d44], R16 ;  /* 0x001d441001007387 */ /* 0x0041e20000100800 */
[----:B------:R-:W-:Y:S01]  /*15820*/  @P0 IMAD.MOV.U32 R5, RZ, RZ, R73 ;  /* 0x000000ffff050224 */ /* 0x000fe200078e0049 */
[----:B------:R-:W-:Y:S01]  /*15830*/  PRMT R9, RZ, 0x7610, R9 ;  /* 0x00007610ff097816 */ /* 0x000fe20000000009 */
[----:B------:R-:W2:Y:S01]  /*15840*/  LDCU UR16, c[0x0][0x3b0] ;  /* 0x00007600ff1077ac */ /* 0x000ea20008000800 */
[----:B------:R-:W-:Y:S04]  /*15850*/  STL [R1+0xfe8], R73 ;  /* 0x000fe84901007387 */ /* 0x000fe80000100800 */
[----:B------:R1:W2:Y:S01]  /*15860*/  @P0 LDG.E.U8 R71, desc[UR20][R4.64] ;  /* 0x0000001404470981 */ /* 0x0002a2000c1e1100 */
[----:B0-----:R-:W-:-:S04]  /*15870*/  IADD3 R16, P6, PT, R7, R13, RZ ;  /* 0x0000000d07107210 */ /* 0x001fc80007fde0ff */
[----:B------:R-:W-:Y:S01]  /*15880*/  LEA.HI.X.SX32 R70, R7, R12, 0x1, P6 ;  /* 0x0000000c07467211 */ /* 0x000fe200030f0eff */
[----:B------:R-:W-:Y:S01]  /*15890*/  STL [R1+0xff4], R16 ;  /* 0x000ff41001007387 */ /* 0x000fe20000100800 */
[----:B-1----:R-:W-:-:S03]  /*158a0*/  @P0 IMAD.MOV.U32 R4, RZ, RZ, R16 ;  /* 0x000000ffff040224 */ /* 0x002fc600078e0010 */
[----:B------:R-:W-:-:S05]  /*158b0*/  @P0 IMAD.MOV.U32 R5, RZ, RZ, R70 ;  /* 0x000000ffff050224 */ /* 0x000fca00078e0046 */
[----:B------:R0:W2:Y:S04]  /*158c0*/  @P0 LDG.E.U8 R9, desc[UR20][R4.64] ;  /* 0x0000001404090981 */ /* 0x0000a8000c1e1100 */
[----:B----4-:R1:W-:Y:S02]  /*158d0*/  STL [R1+0x1d40], R8 ;  /* 0x001d400801007387 */ /* 0x0103e40000100800 */
[----:B-1----:R-:W-:-:S04]  /*158e0*/  IADD3 R8, P6, PT, R6, R13, RZ ;  /* 0x0000000d06087210 */ /* 0x002fc80007fde0ff */
[----:B------:R-:W-:Y:S01]  /*158f0*/  LEA.HI.X.SX32 R7, R6, R12, 0x1, P6 ;  /* 0x0000000c06077211 */ /* 0x000fe200030f0eff */
[----:B0-----:R-:W-:-:S04]  /*15900*/  @P0 IMAD.MOV.U32 R4, RZ, RZ, R8 ;  /* 0x000000ffff040224 */ /* 0x001fc800078e0008 */
[----:B------:R-:W-:-:S05]  /*15910*/  @P0 IMAD.MOV.U32 R5, RZ, RZ, R7 ;  /* 0x000000ffff050224 */ /* 0x000fca00078e0007 */
[----:B------:R0:W4:Y:S01]  /*15920*/  @P0 LDG.E.U8 R2, desc[UR20][R4.64] ;  /* 0x0000001404020981 */ /* 0x000122000c1e1100 */
[----:B---3--:R-:W-:Y:S02]  /*15930*/  ISETP.GE.AND P6, PT, R77, RZ, PT ;  /* 0x000000ff4d00720c */ /* 0x008fe40003fc6270 */
[----:B------:R-:W-:Y:S01]  /*15940*/  SEL R6, R14, R78, !P1 ;  /* 0x0000004e0e067207 */ /* 0x000fe20004800000 */
[----:B------:R-:W-:Y:S04]  /*15950*/  STL [R1+0xff0], R70 ;  /* 0x000ff04601007387 */ /* 0x000fe80000100800 */
[----:B------:R-:W-:Y:S01]  /*15960*/  STL [R1+0xffc], R8 ;  /* 0x000ffc0801007387 */ /* 0x000fe20000100800 */
[----:B0-----:R-:W-:-:S03]  /*15970*/  IMAD.MOV.U32 R4, RZ, RZ, R93 ;  /* 0x000000ffff047224 */ /* 0x001fc600078e005d */
[----:B------:R0:W-:Y:S02]  /*15980*/  STL [R1+0xff8], R7 ;  /* 0x000ff80701007387 */ /* 0x0001e40000100800 */
[----:B------:R-:W-:Y:S02]  /*15990*/  @!P6 IMAD.MOV R4, RZ, RZ, -R4 ;  /* 0x000000ffff04e224 */ /* 0x000fe400078e0a04 */
[----:B------:R-:W3:Y:S01]  /*159a0*/  LDL.LU R16, [R1+0x5c] ;  /* 0x00005c0001107983 */ /* 0x000ee20000300800 */
[----:B0-----:R-:W-:Y:S01]  /*159b0*/  IMAD R7, R6, UR5, RZ ;  /* 0x0000000506077c24 */ /* 0x001fe2000f8e02ff */
[----:B------:R-:W-:Y:S01]  /*159c0*/  SEL R6, R14, R76, !P1 ;  /* 0x0000004c0e067207 */ /* 0x000fe20004800000 */
[----:B------:R-:W0:Y:S01]  /*159d0*/  LDCU UR5, c[0x0][0x3b0] ;  /* 0x00007600ff0577ac */ /* 0x000e220008000800 */
[----:B------:R-:W-:Y:S01]  /*159e0*/  PRMT R0, RZ, 0x7610, R0 ;  /* 0x00007610ff007816 */ /* 0x000fe20000000000 */
[----:B----4-:R1:W-:Y:S02]  /*159f0*/  STL [R1+0x1d38], R2 ;  /* 0x001d380201007387 */ /* 0x0103e40000100800 */
[----:B-1----:R-:W-:-:S02]  /*15a00*/  IADD3 R2, P6, PT, R7, R13, RZ ;  /* 0x0000000d07027210 */ /* 0x002fc40007fde0ff */
[----:B--2---:R1:W-:Y:S02]  /*15a10*/  STL [R1+0x1cf4], R9 ;  /* 0x001cf40901007387 */ /* 0x0043e40000100800 */
[----:B------:R-:W-:-:S05]  /*15a20*/  LEA.HI.X.SX32 R70, R7, R12, 0x1, P6 ;  /* 0x0000000c07467211 */ /* 0x000fca00030f0eff */
[----:B------:R-:W-:Y:S02]  /*15a30*/  @P0 IMAD.MOV.U32 R7, RZ, RZ, R70 ;  /* 0x000000ffff070224 */ /* 0x000fe400078e0046 */
[----:B-1----:R-:W-:Y:S01]  /*15a40*/  IMAD R9, R6, UR13, RZ ;  /* 0x0000000d06097c24 */ /* 0x002fe2000f8e02ff */
[C---:B------:R-:W-:Y:S01]  /*15a50*/  SEL R5, R14.reuse, R79, !P1 ;  /* 0x0000004f0e057207 */ /* 0x040fe20004800000 */
[----:B------:R-:W-:Y:S01]  /*15a60*/  @P0 IMAD.MOV.U32 R6, RZ, RZ, R2 ;  /* 0x000000ffff060224 */ /* 0x000fe200078e0002 */
[----:B------:R-:W-:Y:S01]  /*15a70*/  STL [R1+0x1004], R2 ;  /* 0x0010040201007387 */ /* 0x000fe20000100800 */
[C---:B------:R-:W-:Y:S01]  /*15a80*/  SEL R4, R14.reuse, R4, !P1 ;  /* 0x000000040e047207 */ /* 0x040fe20004800000 */
[----:B------:R-:W1:Y:S02]  /*15a90*/  LDCU UR13, c[0x0][0x3b0] ;  /* 0x00007600ff0d77ac */ /* 0x000e640008000800 */
[----:B------:R2:W4:Y:S01]  /*15aa0*/  @P0 LDG.E.U8 R0, desc[UR20][R6.64] ;  /* 0x0000001406000981 */ /* 0x000522000c1e1100 */
[----:B------:R-:W-:Y:S01]  /*15ab0*/  IMAD R8, R5, UR6, RZ ;  /* 0x0000000605087c24 */ /* 0x000fe2000f8e02ff */
[----:B------:R-:W2:Y:S01]  /*15ac0*/  LDCU UR6, c[0x0][0x3b0] ;  /* 0x00007600ff0677ac */ /* 0x000ea20008000800 */
[----:B------:R-:W-:-:S03]  /*15ad0*/  SEL R5, R14, R30, !P1 ;  /* 0x0000001e0e057207 */ /* 0x000fc60004800000 */
[CC--:B------:R-:W-:Y:S02]  /*15ae0*/  IADD3 R75, P6, PT, R8.reuse, R13.reuse, RZ ;  /* 0x0000000d084b7210 */ /* 0x0c0fe40007fde0ff */
[----:B------:R-:W-:Y:S01]  /*15af0*/  IMAD R5, R5, UR15, RZ ;  /* 0x0000000f05057c24 */ /* 0x000fe2000f8e02ff */
[----:B------:R-:W-:Y:S01]  /*15b00*/  STL [R1+0x1d3c], R71 ;  /* 0x001d3c4701007387 */ /* 0x000fe20000100800 */
[----:B------:R-:W-:Y:S01]  /*15b10*/  LEA.HI.X.SX32 R73, R8, R12, 0x1, P6 ;  /* 0x0000000c08497211 */ /* 0x000fe200030f0eff */
[----:B------:R-:W0:Y:S01]  /*15b20*/  LDCU UR15, c[0x0][0x3b0] ;  /* 0x00007600ff0f77ac */ /* 0x000e220008000800 */
[----:B------:R-:W-:Y:S01]  /*15b30*/  IADD3 R93, P6, PT, R9, R13, RZ ;  /* 0x0000000d095d7210 */ /* 0x000fe20007fde0ff */
[----:B------:R1:W-:Y:S01]  /*15b40*/  STL [R1+0x1000], R70 ;  /* 0x0010004601007387 */ /* 0x0003e20000100800 */
[----:B------:R-:W-:-:S03]  /*15b50*/  PRMT R74, RZ, 0x7610, R74 ;  /* 0x00007610ff4a7816 */ /* 0x000fc6000000004a */
[----:B------:R-:W-:Y:S01]  /*15b60*/  STL [R1+0x100c], R75 ;  /* 0x00100c4b01007387 */ /* 0x000fe20000100800 */
[-C--:B-1----:R-:W-:Y:S02]  /*15b70*/  LEA.HI.X.SX32 R70, R9, R12.reuse, 0x1, P6 ;  /* 0x0000000c09467211 */ /* 0x082fe400030f0eff */
[C---:B------:R-:W-:Y:S01]  /*15b80*/  IADD3 R72, P6, PT, R5.reuse, R13, RZ ;  /* 0x0000000d05487210 */ /* 0x040fe20007fde0ff */
[----:B------:R1:W-:Y:S01]  /*15b90*/  STL [R1+0x1008], R73 ;  /* 0x0010084901007387 */ /* 0x0003e20000100800 */
[----:B--2---:R-:W-:Y:S01]  /*15ba0*/  IMAD R6, R4, UR6, RZ ;  /* 0x0000000604067c24 */ /* 0x004fe2000f8e02ff */
[----:B------:R-:W-:Y:S01]  /*15bb0*/  SEL R3, R14, R3, !P1 ;  /* 0x000000030e037207 */ /* 0x000fe20004800000 */
[----:B------:R-:W-:Y:S01]  /*15bc0*/  @P0 IMAD.MOV.U32 R4, RZ, RZ, R75 ;  /* 0x000000ffff040224 */ /* 0x000fe200078e004b */
[----:B------:R-:W2:Y:S01]  /*15bd0*/  LDL.LU R77, [R1+0x5a0] ;  /* 0x0005a000014d7983 */ /* 0x000ea20000300800 */
[----:B------:R-:W-:Y:S01]  /*15be0*/  LEA.HI.X.SX32 R71, R5, R12, 0x1, P6 ;  /* 0x0000000c05477211 */ /* 0x000fe200030f0eff */
[----:B------:R-:W-:Y:S01]  /*15bf0*/  @P0 IMAD.MOV.U32 R5, RZ, RZ, R73 ;  /* 0x000000ffff050224 */ /* 0x000fe200078e0049 */
[----:B------:R-:W-:Y:S01]  /*15c00*/  PRMT R92, RZ, 0x7610, R92 ;  /* 0x00007610ff5c7816 */ /* 0x000fe2000000005c */
[----:B------:R-:W-:Y:S01]  /*15c10*/  STL [R1+0x1014], R93 ;  /* 0x0010145d01007387 */ /* 0x000fe20000100800 */
[----:B------:R-:W-:Y:S01]  /*15c20*/  PRMT R7, RZ, 0x7610, R7 ;  /* 0x00007610ff077816 */ /* 0x000fe20000000007 */
[----:B------:R-:W0:Y:S02]  /*15c30*/  LDCU UR6, c[0x0][0x3b0] ;  /* 0x00007600ff0677ac */ /* 0x000e240008000800 */
[----:B------:R-:W2:Y:S04]  /*15c40*/  LDL.LU R2, [R1+0x5a4] ;  /* 0x0005a40001027983 */ /* 0x000ea80000300800 */
[----:B------:R-:W-:Y:S04]  /*15c50*/  STL [R1+0x1010], R70 ;  /* 0x0010104601007387 */ /* 0x000fe80000100800 */
[----:B------:R-:W-:Y:S04]  /*15c60*/  STL [R1+0x1774], R72 ;  /* 0x0017744801007387 */ /* 0x000fe80000100800 */
[----:B------:R0:W2:Y:S04]  /*15c70*/  @P0 LDG.E.U8 R74, desc[UR20][R4.64] ;  /* 0x00000014044a0981 */ /* 0x0000a8000c1e1100 */
[----:B----4-:R4:W-:Y:S04]  /*15c80*/  STL [R1+0x1d30], R0 ;  /* 0x001d300001007387 */ /* 0x0109e80000100800 */
[----:B-1----:R-:W3:Y:S01]  /*15c90*/  LDL.LU R73, [R1+0x2b18] ;  /* 0x002b180001497983 */ /* 0x002ee20000300800 */
[----:B0-----:R-:W-:Y:S01]  /*15ca0*/  IMAD R3, R3, UR5, RZ ;  /* 0x0000000503037c24 */ /* 0x001fe2000f8e02ff */
[----:B------:R-:W0:Y:S01]  /*15cb0*/  LDCU UR5, c[0x0][0x3b0] ;  /* 0x00007600ff0577ac */ /* 0x000e220008000800 */
[----:B------:R-:W-:-:S03]  /*15cc0*/  @P0 IMAD.MOV.U32 R4, RZ, RZ, R93 ;  /* 0x000000ffff040224 */ /* 0x000fc600078e005d */
[C---:B----4-:R-:W-:Y:S01]  /*15cd0*/  IADD3 R0, P6, PT, R3.reuse, R13, RZ ;  /* 0x0000000d03007210 */ /* 0x050fe20007fde0ff */
[----:B------:R-:W-:Y:S01]  /*15ce0*/  @P0 IMAD.MOV.U32 R5, RZ, RZ, R70 ;  /* 0x000000ffff050224 */ /* 0x000fe200078e0046 */
[----:B------:R-:W-:Y:S02]  /*15cf0*/  STL [R1+0x1018], R71 ;  /* 0x0010184701007387 */ /* 0x000fe40000100800 */
[----:B------:R-:W-:Y:S02]  /*15d00*/  LEA.HI.X.SX32 R75, R3, R12, 0x1, P6 ;  /* 0x0000000c034b7211 */ /* 0x000fe400030f0eff */
[----:B------:R-:W-:Y:S04]  /*15d10*/  STL [R1+0x1788], R0 ;  /* 0x0017880001007387 */ /* 0x000fe80000100800 */
[----:B------:R-:W4:Y:S04]  /*15d20*/  LDL.LU R3, [R1+0x59c] ;  /* 0x00059c0001037983 */ /* 0x000f280000300800 */
[----:B------:R1:W4:Y:S02]  /*15d30*/  @P0 LDG.E.U8 R92, desc[UR20][R4.64] ;  /* 0x00000014045c0981 */ /* 0x000324000c1e1100 */
[----:B-1----:R-:W-:-:S02]  /*15d40*/  @P0 IMAD.MOV.U32 R4, RZ, RZ, R72 ;  /* 0x000000ffff040224 */ /* 0x002fc400078e0048 */
[----:B------:R-:W-:Y:S01]  /*15d50*/  @P0 IMAD.MOV.U32 R5, RZ, RZ, R71 ;  /* 0x000000ffff050224 */ /* 0x000fe200078e0047 */
[----:B--2---:R1:W-:Y:S04]  /*15d60*/  STL [R1+0x1d2c], R74 ;  /* 0x001d2c4a01007387 */ /* 0x0043e80000100800 */
[----:B------:R-:W2:Y:S01]  /*15d70*/  LDL.LU R70, [R1+0x2b14] ;  /* 0x002b140001467983 */ /* 0x000ea20000300800 */
[----:B-1----:R-:W-:-:S04]  /*15d80*/  IADD3 R74, P6, PT, R6, R13, RZ ;  /* 0x0000000d064a7210 */ /* 0x002fc80007fde0ff */
[----:B------:R-:W-:Y:S02]  /*15d90*/  LEA.HI.X.SX32 R93, R6, R12, 0x1, P6 ;  /* 0x0000000c065d7211 */ /* 0x000fe400030f0eff */
[----:B------:R-:W-:Y:S02]  /*15da0*/  PRMT R6, RZ, 0x7610, R6 ;  /* 0x00007610ff067816 */ /* 0x000fe40000000006 */
[----:B---3--:R-:W-:-:S06]  /*15db0*/  PRMT R73, RZ, 0x7610, R73 ;  /* 0x00007610ff497816 */ /* 0x008fcc0000000049 */
[----:B------:R1:W3:Y:S02]  /*15dc0*/  @P0 LDG.E.U8 R73, desc[UR20][R4.64] ;  /* 0x0000001404490981 */ /* 0x0002e4000c1e1100 */
[----:B-1----:R-:W-:Y:S02]  /*15dd0*/  @P0 IMAD.MOV.U32 R4, RZ, RZ, R0 ;  /* 0x000000ffff040224 */ /* 0x002fe400078e0000 */
[----:B------:R-:W-:-:S05]  /*15de0*/  @P0 IMAD.MOV.U32 R5, RZ, RZ, R75 ;  /* 0x000000ffff050224 */ /* 0x000fca00078e004b */
[----:B------:R1:W2:Y:S02]  /*15df0*/  @P0 LDG.E.U8 R6, desc[UR20][R4.64] ;  /* 0x0000001404060981 */ /* 0x0002a4000c1e1100 */
[----:B-1----:R-:W-:Y:S02]  /*15e00*/  @P0 IMAD.MOV.U32 R4, RZ, RZ, R74 ;  /* 0x000000ffff040224 */ /* 0x002fe400078e004a */
[----:B------:R-:W-:-:S05]  /*15e10*/  @P0 IMAD.MOV.U32 R5, RZ, RZ, R93 ;  /* 0x000000ffff050224 */ /* 0x000fca00078e005d */
[----:B------:R1:W2:Y:S01]  /*15e20*/  @P0 LDG.E.U8 R7, desc[UR20][R4.64] ;  /* 0x0000001404070981 */ /* 0x0002a2000c1e1100 */
[----:B------:R-:W-:-:S03]  /*15e30*/  ISETP.GT.U32.AND P6, PT, R15, R16, PT ;  /* 0x000000100f00720c */ /* 0x000fc60003fc4070 */
[----:B------:R-:W-:Y:S04]  /*15e40*/  STL [R1+0x1784], R75 ;  /* 0x0017844b01007387 */ /* 0x000fe80000100800 */
[----:B----4-:R4:W-:Y:S01]  /*15e50*/  STL [R1+0x1d28], R92 ;  /* 0x001d285c01007387 */ /* 0x0109e20000100800 */
[----:B------:R-:W-:-:S03]  /*15e60*/  SEL R3, R14, R3, !P1 ;  /* 0x000000030e037207 */ /* 0x000fc60004800000 */
[----:B----4-:R-:W4:Y:S04]  /*15e70*/  LDL.LU R92, [R1+0x5a8] ;  /* 0x0005a800015c7983 */ /* 0x010f280000300800 */
[----:B------:R-:W-:Y:S04]  /*15e80*/  STL [R1+0x1790], R74 ;  /* 0x0017904a01007387 */ /* 0x000fe80000100800 */
[----:B------:R-:W-:Y:S04]  /*15e90*/  STL [R1+0x178c], R93 ;  /* 0x00178c5d01007387 */ /* 0x000fe80000100800 */
[----:B------:R-:W4:Y:S04]  /*15ea0*/  LDL.LU R71, [R1+0x2b10] ;  /* 0x002b100001477983 */ /* 0x000f280000300800 */
[----:B------:R-:W4:Y:S01]  /*15eb0*/  LDL.LU R72, [R1+0x2b0c] ;  /* 0x002b0c0001487983 */ /* 0x000f220000300800 */
[----:B------:R-:W-:Y:S01]  /*15ec0*/  @!P6 IMAD.IADD R16, R16, 0x1, -R15 ;  /* 0x000000011010e824 */ /* 0x000fe200078e0a0f */
[----:B-1----:R-:W-:-:S02]  /*15ed0*/  SEL R4, R14, R2, !P1 ;  /* 0x000000020e047207 */ /* 0x002fc40004800000 */
[----:B------:R-:W-:Y:S01]  /*15ee0*/  PRMT R8, RZ, 0x7610, R8 ;  /* 0x00007610ff087816 */ /* 0x000fe20000000008 */
[----:B---3--:R1:W-:Y:S04]  /*15ef0*/  STL [R1+0x1d24], R73 ;  /* 0x001d244901007387 */ /* 0x0083e80000100800 */
[----:B-1----:R-:W3:Y:S04]  /*15f00*/  LDL.LU R73, [R1+0x2b08] ;  /* 0x002b080001497983 */ /* 0x002ee80000300800 */
[----:B------:R-:W3:Y:S04]  /*15f10*/  LDL.LU R75, [R1+0x2b04] ;  /* 0x002b0400014b7983 */ /* 0x000ee80000300800 */
[----:B------:R-:W3:Y:S04]  /*15f20*/  LDL.LU R0, [R1+0x2b00] ;  /* 0x002b000001007983 */ /* 0x000ee80000300800 */
[----:B--2---:R0:W-:Y:S04]  /*15f30*/  STL [R1+0x1d20], R6 ;  /* 0x001d200601007387 */ /* 0x0041e80000100800 */
[----:B------:R-:W2:Y:S01]  /*15f40*/  LDL.LU R93, [R1+0x2afc] ;  /* 0x002afc00015d7983 */ /* 0x000ea20000300800 */
[----:B0-----:R-:W-:Y:S01]  /*15f50*/  IMAD R6, R3, UR5, RZ ;  /* 0x0000000503067c24 */ /* 0x001fe2000f8e02ff */
[----:B------:R-:W-:Y:S01]  /*15f60*/  SEL R3, R14, R77, !P1 ;  /* 0x0000004d0e037207 */ /* 0x000fe20004800000 */
[----:B------:R-:W0:Y:S01]  /*15f70*/  LDCU UR5, c[0x0][0x3b0] ;  /* 0x00007600ff0577ac */ /* 0x000e220008000800 */
[----:B------:R-:W2:Y:S02]  /*15f80*/  LDL.LU R77, [R1+0x5b0] ;  /* 0x0005b000014d7983 */ /* 0x000ea40000300800 */
[----:B------:R-:W-:-:S05]  /*15f90*/  IADD3 R5, P6, PT, R6, R13, RZ ;  /* 0x0000000d06057210 */ /* 0x000fca0007fde0ff */
[----:B------:R-:W-:Y:S04]  /*15fa0*/  STL [R1+0x1798], R5 ;  /* 0x0017980501007387 */ /* 0x000fe80000100800 */
[----:B------:R-:W2:Y:S04]  /*15fb0*/  LDL.LU R74, [R1+0x5b4] ;  /* 0x0005b400014a7983 */ /* 0x000ea80000300800 */
[----:B------:R1:W-:Y:S02]  /*15fc0*/  STL [R1+0x1d1c], R7 ;  /* 0x001d1c0701007387 */ /* 0x0003e40000100800 */
[----:B-1----:R-:W-:Y:S01]  /*15fd0*/  IMAD R7, R3, UR6, RZ ;  /* 0x0000000603077c24 */ /* 0x002fe2000f8e02ff */
[----:B------:R-:W-:Y:S01]  /*15fe0*/  LEA.HI.X.SX32 R3, R6, R12, 0x1, P6 ;  /* 0x0000000c06037211 */ /* 0x000fe200030f0eff */
[----:B------:R-:W-:Y:S01]  /*15ff0*/  IMAD R6, R4, UR13, RZ ;  /* 0x0000000d04067c24 */ /* 0x000fe2000f8e02ff */
[----:B------:R-:W1:Y:S01]  /*16000*/  LDCU UR6, c[0x0][0x3b0] ;  /* 0x00007600ff0677ac */ /* 0x000e620008000800 */
[----:B------:R-:W-:-:S02]  /*16010*/  @P0 IMAD.MOV.U32 R4, RZ, RZ, R5 ;  /* 0x000000ffff040224 */ /* 0x000fc400078e0005 */
[----:B------:R-:W-:Y:S01]  /*16020*/  @P0 IMAD.MOV.U32 R5, RZ, RZ, R3 ;  /* 0x000000ffff050224 */ /* 0x000fe200078e0003 */
[----:B------:R4:W-:Y:S01]  /*16030*/  STL [R1+0x1794], R3 ;  /* 0x0017940301007387 */ /* 0x0009e20000100800 */
[C---:B------:R-:W-:Y:S01]  /*16040*/  IADD3 R2, P6, PT, R7.reuse, R13, RZ ;  /* 0x0000000d07027210 */ /* 0x040fe20007fde0ff */
[----:B------:R-:W0:Y:S02]  /*16050*/  LDCU UR13, c[0x0][0x3b0] ;  /* 0x00007600ff0d77ac */ /* 0x000e240008000800 */
[----:B------:R1:W2:Y:S04]  /*16060*/  @P0 LDG.E.U8 R8, desc[UR20][R4.64] ;  /* 0x0000001404080981 */ /* 0x0002a8000c1e1100 */
[----:B------:R-:W2:Y:S01]  /*16070*/  LDL.LU R5, [R1+0x5ac] ;  /* 0x0005ac0001057983 */ /* 0x000ea20000300800 */
[----:B-1----:R-:W-:-:S02]  /*16080*/  LEA.HI.X.SX32 R4, R7, R12, 0x1, P6 ;  /* 0x0000000c07047211 */ /* 0x002fc400030f0eff */
[----:B----4-:R-:W-:Y:S01]  /*16090*/  SEL R3, R14, R92, !P1 ;  /* 0x0000005c0e037207 */ /* 0x010fe20004800000 */
[----:B------:R-:W-:Y:S04]  /*160a0*/  STL [R1+0x17a0], R2 ;  /* 0x0017a00201007387 */ /* 0x000fe80000100800 */
[----:B------:R-:W4:Y:S04]  /*160b0*/  LDL.LU R92, [R1+0x5b8] ;  /* 0x0005b800015c7983 */ /* 0x000f280000300800 */
[----:B------:R-:W-:Y:S01]  /*160c0*/  STL [R1+0x179c], R4 ;  /* 0x00179c0401007387 */ /* 0x000fe20000100800 */
[----:B------:R-:W-:-:S04]  /*160d0*/  IADD3 R7, P6, PT, R6, R13, RZ ;  /* 0x0000000d06077210 */ /* 0x000fc80007fde0ff */
[----:B------:R-:W-:Y:S02]  /*160e0*/  LEA.HI.X.SX32 R6, R6, R12, 0x1, P6 ;  /* 0x0000000c06067211 */ /* 0x000fe400030f0eff */
[----:B---3--:R-:W-:Y:S02]  /*160f0*/  PRMT R0, RZ, 0x7610, R0 ;  /* 0x00007610ff007816 */ /* 0x008fe40000000000 */
[----:B--2---:R-:W-:Y:S01]  /*16100*/  PRMT R93, RZ, 0x7610, R93 ;  /* 0x00007610ff5d7816 */ /* 0x004fe2000000005d */
[----:B------:R0:W-:Y:S02]  /*16110*/  STL [R1+0x1cd0], R8 ;  /* 0x001cd00801007387 */ /* 0x0001e40000100800 */
[----:B0-----:R-:W-:Y:S01]  /*16120*/  IMAD R8, R3, UR5, RZ ;  /* 0x0000000503087c24 */ /* 0x001fe2000f8e02ff */
[----:B------:R-:W-:Y:S01]  /*16130*/  SEL R3, R14, R5, !P1 ;  /* 0x000000050e037207 */ /* 0x000fe20004800000 */
[----:B------:R-:W-:Y:S01]  /*16140*/  @P0 IMAD.MOV.U32 R5, RZ, RZ, R4 ;  /* 0x000000ffff050224 */ /* 0x000fe200078e0004 */
[----:B------:R-:W-:Y:S01]  /*16150*/  STL [R1+0x17a8], R7 ;  /* 0x0017a80701007387 */ /* 0x000fe20000100800 */
[----:B------:R-:W-:Y:S01]  /*16160*/  @P0 IMAD.MOV.U32 R4, RZ, RZ, R2 ;  /* 0x000000ffff040224 */ /* 0x000fe200078e0002 */
[----:B------:R-:W-:Y:S01]  /*16170*/  PRMT R73, RZ, 0x7610, R73 ;  /* 0x00007610ff497816 */ /* 0x000fe20000000049 */
[----:B------:R-:W0:Y:S01]  /*16180*/  LDCU UR5, c[0x0][0x3b0] ;  /* 0x00007600ff0577ac */ /* 0x000e220008000800 */
[----:B------:R-:W2:Y:S04]  /*16190*/  LDL.LU R2, [R1+0x2af8] ;  /* 0x002af80001027983 */ /* 0x000ea80000300800 */
[----:B------:R1:W3:Y:S02]  /*161a0*/  @P0 LDG.E.U8 R0, desc[UR20][R4.64] ;  /* 0x0000001404000981 */ /* 0x0002e4000c1e1100 */
[----:B-1----:R-:W-:-:S02]  /*161b0*/  IMAD.MOV.U32 R5, RZ, RZ, R6 ;  /* 0x000000ffff057224 */ /* 0x002fc400078e0006 */
[----:B------:R-:W-:-:S05]  /*161c0*/  @P0 IMAD.MOV.U32 R4, RZ, RZ, R7 ;  /* 0x000000ffff040224 */ /* 0x000fca00078e0007 */
[----:B------:R1:W2:Y:S04]  /*161d0*/  @P0 LDG.E.U8 R93, desc[UR20][R4.64] ;  /* 0x00000014045d0981 */ /* 0x0002a8000c1e1100 */
[----:B---3--:R3:W-:Y:S04]  /*161e0*/  STL [R1+0x1d18], R0 ;  /* 0x001d180001007387 */ /* 0x0087e80000100800 */
[----:B---3--:R-:W3:Y:S04]  /*161f0*/  LDL.LU R0, [R1+0x2af4] ;  /* 0x002af40001007983 */ /* 0x008ee80000300800 */
[----:B------:R0:W-:Y:S02]  /*16200*/  STL [R1+0x17a4], R6 ;  /* 0x0017a40601007387 */ /* 0x0001e40000100800 */
[----:B0-----:R-:W-:-:S04]  /*16210*/  IADD3 R6, P6, PT, R8, R13, RZ ;  /* 0x0000000d08067210 */ /* 0x001fc80007fde0ff */
[----:B-1----:R-:W-:Y:S01]  /*16220*/  LEA.HI.X.SX32 R4, R8, R12, 0x1, P6 ;  /* 0x0000000c08047211 */ /* 0x002fe200030f0eff */
[----:B------:R-:W-:Y:S01]  /*16230*/  IMAD.MOV.U32 R5, RZ, RZ, R6 ;  /* 0x000000ffff057224 */ /* 0x000fe200078e0006 */
[----:B------:R-:W-:Y:S04]  /*16240*/  STL [R1+0x17b0], R6 ;  /* 0x0017b00601007387 */ /* 0x000fe80000100800 */
[-C--:B------:R-:W-:Y:S01]  /*16250*/  @P0 LOP3.LUT R5, R5, R4.reuse, RZ, 0x3c, !PT ;  /* 0x0000000405050212 */ /* 0x080fe200078e3cff */
[----:B--2---:R0:W-:Y:S04]  /*16260*/  STL [R1+0x1d14], R93 ;  /* 0x001d145d01007387 */ /* 0x0041e80000100800 */
[----:B0-----:R-:W2:Y:S04]  /*16270*/  LDL.LU R93, [R1+0x5bc] ;  /* 0x0005bc00015d7983 */ /* 0x001ea80000300800 */
[----:B------:R0:W-:Y:S02]  /*16280*/  STL [R1+0x17ac], R4 ;  /* 0x0017ac0401007387 */ /* 0x0001e40000100800 */
[----:B0-----:R-:W-:-:S04]  /*16290*/  @P0 LOP3.LUT R4, R5, R4, RZ, 0x3c, !PT ;  /* 0x0000000405040212 */ /* 0x001fc800078e3cff */
[----:B------:R-:W-:-:S05]  /*162a0*/  @P0 LOP3.LUT R5, R5, R4, RZ, 0x3c, !PT ;  /* 0x0000000405050212 */ /* 0x000fca00078e3cff */
[----:B------:R0:W2:Y:S01]  /*162b0*/  @P0 LDG.E.U8 R73, desc[UR20][R4.64] ;  /* 0x0000001404490981 */ /* 0x0000a2000c1e1100 */
[----:B------:R-:W-:Y:S01]  /*162c0*/  IMAD R7, R3, UR15, RZ ;  /* 0x0000000f03077c24 */ /* 0x000fe2000f8e02ff */
[----:B------:R-:W-:Y:S01]  /*162d0*/  SEL R6, R14, R77, !P1 ;  /* 0x0000004d0e067207 */ /* 0x000fe20004800000 */
[----:B------:R-:W1:Y:S03]  /*162e0*/  LDCU UR15, c[0x0][0x3b0] ;  /* 0x00007600ff0f77ac */ /* 0x000e660008000800 */
[----:B------:R-:W-:-:S04]  /*162f0*/  IADD3 R77, P6, PT, R7, R13, RZ ;  /* 0x0000000d074d7210 */ /* 0x000fc80007fde0ff */
[----:B0-----:R-:W-:Y:S01]  /*16300*/  LEA.HI.X.SX32 R4, R7, R12, 0x1, P6 ;  /* 0x0000000c07047211 */ /* 0x001fe200030f0eff */
[----:B------:R-:W-:Y:S01]  /*16310*/  STL [R1+0x17b8], R77 ;  /* 0x0017b84d01007387 */ /* 0x000fe20000100800 */
[----:B------:R-:W-:-:S03]  /*16320*/  PRMT R75, RZ, 0x7610, R75 ;  /* 0x00007610ff4b7816 */ /* 0x000fc6000000004b */
[----:B------:R-:W-:Y:S01]  /*16330*/  @P0 IMAD.MOV.U32 R5, RZ, RZ, R4 ;  /* 0x000000ffff050224 */ /* 0x000fe200078e0004 */
[----:B--2---:R0:W-:Y:S04]  /*16340*/  STL [R1+0x1d0c], R73 ;  /* 0x001d0c4901007387 */ /* 0x0041e80000100800 */
[----:B0-----:R-:W2:Y:S04]  /*16350*/  LDL.LU R73, [R1+0x5c0] ;  /* 0x0005c00001497983 */ /* 0x001ea80000300800 */
[----:B------:R0:W-:Y:S02]  /*16360*/  STL [R1+0x17b4], R4 ;  /* 0x0017b40401007387 */ /* 0x0001e40000100800 */
[----:B0-----:R-:W-:-:S05]  /*16370*/  @P0 IMAD.MOV.U32 R4, RZ, RZ, R77 ;  /* 0x000000ffff040224 */ /* 0x001fca00078e004d */
[----:B------:R0:W2:Y:S01]  /*16380*/  @P0 LDG.E.U8 R75, desc[UR20][R4.64] ;  /* 0x00000014044b0981 */ /* 0x0000a2000c1e1100 */
[----:B------:R-:W-:Y:S01]  /*16390*/  IMAD R8, R6, UR6, RZ ;  /* 0x0000000606087c24 */ /* 0x000fe2000f8e02ff */
[----:B------:R-:W-:Y:S01]  /*163a0*/  SEL R3, R14, R74, !P1 ;  /* 0x0000004a0e037207 */ /* 0x000fe20004800000 */
[----:B------:R-:W1:Y:S03]  /*163b0*/  LDCU UR6, c[0x0][0x3b0] ;  /* 0x00007600ff0677ac */ /* 0x000e660008000800 */
[----:B------:R-:W-:-:S04]  /*163c0*/  IADD3 R74, P6, PT, R8, R13, RZ ;  /* 0x0000000d084a7210 */ /* 0x000fc80007fde0ff */
[----:B0-----:R-:W-:Y:S01]  /*163d0*/  LEA.HI.X.SX32 R4, R8, R12, 0x1, P6 ;  /* 0x0000000c08047211 */ /* 0x001fe200030f0eff */
[----:B------:R-:W-:Y:S01]  /*163e0*/  IMAD.MOV.U32 R5, RZ, RZ, R74 ;  /* 0x000000ffff057224 */ /* 0x000fe200078e004a */
[----:B------:R0:W-:Y:S01]  /*163f0*/  STL [R1+0x17c0], R74 ;  /* 0x0017c04a01007387 */ /* 0x0001e20000100800 */
[----:B------:R-:W-:Y:S01]  /*16400*/  IMAD R6, R3, UR13, RZ ;  /* 0x0000000d03067c24 */ /* 0x000fe2000f8e02ff */
[----:B----4-:R-:W-:Y:S01]  /*16410*/  SEL R3, R14, R92, !P1 ;  /* 0x0000005c0e037207 */ /* 0x010fe20004800000 */
[----:B------:R-:W4:Y:S01]  /*16420*/  LDCU UR13, c[0x0][0x3b0] ;  /* 0x00007600ff0d77ac */ /* 0x000f220008000800 */
[-C--:B------:R-:W-:Y:S02]  /*16430*/  @P0 LOP3.LUT R5, R5, R4.reuse, RZ, 0x3c, !PT ;  /* 0x0000000405050212 */ /* 0x080fe400078e3cff */
[----:B------:R-:W-:Y:S02]  /*16440*/  PRMT R2, RZ, 0x7610, R2 ;  /* 0x00007610ff027816 */ /* 0x000fe40000000002 */
[----:B0-----:R-:W-:Y:S01]  /*16450*/  IADD3 R74, P6, PT, R6, R13, RZ ;  /* 0x0000000d064a7210 */ /* 0x001fe20007fde0ff */
[----:B------:R-:W-:Y:S01]  /*16460*/  IMAD R7, R3, UR5, RZ ;  /* 0x0000000503077c24 */ /* 0x000fe2000f8e02ff */
[----:B---3--:R-:W-:Y:S01]  /*16470*/  PRMT R0, RZ, 0x7610, R0 ;  /* 0x00007610ff007816 */ /* 0x008fe20000000000 */
[----:B------:R-:W0:Y:S02]  /*16480*/  LDCU UR5, c[0x0][0x3b0] ;  /* 0x00007600ff0577ac */ /* 0x000e240008000800 */
[----:B------:R-:W-:Y:S01]  /*16490*/  IMAD.MOV.U32 R3, RZ, RZ, R74 ;  /* 0x000000ffff037224 */ /* 0x000fe200078e004a */
[----:B--2---:R2:W-:Y:S04]  /*164a0*/  STL [R1+0x1d08], R75 ;  /* 0x001d084b01007387 */ /* 0x0045e80000100800 */
[----:B--2---:R-:W2:Y:S04]  /*164b0*/  LDL.LU R75, [R1+0x5c4] ;  /* 0x0005c400014b7983 */ /* 0x004ea80000300800 */
[----:B------:R-:W3:Y:S04]  /*164c0*/  LDL.LU R77, [R1+0x5c8] ;  /* 0x0005c800014d7983 */ /* 0x000ee80000300800 */
[----:B------:R-:W2:Y:S04]  /*164d0*/  LDL.LU R92, [R1+0x5cc] ;  /* 0x0005cc00015c7983 */ /* 0x000ea80000300800 */
[----:B------:R0:W-:Y:S02]  /*164e0*/  STL [R1+0x17bc], R4 ;  /* 0x0017bc0401007387 */ /* 0x0001e40000100800 */
[----:B0-----:R-:W-:-:S04]  /*164f0*/  @P0 LOP3.LUT R4, R5, R4, RZ, 0x3c, !PT ;  /* 0x0000000405040212 */ /* 0x001fc800078e3cff */
[----:B------:R-:W-:Y:S01]  /*16500*/  @P0 LOP3.LUT R5, R5, R4, RZ, 0x3c, !PT ;  /* 0x0000000405050212 */ /* 0x000fe200078e3cff */
[----:B------:R0:W-:Y:S04]  /*16510*/  STL [R1+0x17c8], R74 ;  /* 0x0017c84a01007387 */ /* 0x0001e80000100800 */
[----:B------:R1:W2:Y:S01]  /*16520*/  @P0 LDG.E.U8 R2, desc[UR20][R4.64] ;  /* 0x0000001404020981 */ /* 0x0002a2000c1e1100 */
[----:B0-----:R-:W-:Y:S01]  /*16530*/  LEA.HI.X.SX32 R74, R6, R12, 0x1, P6 ;  /* 0x0000000c064a7211 */ /* 0x001fe200030f0eff */
[----:B------:R-:W-:-:S04]  /*16540*/  IMAD.MOV.U32 R6, RZ, RZ, R3 ;  /* 0x000000ffff067224 */ /* 0x000fc800078e0003 */
[----:B-1----:R-:W-:Y:S02]  /*16550*/  IMAD.MOV.U32 R5, RZ, RZ, R74 ;  /* 0x000000ffff057224 */ /* 0x002fe400078e004a */
[----:B------:R-:W-:-:S05]  /*16560*/  @P0 IMAD.MOV.U32 R4, RZ, RZ, R6 ;  /* 0x000000ffff040224 */ /* 0x000fca00078e0006 */
[----:B------:R0:W3:Y:S01]  /*16570*/  @P0 LDG.E.U8 R0, desc[UR20][R4.64] ;  /* 0x0000001404000981 */ /* 0x0000e2000c1e1100 */
[----:B------:R-:W-:-:S05]  /*16580*/  SEL R3, R14, R93, !P1 ;  /* 0x0000005d0e037207 */ /* 0x000fca0004800000 */
[----:B------:R-:W-:Y:S01]  /*16590*/  IMAD R6, R3, UR6, RZ ;  /* 0x0000000603067c24 */ /* 0x000fe2000f8e02ff */
[----:B------:R-:W-:Y:S01]  /*165a0*/  PRMT R71, RZ, 0x7610, R71 ;  /* 0x00007610ff477816 */ /* 0x000fe20000000047 */
[----:B------:R-:W1:Y:S01]  /*165b0*/  LDCU UR6, c[0x0][0x3b0] ;  /* 0x00007600ff0677ac */ /* 0x000e620008000800 */
[----:B------:R-:W-:Y:S02]  /*165c0*/  SEL R3, R14, R73, !P1 ;  /* 0x000000490e037207 */ /* 0x000fe40004800000 */
[----:B------:R-:W-:Y:S01]  /*165d0*/  PRMT R8, RZ, 0x7610, R8 ;  /* 0x00007610ff087816 */ /* 0x000fe20000000008 */
[----:B--2---:R2:W-:Y:S04]  /*165e0*/  STL [R1+0x1d04], R2 ;  /* 0x001d040201007387 */ /* 0x0045e80000100800 */
[----:B--2---:R-:W2:Y:S04]  /*165f0*/  LDL.LU R2, [R1+0x2af0] ;  /* 0x002af00001027983 */ /* 0x004ea80000300800 */
[----:B------:R0:W-:Y:S04]  /*16600*/  STL [R1+0x17c4], R74 ;  /* 0x0017c44a01007387 */ /* 0x0001e80000100800 */
[----:B------:R-:W2:Y:S01]  /*16610*/  LDL.LU R93, [R1+0x5d0] ;  /* 0x0005d000015d7983 */ /* 0x000ea20000300800 */
[----:B0-----:R-:W-:-:S04]  /*16620*/  IADD3 R74, P6, PT, R7, R13, RZ ;  /* 0x0000000d074a7210 */ /* 0x001fc80007fde0ff */
[----:B------:R-:W-:Y:S01]  /*16630*/  LEA.HI.X.SX32 R7, R7, R12, 0x1, P6 ;  /* 0x0000000c07077211 */ /* 0x000fe200030f0eff */
[----:B------:R-:W-:Y:S01]  /*16640*/  @P0 IMAD.MOV.U32 R4, RZ, RZ, R74 ;  /* 0x000000ffff040224 */ /* 0x000fe200078e004a */
[----:B------:R-:W-:Y:S01]  /*16650*/  IADD3 R73, P6, PT, R6, R13, RZ ;  /* 0x0000000d06497210 */ /* 0x000fe20007fde0ff */
[----:B---3--:R0:W-:Y:S02]  /*16660*/  STL [R1+0x1d00], R0 ;  /* 0x001d000001007387 */ /* 0x0081e40000100800 */
[----:B------:R-:W-:-:S05]  /*16670*/  @P0 IMAD.MOV.U32 R5, RZ, RZ, R7 ;  /* 0x000000ffff050224 */ /* 0x000fca00078e0007 */
[----:B------:R3:W2:Y:S04]  /*16680*/  @P0 LDG.E.U8 R71, desc[UR20][R4.64] ;  /* 0x0000001404470981 */ /* 0x0006a8000c1e1100 */
[----:B0-----:R-:W2:Y:S04]  /*16690*/  LDL.LU R0, [R1+0x2aec] ;  /* 0x002aec0001007983 */ /* 0x001ea80000300800 */
[----:B------:R0:W-:Y:S01]  /*166a0*/  STL [R1+0x17d0], R74 ;  /* 0x0017d04a01007387 */ /* 0x0001e20000100800 */
[----:B---3--:R-:W-:Y:S01]  /*166b0*/  @P0 IMAD.MOV.U32 R4, RZ, RZ, R73 ;  /* 0x000000ffff040224 */ /* 0x008fe200078e0049 */
[----:B0-----:R-:W-:-:S05]  /*166c0*/  LEA.HI.X.SX32 R74, R6, R12, 0x1, P6 ;  /* 0x0000000c064a7211 */ /* 0x001fca00030f0eff */
[----:B------:R-:W-:-:S05]  /*166d0*/  @P0 IMAD.MOV.U32 R5, RZ, RZ, R74 ;  /* 0x000000ffff050224 */ /* 0x000fca00078e004a */
[----:B------:R0:W3:Y:S04]  /*166e0*/  @P0 LDG.E.U8 R8, desc[UR20][R4.64] ;  /* 0x0000001404080981 */ /* 0x0000e8000c1e1100 */
[----:B------:R4:W-:Y:S04]  /*166f0*/  STL [R1+0x17cc], R7 ;  /* 0x0017cc0701007387 */ /* 0x0009e80000100800 */
[----:B------:R-:W-:Y:S01]  /*16700*/  STL [R1+0x17d8], R73 ;  /* 0x0017d84901007387 */ /* 0x000fe20000100800 */
[----:B----4-:R-:W-:-:S03]  /*16710*/  IMAD R7, R3, UR13, RZ ;  /* 0x0000000d03077c24 */ /* 0x010fc6000f8e02ff */
[----:B------:R-:W-:Y:S01]  /*16720*/  STL [R1+0x17d4], R74 ;  /* 0x0017d44a01007387 */ /* 0x000fe20000100800 */
[----:B--2---:R-:W-:-:S03]  /*16730*/  PRMT R0, RZ, 0x7610, R0 ;  /* 0x00007610ff007816 */ /* 0x004fc60000000000 */
[----:B------:R2:W-:Y:S01]  /*16740*/  STL [R1+0x1cfc], R71 ;  /* 0x001cfc4701007387 */ /* 0x0005e20000100800 */
[----:B------:R-:W-:Y:S01]  /*16750*/  SEL R6, R14, R75, !P1 ;  /* 0x0000004b0e067207 */ /* 0x000fe20004800000 */
[----:B------:R-:W4:Y:S01]  /*16760*/  LDCU UR13, c[0x0][0x3b0] ;  /* 0x00007600ff0d77ac */ /* 0x000f220008000800 */
[----:B--2---:R-:W-:-:S04]  /*16770*/  IADD3 R71, P6, PT, R7, R13, RZ ;  /* 0x0000000d07477210 */ /* 0x004fc80007fde0ff */
[----:B0-----:R-:W-:Y:S01]  /*16780*/  LEA.HI.X.SX32 R4, R7, R12, 0x1, P6 ;  /* 0x0000000c07047211 */ /* 0x001fe200030f0eff */
[----:B------:R-:W-:Y:S04]  /*16790*/  STL [R1+0x17e0], R71 ;  /* 0x0017e04701007387 */ /* 0x000fe80000100800 */
[----:B------:R-:W-:Y:S01]  /*167a0*/  @P0 IMAD.MOV.U32 R5, RZ, RZ, R4 ;  /* 0x000000ffff050224 */ /* 0x000fe200078e0004 */
[----:B---3--:R-:W-:Y:S04]  /*167b0*/  STL [R1+0x1cb8], R8 ;  /* 0x001cb80801007387 */ /* 0x008fe80000100800 */
[----:B------:R0:W-:Y:S02]  /*167c0*/  STL [R1+0x17dc], R4 ;  /* 0x0017dc0401007387 */ /* 0x0001e40000100800 */
[----:B0-----:R-:W-:-:S05]  /*167d0*/  @P0 IMAD.MOV.U32 R4, RZ, RZ, R71 ;  /* 0x000000ffff040224 */ /* 0x001fca00078e0047 */
[----:B------:R0:W2:Y:S01]  /*167e0*/  @P0 LDG.E.U8 R0, desc[UR20][R4.64] ;  /* 0x0000001404000981 */ /* 0x0000a2000c1e1100 */
[----:B------:R-:W-:Y:S01]  /*167f0*/  IMAD R8, R6, UR5, RZ ;  /* 0x0000000506087c24 */ /* 0x000fe2000f8e02ff */
[----:B------:R-:W-:Y:S01]  /*16800*/  SEL R6, R14, R92, !P1 ;  /* 0x0000005c0e067207 */ /* 0x000fe20004800000 */
[----:B------:R-:W3:Y:S03]  /*16810*/  LDCU UR5, c[0x0][0x3b0] ;  /* 0x00007600ff0577ac */ /* 0x000ee60008000800 */
[----:B------:R-:W-:Y:S02]  /*16820*/  IADD3 R73, P6, PT, R8, R13, RZ ;  /* 0x0000000d08497210 */ /* 0x000fe40007fde0ff */
[----:B------:R-:W-:Y:S02]  /*16830*/  SEL R3, R14, R77, !P1 ;  /* 0x0000004d0e037207 */ /* 0x000fe40004800000 */
[----:B0-----:R-:W-:Y:S01]  /*16840*/  LEA.HI.X.SX32 R4, R8, R12, 0x1, P6 ;  /* 0x0000000c08047211 */ /* 0x001fe200030f0eff */
[----:B------:R-:W-:Y:S04]  /*16850*/  STL [R1+0x17e8], R73 ;  /* 0x0017e84901007387 */ /* 0x000fe80000100800 */
[----:B------:R-:W3:Y:S01]  /*16860*/  LDL.LU R92, [R1+0x5d8] ;  /* 0x0005d800015c7983 */ /* 0x000ee20000300800 */
[----:B------:R-:W-:-:S03]  /*16870*/  PRMT R72, RZ, 0x7610, R72 ;  /* 0x00007610ff487816 */ /* 0x000fc60000000048 */
[----:B------:R-:W3:Y:S01]  /*16880*/  LDL.LU R77, [R1+0x5dc] ;  /* 0x0005dc00014d7983 */ /* 0x000ee20000300800 */
[----:B------:R-:W-:Y:S02]  /*16890*/  @P0 IMAD.MOV.U32 R5, RZ, RZ, R4 ;  /* 0x000000ffff050224 */ /* 0x000fe400078e0004 */
[----:B-1----:R-:W-:Y:S01]  /*168a0*/  IMAD R7, R3, UR6, RZ ;  /* 0x0000000603077c24 */ /* 0x002fe2000f8e02ff */
[----:B------:R-:W-:Y:S01]  /*168b0*/  PRMT R2, RZ, 0x7610, R2 ;  /* 0x00007610ff027816 */ /* 0x000fe20000000002 */
[----:B------:R-:W-:Y:S01]  /*168c0*/  IMAD R6, R6, UR15, RZ ;  /* 0x0000000f06067c24 */ /* 0x000fe2000f8e02ff */
[----:B--2---:R0:W-:Y:S02]  /*168d0*/  STL [R1+0x1cf8], R0 ;  /* 0x001cf80001007387 */ /* 0x0041e40000100800 */
[----:B------:R-:W-:Y:S01]  /*168e0*/  IADD3 R75, P6, PT, R7, R13, RZ ;  /* 0x0000000d074b7210 */ /* 0x000fe20007fde0ff */
[----:B------:R-:W1:Y:S01]  /*168f0*/  LDCU UR6, c[0x0][0x3b0] ;  /* 0x00007600ff0677ac */ /* 0x000e620008000800 */
[----:B------:R-:W-:-:S02]  /*16900*/  SEL R3, R14, R93, !P1 ;  /* 0x0000005d0e037207 */ /* 0x000fc40004800000 */
[----:B------:R-:W-:Y:S01]  /*16910*/  PRMT R8, RZ, 0x7610, R8 ;  /* 0x00007610ff087816 */ /* 0x000fe20000000008 */
[----:B------:R-:W2:Y:S01]  /*16920*/  LDCU UR15, c[0x0][0x3b0] ;  /* 0x00007600ff0f77ac */ /* 0x000ea20008000800 */
[----:B0-----:R-:W2:Y:S04]  /*16930*/  LDL.LU R0, [R1+0x5e0] ;  /* 0x0005e00001007983 */ /* 0x001ea80000300800 */
[----:B------:R0:W-:Y:S02]  /*16940*/  STL [R1+0x17e4], R4 ;  /* 0x0017e40401007387 */ /* 0x0001e40000100800 */
[----:B0-----:R-:W-:-:S05]  /*16950*/  @P0 IMAD.MOV.U32 R4, RZ, RZ, R73 ;  /* 0x000000ffff040224 */ /* 0x001fca00078e0049 */
[----:B------:R0:W2:Y:S01]  /*16960*/  @P0 LDG.E.U8 R72, desc[UR20][R4.64] ;  /* 0x0000001404480981 */ /* 0x0000a2000c1e1100 */
[----:B------:R-:W-:Y:S01]  /*16970*/  LEA.HI.X.SX32 R71, R7, R12, 0x1, P6 ;  /* 0x0000000c07477211 */ /* 0x000fe200030f0eff */
[----:B0-----:R-:W-:-:S04]  /*16980*/  @P0 IMAD.MOV.U32 R4, RZ, RZ, R75 ;  /* 0x000000ffff040224 */ /* 0x001fc800078e004b */
[----:B------:R-:W-:-:S05]  /*16990*/  @P0 IMAD.MOV.U32 R5, RZ, RZ, R71 ;  /* 0x000000ffff050224 */ /* 0x000fca00078e0047 */
[----:B------:R0:W3:Y:S01]  /*169a0*/  @P0 LDG.E.U8 R2, desc[UR20][R4.64] ;  /* 0x0000001404020981 */ /* 0x0000e2000c1e1100 */
[C---:B------:R-:W-:Y:S01]  /*169b0*/  IADD3 R74, P6, PT, R6.reuse, R13, RZ ;  /* 0x0000000d064a7210 */ /* 0x040fe20007fde0ff */
[----:B----4-:R-:W-:Y:S02]  /*169c0*/  IMAD R3, R3, UR13, RZ ;  /* 0x0000000d03037c24 */ /* 0x010fe4000f8e02ff */
[----:B------:R-:W-:Y:S01]  /*169d0*/  STL [R1+0x17f0], R75 ;  /* 0x0017f04b01007387 */ /* 0x000fe20000100800 */
[----:B------:R-:W-:Y:S01]  /*169e0*/  LEA.HI.X.SX32 R6, R6, R12, 0x1, P6 ;  /* 0x0000000c06067211 */ /* 0x000fe200030f0eff */
[----:B------:R-:W4:Y:S02]  /*169f0*/  LDCU UR13, c[0x0][0x3b0] ;  /* 0x00007600ff0d77ac */ /* 0x000f240008000800 */
[----:B------:R-:W-:Y:S04]  /*16a00*/  STL [R1+0x17ec], R71 ;  /* 0x0017ec4701007387 */ /* 0x000fe80000100800 */
[----:B------:R-:W-:Y:S04]  /*16a10*/  STL [R1+0x17f8], R74 ;  /* 0x0017f84a01007387 */ /* 0x000fe80000100800 */
[----:B------:R-:W4:Y:S01]  /*16a20*/  LDL.LU R93, [R1+0x8c] ;  /* 0x00008c00015d7983 */ /* 0x000f220000300800 */
[----:B------:R-:W-:Y:S01]  /*16a30*/  PRMT R7, RZ, 0x7610, R7 ;  /* 0x00007610ff077816 */ /* 0x000fe20000000007 */
[----:B0-----:R-:W-:-:S02]  /*16a40*/  @P0 IMAD.MOV.U32 R4, RZ, RZ, R74 ;  /* 0x000000ffff040224 */ /* 0x001fc400078e004a */
[----:B------:R-:W-:-:S05]  /*16a50*/  @P0 IMAD.MOV.U32 R5, RZ, RZ, R6 ;  /* 0x000000ffff050224 */ /* 0x000fca00078e0006 */
[----:B------:R0:W4:Y:S04]  /*16a60*/  @P0 LDG.E.U8 R7, desc[UR20][R4.64] ;  /* 0x0000001404070981 */ /* 0x000128000c1e1100 */
[----:B--2---:R2:W-:Y:S04]  /*16a70*/  STL [R1+0x1cf0], R72 ;  /* 0x001cf04801007387 */ /* 0x0045e80000100800 */
[----:B------:R-:W-:Y:S01]  /*16a80*/  STL [R1+0x17f4], R6 ;  /* 0x0017f40601007387 */ /* 0x000fe20000100800 */
[----:B--2---:R-:W-:-:S04]  /*16a90*/  IADD3 R72, P6, PT, R3, R13, RZ ;  /* 0x0000000d03487210 */ /* 0x004fc80007fde0ff */
[----:B------:R-:W-:Y:S01]  /*16aa0*/  LEA.HI.X.SX32 R73, R3, R12, 0x1, P6 ;  /* 0x0000000c03497211 */ /* 0x000fe200030f0eff */
[----:B------:R-:W-:Y:S04]  /*16ab0*/  STL [R1+0x1800], R72 ;  /* 0x0018004801007387 */ /* 0x000fe80000100800 */
[----:B------:R-:W2:Y:S01]  /*16ac0*/  LDL.LU R3, [R1+0x5d4] ;  /* 0x0005d40001037983 */ /* 0x000ea20000300800 */
[----:B0-----:R-:W-:Y:S02]  /*16ad0*/  @P0 IMAD.MOV.U32 R4, RZ, RZ, R72 ;  /* 0x000000ffff040224 */ /* 0x001fe400078e0048 */
[----:B------:R-:W-:Y:S01]  /*16ae0*/  @P0 IMAD.MOV.U32 R5, RZ, RZ, R73 ;  /* 0x000000ffff050224 */ /* 0x000fe200078e0049 */
[----:B------:R-:W2:Y:S04]  /*16af0*/  LDL.LU R71, [R1+0x2ae8] ;  /* 0x002ae80001477983 */ /* 0x000ea80000300800 */
[----:B------:R-:W2:Y:S04]  /*16b00*/  LDL.LU R75, [R1+0x2ae4] ;  /* 0x002ae400014b7983 */ /* 0x000ea80000300800 */
[----:B---3--:R0:W-:Y:S04]  /*16b10*/  STL [R1+0x1cec], R2 ;  /* 0x001cec0201007387 */ /* 0x0081e80000100800 */
[----:B------:R3:W2:Y:S04]  /*16b20*/  @P0 LDG.E.U8 R8, desc[UR20][R4.64] ;  /* 0x0000001404080981 */ /* 0x0006a8000c1e1100 */
[----:B0-----:R-:W2:Y:S01]  /*16b30*/  LDL.LU R2, [R1+0x2ae0] ;  /* 0x002ae00001027983 */ /* 0x001ea20000300800 */
[----:B------:R-:W-:-:S03]  /*16b40*/  ISETP.GT.U32.AND P6, PT, R15, R16, PT ;  /* 0x000000100f00720c */ /* 0x000fc60003fc4070 */
[----:B------:R-:W-:Y:S01]  /*16b50*/  STL [R1+0x17fc], R73 ;  /* 0x0017fc4901007387 */ /* 0x000fe20000100800 */
[----:B------:R-:W-:-:S03]  /*16b60*/  SEL R6, R14, R92, !P1 ;  /* 0x0000005c0e067207 */ /* 0x000fc60004800000 */
[----:B----4-:R0:W-:Y:S02]  /*16b70*/  STL [R1+0x1ce8], R7 ;  /* 0x001ce80701007387 */ /* 0x0101e40000100800 */
[----:B-1----:R-:W-:Y:S01]  /*16b80*/  IMAD R6, R6, UR6, RZ ;  /* 0x0000000606067c24 */ /* 0x002fe2000f8e02ff */
[----:B---3--:R-:W-:Y:S01]  /*16b90*/  SEL R4, R14, R0, !P1 ;  /* 0x000000000e047207 */ /* 0x008fe20004800000 */
[----:B------:R-:W3:Y:S01]  /*16ba0*/  LDL.LU R92, [R1+0x78] ;  /* 0x00007800015c7983 */ /* 0x000ee20000300800 */
[----:B------:R-:W1:Y:S01]  /*16bb0*/  LDCU UR6, c[0x0][0x3b0] ;  /* 0x00007600ff0677ac */ /* 0x000e620008000800 */
[----:B------:R-:W-:Y:S01]  /*16bc0*/  @!P6 IMAD.IADD R16, R16, 0x1, -R15 ;  /* 0x000000011010e824 */ /* 0x000fe200078e0a0f */
[----:B--2---:R-:W-:-:S05]  /*16bd0*/  SEL R3, R14, R3, !P1 ;  /* 0x000000030e037207 */ /* 0x004fca0004800000 */
[----:B0-----:R-:W-:Y:S01]  /*16be0*/  IMAD R7, R3, UR5, RZ ;  /* 0x0000000503077c24 */ /* 0x001fe2000f8e02ff */
[----:B------:R-:W-:Y:S01]  /*16bf0*/  SEL R3, R14, R77, !P1 ;  /* 0x0000004d0e037207 */ /* 0x000fe20004800000 */
[----:B------:R-:W0:Y:S03]  /*16c00*/  LDCU UR5, c[0x0][0x3b0] ;  /* 0x00007600ff0577ac */ /* 0x000e260008000800 */
[----:B------:R-:W-:Y:S01]  /*16c10*/  IADD3 R72, P6, PT, R7, R13, RZ ;  /* 0x0000000d07487210 */ /* 0x000fe20007fde0ff */
[----:B------:R-:W-:-:S03]  /*16c20*/  IMAD R5, R3, UR13, RZ ;  /* 0x0000000d03057c24 */ /* 0x000fc6000f8e02ff */
[-C--:B------:R-:W-:Y:S01]  /*16c30*/  LEA.HI.X.SX32 R77, R7, R12.reuse, 0x1, P6 ;  /* 0x0000000c074d7211 */ /* 0x080fe200030f0eff */
[----:B------:R-:W-:Y:S01]  /*16c40*/  STL [R1+0x1808], R72 ;  /* 0x0018084801007387 */ /* 0x000fe20000100800 */
[-C--:B------:R-:W-:Y:S01]  /*16c50*/  IADD3 R0, P6, PT, R6, R13.reuse, RZ ;  /* 0x0000000d06007210 */ /* 0x080fe20007fde0ff */
[----:B------:R-:W-:Y:S01]  /*16c60*/  IMAD R7, R4, UR15, RZ ;  /* 0x0000000f04077c24 */ /* 0x000fe2000f8e02ff */
[----:B------:R-:W-:Y:S01]  /*16c70*/  PRMT R2, RZ, 0x7610, R2 ;  /* 0x00007610ff027816 */ /* 0x000fe20000000002 */
[----:B------:R-:W-:Y:S01]  /*16c80*/  STL [R1+0x1804], R77 ;  /* 0x0018044d01007387 */ /* 0x000fe20000100800 */
[----:B------:R-:W-:Y:S01]  /*16c90*/  LEA.HI.X.SX32 R74, R6, R12, 0x1, P6 ;  /* 0x0000000c064a7211 */ /* 0x000fe200030f0eff */
[----:B------:R-:W-:Y:S01]  /*16ca0*/  @P0 IMAD.MOV.U32 R4, RZ, RZ, R72 ;  /* 0x000000ffff040224 */ /* 0x000fe200078e0048 */
[----:B------:R-:W-:Y:S01]  /*16cb0*/  IADD3 R73, P6, PT, R5, R13, RZ ;  /* 0x0000000d05497210 */ /* 0x000fe20007fde0ff */
[----:B------:R2:W-:Y:S01]  /*16cc0*/  STL [R1+0x1ce4], R8 ;  /* 0x001ce40801007387 */ /* 0x0005e20000100800 */
[----:B------:R-:W-:Y:S01]  /*16cd0*/  SEL R3, R14, R93, !P1 ;  /* 0x0000005d0e037207 */ /* 0x000fe20004800000 */
[----:B------:R-:W4:Y:S01]  /*16ce0*/  LDCU UR13, c[0x0][0x3b0] ;  /* 0x00007600ff0d77ac */ /* 0x000f220008000800 */
[----:B------:R-:W-:-:S02]  /*16cf0*/  PRMT R75, RZ, 0x7610, R75 ;  /* 0x00007610ff4b7816 */ /* 0x000fc4000000004b */
[----:B------:R-:W-:Y:S01]  /*16d00*/  PRMT R71, RZ, 0x7610, R71 ;  /* 0x00007610ff477816 */ /* 0x000fe20000000047 */
[----:B------:R-:W0:Y:S01]  /*16d10*/  LDCU UR15, c[0x0][0x3b0] ;  /* 0x00007600ff0f77ac */ /* 0x000e220008000800 */
[----:B--2---:R-:W-:Y:S01]  /*16d20*/  SHF.R.S32.HI R8, RZ, 0x1f, R5 ;  /* 0x0000001fff087819 */ /* 0x004fe20000011405 */
[----:B------:R-:W-:-:S05]  /*16d30*/  @P0 IMAD.MOV.U32 R5, RZ, RZ, R77 ;  /* 0x000000ffff050224 */ /* 0x000fca00078e004d */
[----:B------:R2:W3:Y:S01]  /*16d40*/  @P0 LDG.E.U8 R2, desc[UR20][R4.64] ;  /* 0x0000001404020981 */ /* 0x0004e2000c1e1100 */
[----:B------:R-:W-:Y:S01]  /*16d50*/  IMAD.X R72, R8, 0x1, R12, P6 ;  /* 0x0000000108487824 */ /* 0x000fe200030e060c */
[----:B------:R-:W-:Y:S02]  /*16d60*/  IADD3 R93, P6, PT, R7, R13, RZ ;  /* 0x0000000d075d7210 */ /* 0x000fe40007fde0ff */
[----:B------:R0:W-:Y:S04]  /*16d70*/  STL [R1+0x1810], R0 ;  /* 0x0018100001007387 */ /* 0x0001e80000100800 */
[----:B------:R-:W-:Y:S01]  /*16d80*/  STL [R1+0x180c], R74 ;  /* 0x00180c4a01007387 */ /* 0x000fe20000100800 */
[----:B--2---:R-:W-:Y:S01]  /*16d90*/  IMAD.MOV.U32 R5, RZ, RZ, R0 ;  /* 0x000000ffff057224 */ /* 0x004fe200078e0000 */
[----:B------:R-:W-:-:S02]  /*16da0*/  SHF.R.S32.HI R4, RZ, 0x1f, R7 ;  /* 0x0000001fff047819 */ /* 0x000fc40000011407 */
[----:B------:R-:W2:Y:S04]  /*16db0*/  LDL.LU R77, [R1+0x3c] ;  /* 0x00003c00014d7983 */ /* 0x000ea80000300800 */
[----:B------:R-:W-:Y:S04]  /*16dc0*/  STL [R1+0x1818], R73 ;  /* 0x0018184901007387 */ /* 0x000fe80000100800 */
[----:B0-----:R-:W2:Y:S04]  /*16dd0*/  LDL.LU R0, [R1+0x34] ;  /* 0x0000340001007983 */ /* 0x001ea80000300800 */
[----:B------:R-:W-:Y:S04]  /*16de0*/  STL [R1+0x1814], R72 ;  /* 0x0018144801007387 */ /* 0x000fe80000100800 */
[----:B------:R-:W-:Y:S01]  /*16df0*/  STL [R1+0x1820], R93 ;  /* 0x0018205d01007387 */ /* 0x000fe20000100800 */
[----:B------:R-:W-:-:S03]  /*16e00*/  PRMT R7, RZ, 0x7610, R7 ;  /* 0x00007610ff077816 */ /* 0x000fc60000000007 */
[----:B---3--:R0:W-:Y:S02]  /*16e10*/  STL [R1+0x1ce0], R2 ;  /* 0x001ce00201007387 */ /* 0x0081e40000100800 */
[----:B0-----:R-:W-:Y:S02]  /*16e20*/  IMAD.X R2, R4, 0x1, R12, P6 ;  /* 0x0000000104027824 */ /* 0x001fe400030e060c */
[----:B------:R-:W-:-:S05]  /*16e30*/  IMAD.MOV.U32 R4, RZ, RZ, R74 ;  /* 0x000000ffff047224 */ /* 0x000fca00078e004a */
[----:B------:R-:W-:-:S04]  /*16e40*/  @P0 LOP3.LUT R5, R5, R4, RZ, 0x3c, !PT ;  /* 0x0000000405050212 */ /* 0x000fc800078e3cff */
[----:B------:R-:W-:-:S04]  /*16e50*/  @P0 LOP3.LUT R4, R5, R4, RZ, 0x3c, !PT ;  /* 0x0000000405040212 */ /* 0x000fc800078e3cff */
[----:B------:R-:W-:-:S05]  /*16e60*/  @P0 LOP3.LUT R5, R5, R4, RZ, 0x3c, !PT ;  /* 0x0000000405050212 */ /* 0x000fca00078e3cff */
[----:B------:R0:W3:Y:S02]  /*16e70*/  @P0 LDG.E.U8 R7, desc[UR20][R4.64] ;  /* 0x0000001404070981 */ /* 0x0000e4000c1e1100 */
[----:B0-----:R-:W-:Y:S02]  /*16e80*/  @P0 IMAD.MOV.U32 R4, RZ, RZ, R73 ;  /* 0x000000ffff040224 */ /* 0x001fe400078e0049 */
[----:B------:R-:W-:-:S05]  /*16e90*/  @P0 IMAD.MOV.U32 R5, RZ, RZ, R72 ;  /* 0x000000ffff050224 */ /* 0x000fca00078e0048 */
[----:B------:R-:W2:Y:S01]  /*16ea0*/  @P0 LDG.E.U8 R75, desc[UR20][R4.64] ;  /* 0x00000014044b0981 */ /* 0x000ea2000c1e1100 */
[----:B------:R-:W-:Y:S01]  /*16eb0*/  IMAD R3, R3, UR16, RZ ;  /* 0x0000001003037c24 */ /* 0x000fe2000f8e02ff */
[----:B------:R-:W-:Y:S01]  /*16ec0*/  PRMT R70, RZ, 0x7610, R70 ;  /* 0x00007610ff467816 */ /* 0x000fe20000000046 */
[----:B------:R-:W0:Y:S03]  /*16ed0*/  LDCU.64 UR16, c[0x0][0x380] ;  /* 0x00007000ff1077ac */ /* 0x000e260008000a00 */
[----:B------:R-:W-:Y:S02]  /*16ee0*/  IADD3 R74, P6, PT, R3, R13, RZ ;  /* 0x0000000d034a7210 */ /* 0x000fe40007fde0ff */
[----:B------:R-:W-:Y:S02]  /*16ef0*/  SHF.R.S32.HI R6, RZ, 0x1f, R3 ;  /* 0x0000001fff067819 */ /* 0x000fe40000011403 */
[----:B------:R-:W4:Y:S04]  /*16f00*/  LDL.LU R3, [R1+0x84] ;  /* 0x0000840001037983 */ /* 0x000f280000300800 */
[----:B------:R-:W-:Y:S04]  /*16f10*/  STL [R1+0x181c], R2 ;  /* 0x00181c0201007387 */ /* 0x000fe80000100800 */
[----:B------:R-:W-:Y:S04]  /*16f20*/  STL [R1+0x1828], R74 ;  /* 0x0018284a01007387 */ /* 0x000fe80000100800 */
[----:B---3--:R-:W-:Y:S04]  /*16f30*/  STL [R1+0x1cdc], R7 ;  /* 0x001cdc0701007387 */ /* 0x008fe80000100800 */
[----:B------:R-:W3:Y:S04]  /*16f40*/  LDL.LU R72, [R1+0x2adc] ;  /* 0x002adc0001487983 */ /* 0x000ee80000300800 */
[----:B------:R-:W3:Y:S04]  /*16f50*/  LDL.LU R73, [R1+0x2ad8] ;  /* 0x002ad80001497983 */ /* 0x000ee80000300800 */
[----:B--2---:R2:W-:Y:S04]  /*16f60*/  STL [R1+0x1c98], R75 ;  /* 0x001c984b01007387 */ /* 0x0045e80000100800 */
[----:B--2---:R-:W2:Y:S01]  /*16f70*/  LDL.LU R75, [R1+0x2ad4] ;  /* 0x002ad400014b7983 */ /* 0x004ea20000300800 */
[----:B------:R-:W-:-:S02]  /*16f80*/  @P0 IMAD.MOV.U32 R4, RZ, RZ, R93 ;  /* 0x000000ffff040224 */ /* 0x000fc400078e005d */
[----:B------:R-:W-:Y:S02]  /*16f90*/  @P0 IMAD.MOV.U32 R5, RZ, RZ, R2 ;  /* 0x000000ffff050224 */ /* 0x000fe400078e0002 */
[----:B------:R-:W-:Y:S01]  /*16fa0*/  IMAD.X R7, R6, 0x1, R12, P6 ;  /* 0x0000000106077824 */ /* 0x000fe200030e060c */
[----:B------:R-:W-:-:S04]  /*16fb0*/  PRMT R6, RZ, 0x7610, R6 ;  /* 0x00007610ff067816 */ /* 0x000fc80000000006 */
[----:B------:R0:W-:Y:S04]  /*16fc0*/  STL [R1+0x1824], R7 ;  /* 0x0018240701007387 */ /* 0x0001e80000100800 */
[----:B------:R-:W3:Y:S01]  /*16fd0*/  LDL.LU R2, [R1+0x2ad0] ;  /* 0x002ad00001027983 */ /* 0x000ee20000300800 */
[----:B--2---:R-:W-:-:S03]  /*16fe0*/  PRMT R75, RZ, 0x7610, R75 ;  /* 0x00007610ff4b7816 */ /* 0x004fc6000000004b */
[----:B------:R-:W2:Y:S04]  /*16ff0*/  LDL.LU R93, [R1+0x38] ;  /* 0x00003800015d7983 */ /* 0x000ea80000300800 */
[----:B------:R0:W2:Y:S02]  /*17000*/  @P0 LDG.E.U8 R75, desc[UR20][R4.64] ;  /* 0x00000014044b0981 */ /* 0x0000a4000c1e1100 */
[----:B0-----:R-:W-:Y:S02]  /*17010*/  @P0 IMAD.MOV.U32 R4, RZ, RZ, R74 ;  /* 0x000000ffff040224 */ /* 0x001fe400078e004a */
[----:B------:R-:W-:-:S05]  /*17020*/  @P0 IMAD.MOV.U32 R5, RZ, RZ, R7 ;  /* 0x000000ffff050224 */ /* 0x000fca00078e0007 */
[----:B------:R0:W2:Y:S01]  /*17030*/  @P0 LDG.E.U8 R6, desc[UR20][R4.64] ;  /* 0x0000001404060981 */ /* 0x0000a2000c1e1100 */
[----:B------:R-:W-:Y:S02]  /*17040*/  ISETP.GT.U32.AND P6, PT, R15, R92, PT ;  /* 0x0000005c0f00720c */ /* 0x000fe40003fc4070 */
[----:B----4-:R-:W-:-:S05]  /*17050*/  SEL R3, R14, R3, !P1 ;  /* 0x000000030e037207 */ /* 0x010fca0004800000 */
[----:B0-----:R-:W-:Y:S01]  /*17060*/  IMAD R5, R3, UR5, RZ ;  /* 0x0000000503057c24 */ /* 0x001fe2000f8e02ff */
[----:B------:R-:W-:Y:S01]  /*17070*/  SEL R4, R14, R77, !P1 ;  /* 0x0000004d0e047207 */ /* 0x000fe20004800000 */
[----:B------:R-:W4:Y:S01]  /*17080*/  LDL.LU R3, [R1+0x48] ;  /* 0x0000480001037983 */ /* 0x000f220000300800 */
[----:B---3--:R-:W-:-:S03]  /*17090*/  PRMT R2, RZ, 0x7610, R2 ;  /* 0x00007610ff027816 */ /* 0x008fc60000000002 */
[----:B------:R-:W-:Y:S01]  /*170a0*/  @!P6 IMAD.IADD R92, R92, 0x1, -R15 ;  /* 0x000000015c5ce824 */ /* 0x000fe200078e0a0f */
[----:B------:R-:W-:Y:S01]  /*170b0*/  IADD3 R74, P6, PT, R5, R13, RZ ;  /* 0x0000000d054a7210 */ /* 0x000fe20007fde0ff */
[----:B-1----:R-:W-:Y:S01]  /*170c0*/  IMAD R4, R4, UR6, RZ ;  /* 0x0000000604047c24 */ /* 0x002fe2000f8e02ff */
[----:B------:R-:W0:Y:S04]  /*170d0*/  LDCU UR5, c[0x0][0x3b0] ;  /* 0x00007600ff0577ac */ /* 0x000e280008000800 */
[----:B------:R-:W-:Y:S01]  /*170e0*/  SHF.R.S32.HI R7, RZ, 0x1f, R4 ;  /* 0x0000001fff077819 */ /* 0x000fe20000011404 */
[----:B------:R-:W1:Y:S01]  /*170f0*/  LDCU UR6, c[0x0][0x3b0] ;  /* 0x00007600ff0677ac */ /* 0x000e620008000800 */
[----:B--2---:R2:W-:Y:S04]  /*17100*/  STL [R1+0x1cd4], R6 ;  /* 0x001cd40601007387 */ /* 0x0045e80000100800 */
[----:B------:R3:W-:Y:S01]  /*17110*/  STL [R1+0x1cd8], R75 ;  /* 0x001cd84b01007387 */ /* 0x0007e20000100800 */
[----:B--2---:R-:W-:-:S02]  /*17120*/  SHF.R.S32.HI R6, RZ, 0x1f, R5 ;  /* 0x0000001fff067819 */ /* 0x004fc40000011405 */
[----:B------:R-:W-:Y:S01]  /*17130*/  SEL R5, R14, R0, !P1 ;  /* 0x000000000e057207 */ /* 0x000fe20004800000 */
[----:B---3--:R-:W2:Y:S02]  /*17140*/  LDL.LU R75, [R1+0x44] ;  /* 0x00004400014b7983 */ /* 0x008ea40000300800 */
[----:B------:R-:W-:Y:S02]  /*17150*/  IMAD.X R0, R6, 0x1, R12, P6 ;  /* 0x0000000106007824 */ /* 0x000fe400030e060c */
[----:B------:R-:W-:Y:S01]  /*17160*/  IMAD R6, R5, UR13, RZ ;  /* 0x0000000d05067c24 */ /* 0x000fe2000f8e02ff */
[----:B------:R-:W3:Y:S01]  /*17170*/  LDL.LU R77, [R1+0x40] ;  /* 0x00004000014d7983 */ /* 0x000ee20000300800 */
[----:B------:R-:W-:Y:S01]  /*17180*/  IMAD.MOV.U32 R5, RZ, RZ, R0 ;  /* 0x000000ffff057224 */ /* 0x000fe200078e0000 */
[----:B------:R-:W-:Y:S01]  /*17190*/  PRMT R73, RZ, 0x7610, R73 ;  /* 0x00007610ff497816 */ /* 0x000fe20000000049 */
[----:B----4-:R-:W-:Y:S01]  /*171a0*/  @!P5 IMAD.MOV R3, RZ, RZ, -R3 ;  /* 0x000000ffff03d224 */ /* 0x010fe200078e0a03 */
[----:B------:R-:W-:Y:S01]  /*171b0*/  STL [R1+0x1830], R74 ;  /* 0x0018304a01007387 */ /* 0x000fe20000100800 */
[----:B------:R-:W-:Y:S01]  /*171c0*/  PRMT R72, RZ, 0x7610, R72 ;  /* 0x00007610ff487816 */ /* 0x000fe20000000048 */
[----:B------:R-:W4:Y:S02]  /*171d0*/  LDCU UR13, c[0x0][0x3b0] ;  /* 0x00007600ff0d77ac */ /* 0x000f240008000800 */
[----:B------:R0:W-:Y:S02]  /*171e0*/  STL [R1+0x182c], R0 ;  /* 0x00182c0001007387 */ /* 0x0001e40000100800 */
[----:B0-----:R-:W-:Y:S01]  /*171f0*/  IADD3 R0, P6, PT, R4, R13, RZ ;  /* 0x0000000d04007210 */ /* 0x001fe20007fde0ff */
[----:B------:R-:W-:-:S05]  /*17200*/  @P0 IMAD.MOV.U32 R4, RZ, RZ, R74 ;  /* 0x000000ffff040224 */ /* 0x000fca00078e004a */
[----:B------:R0:W2:Y:S02]  /*17210*/  @P0 LDG.E.U8 R2, desc[UR20][R4.64] ;  /* 0x0000001404020981 */ /* 0x0000a4000c1e1100 */
[----:B0-----:R-:W-:Y:S01]  /*17220*/  IMAD.X R5, R7, 0x1, R12, P6 ;  /* 0x0000000107057824 */ /* 0x001fe200030e060c */
[--C-:B------:R-:W-:Y:S02]  /*17230*/  SHF.R.S32.HI R4, RZ, 0x1f, R6.reuse ;  /* 0x0000001fff047819 */ /* 0x100fe40000011406 */
[----:B------:R-:W-:Y:S02]  /*17240*/  IADD3 R74, P6, PT, R6, R13, RZ ;  /* 0x0000000d064a7210 */ /* 0x000fe40007fde0ff */
[----:B------:R-:W-:-:S03]  /*17250*/  PRMT R6, RZ, 0x7610, R6 ;  /* 0x00007610ff067816 */ /* 0x000fc60000000006 */
[----:B------:R-:W-:Y:S02]  /*17260*/  IMAD.X R7, R4, 0x1, R12, P6 ;  /* 0x0000000104077824 */ /* 0x000fe400030e060c */
[----:B------:R-:W-:-:S05]  /*17270*/  @P0 IMAD.MOV.U32 R4, RZ, RZ, R0 ;  /* 0x000000ffff040224 */ /* 0x000fca00078e0000 */
[----:B------:R0:W3:Y:S01]  /*17280*/  @P0 LDG.E.U8 R6, desc[UR20][R4.64] ;  /* 0x0000001404060981 */ /* 0x0000e2000c1e1100 */
[----:B------:R-:W-:Y:S02]  /*17290*/  ISETP.GT.U32.AND P5, PT, R15, R92, PT ;  /* 0x0000005c0f00720c */ /* 0x000fe40003fa4070 */
[----:B------:R-:W-:-:S05]  /*172a0*/  SEL R3, R14, R3, !P1 ;  /* 0x000000030e037207 */ /* 0x000fca0004800000 */
[----:B------:R-:W-:Y:S01]  /*172b0*/  IMAD R3, R3, UR5, RZ ;  /* 0x0000000503037c24 */ /* 0x000fe2000f8e02ff */
[----:B--2---:R2:W-:Y:S01]  /*172c0*/  STL [R1+0x1ccc], R2 ;  /* 0x001ccc0201007387 */ /* 0x0045e20000100800 */
[----:B0-----:R-:W-:Y:S01]  /*172d0*/  @P0 IMAD.MOV.U32 R4, RZ, RZ, R74 ;  /* 0x000000ffff040224 */ /* 0x001fe200078e004a */
[----:B------:R-:W-:-:S03]  /*172e0*/  ISETP.GT.U32.AND P6, PT, R15, R93, PT ;  /* 0x0000005d0f00720c */ /* 0x000fc60003fc4070 */
[----:B------:R-:W-:Y:S01]  /*172f0*/  @!P5 IMAD.IADD R92, R92, 0x1, -R15 ;  /* 0x000000015c5cd824 */ /* 0x000fe200078e0a0f */
[----:B------:R-:W0:Y:S01]  /*17300*/  LDCU UR5, c[0x0][0x3b0] ;  /* 0x00007600ff0577ac */ /* 0x000e220008000800 */
[----:B--2---:R-:W2:Y:S04]  /*17310*/  LDL R2, [R1+0x20a8] ;  /* 0x0020a80001027983 */ /* 0x004ea80000100800 */
[----:B------:R0:W-:Y:S04]  /*17320*/  STL [R1+0x1838], R0 ;  /* 0x0018380001007387 */ /* 0x0001e80000100800 */
[----:B------:R1:W-:Y:S04]  /*17330*/  STL [R1+0x1834], R5 ;  /* 0x0018340501007387 */ /* 0x0003e80000100800 */
[----:B------:R-:W-:Y:S04]  /*17340*/  STL [R1+0x183c], R74 ;  /* 0x00183c4a01007387 */ /* 0x000fe80000100800 */
[----:B0-----:R-:W2:Y:S01]  /*17350*/  LDL.LU R0, [R1+0x2acc] ;  /* 0x002acc0001007983 */ /* 0x001ea20000300800 */
[----:B-1----:R-:W-:-:S03]  /*17360*/  @P0 IMAD.MOV.U32 R5, RZ, RZ, R7 ;  /* 0x000000ffff050224 */ /* 0x002fc600078e0007 */
[----:B------:R-:W-:Y:S04]  /*17370*/  STL [R1+0x1778], R7 ;  /* 0x0017780701007387 */ /* 0x000fe80000100800 */
[----:B------:R0:W4:Y:S04]  /*17380*/  @P0 LDG.E.U8 R73, desc[UR20][R4.64] ;  /* 0x0000001404490981 */ /* 0x000128000c1e1100 */
[----:B---3--:R1:W-:Y:S01]  /*17390*/  STL [R1+0x1cc8], R6 ;  /* 0x001cc80601007387 */ /* 0x0083e20000100800 */
[----:B0-----:R-:W-:Y:S02]  /*173a0*/  SHF.R.S32.HI R4, RZ, 0x1f, R3 ;  /* 0x0000001fff047819 */ /* 0x001fe40000011403 */
[----:B-1----:R-:W-:-:S05]  /*173b0*/  IADD3 R6, P5, PT, R3, R13, RZ ;  /* 0x0000000d03067210 */ /* 0x002fca0007fbe0ff */
[----:B------:R-:W-:-:S04]  /*173c0*/  IMAD.X R5, R4, 0x1, R12, P5 ;  /* 0x0000000104057824 */ /* 0x000fc800028e060c */
[----:B------:R-:W-:-:S05]  /*173d0*/  @P0 IMAD.MOV.U32 R7, RZ, RZ, R5 ;  /* 0x000000ffff070224 */ /* 0x000fca00078e0005 */
[----:B------:R0:W3:Y:S01]  /*173e0*/  @P0 LDG.E.U8 R72, desc[UR20][R6.64] ;  /* 0x0000001406480981 */ /* 0x0000e2000c1e1100 */
[----:B------:R-:W-:-:S03]  /*173f0*/  IMAD.MOV.U32 R3, RZ, RZ, R16 ;  /* 0x000000ffff037224 */ /* 0x000fc600078e0010 */
[----:B------:R-:W4:Y:S01]  /*17400*/  LDL.LU R16, [R1+0x50] ;  /* 0x0000500001107983 */ /* 0x000f220000300800 */
[----:B------:R-:W-:Y:S02]  /*17410*/  @!P6 IMAD.IADD R93, R93, 0x1, -R15 ;  /* 0x000000015d5de824 */ /* 0x000fe400078e0a0f */
[----:B------:R-:W-:Y:S02]  /*17420*/  @!P4 IMAD.MOV R3, RZ, RZ, -R3 ;  /* 0x000000ffff03c224 */ /* 0x000fe400078e0a03 */
[----:B------:R-:W-:Y:S01]  /*17430*/  IMAD.MOV.U32 R4, RZ, RZ, R92 ;  /* 0x000000ffff047224 */ /* 0x000fe200078e005c */
[C---:B------:R-:W-:Y:S02]  /*17440*/  ISETP.GT.U32.AND P4, PT, R15.reuse, R93, PT ;  /* 0x0000005d0f00720c */ /* 0x040fe40003f84070 */
[----:B------:R-:W-:Y:S01]  /*17450*/  ISETP.GT.U32.AND P6, PT, R15, R75, PT ;  /* 0x0000004b0f00720c */ /* 0x000fe20003fc4070 */
[----:B------:R-:W-:Y:S01]  /*17460*/  @!P3 IMAD.MOV R4, RZ, RZ, -R4 ;  /* 0x000000ffff04b224 */ /* 0x000fe200078e0a04 */
[C---:B------:R-:W-:Y:S01]  /*17470*/  SEL R3, R14.reuse, R3, !P1 ;  /* 0x000000030e037207 */ /* 0x040fe20004800000 */
[----:B------:R0:W-:Y:S03]  /*17480*/  STL [R1+0x1780], R6 ;  /* 0x0017800601007387 */ /* 0x0001e60000100800 */
[----:B------:R-:W-:Y:S01]  /*17490*/  SEL R4, R14, R4, !P1 ;  /* 0x000000040e047207 */ /* 0x000fe20004800000 */
[----:B------:R-:W-:Y:S01]  /*174a0*/  IMAD R3, R3, UR6, RZ ;  /* 0x0000000603037c24 */ /* 0x000fe2000f8e02ff */
[----:B------:R1:W-:Y:S01]  /*174b0*/  STL [R1+0x177c], R5 ;  /* 0x00177c0501007387 */ /* 0x0003e20000100800 */
[----:B--2---:R-:W-:-:S02]  /*174c0*/  PRMT R0, RZ, 0x7610, R0 ;  /* 0x00007610ff007816 */ /* 0x004fc40000000000 */
[----:B------:R-:W-:Y:S01]  /*174d0*/  ISETP.GE.AND P3, PT, R2, RZ, PT ;  /* 0x000000ff0200720c */ /* 0x000fe20003f66270 */
[----:B------:R-:W-:Y:S01]  /*174e0*/  IMAD R4, R4, UR5, RZ ;  /* 0x0000000504047c24 */ /* 0x000fe2000f8e02ff */
[----:B0-----:R-:W-:Y:S01]  /*174f0*/  SHF.R.S32.HI R6, RZ, 0x1f, R3 ;  /* 0x0000001fff067819 */ /* 0x001fe20000011403 */
[--C-:B------:R-:W-:Y:S01]  /*17500*/  @!P4 IMAD.IADD R93, R93, 0x1, -R15.reuse ;  /* 0x000000015d5dc824 */ /* 0x100fe200078e0a0f */
[-C--:B------:R-:W-:Y:S01]  /*17510*/  IADD3 R92, P4, PT, R3, R13.reuse, RZ ;  /* 0x0000000d035c7210 */ /* 0x080fe20007f9e0ff */
[----:B------:R-:W-:Y:S01]  /*17520*/  @!P6 IMAD.IADD R75, R75, 0x1, -R15 ;  /* 0x000000014b4be824 */ /* 0x000fe200078e0a0f */
[----:B-1----:R-:W-:Y:S01]  /*17530*/  SHF.R.S32.HI R5, RZ, 0x1f, R4 ;  /* 0x0000001fff057819 */ /* 0x002fe20000011404 */
[----:B------:R-:W-:Y:S01]  /*17540*/  IMAD.MOV.U32 R3, RZ, RZ, R93 ;  /* 0x000000ffff037224 */ /* 0x000fe200078e005d */
[----:B------:R-:W-:Y:S01]  /*17550*/  IADD3 R2, P6, PT, R4, R13, RZ ;  /* 0x0000000d04027210 */ /* 0x000fe20007fde0ff */
[----:B------:R-:W-:Y:S01]  /*17560*/  IMAD.X R4, R6, 0x1, R12, P4 ;  /* 0x0000000106047824 */ /* 0x000fe200020e060c */
[----:B------:R-:W-:Y:S01]  /*17570*/  ISETP.GT.U32.AND P5, PT, R15, R77, PT ;  /* 0x0000004d0f00720c */ /* 0x000fe20003fa4070 */
[----:B------:R-:W0:Y:S02]  /*17580*/  LDCU UR5, c[0x0][0x3b0] ;  /* 0x00007600ff0577ac */ /* 0x000e240008000800 */
[----:B------:R-:W-:-:S02]  /*17590*/  @!P3 IMAD.MOV R3, RZ, RZ, -R3 ;  /* 0x000000ffff03b224 */ /* 0x000fc400078e0a03 */
[----:B------:R-:W-:Y:S01]  /*175a0*/  IMAD.X R7, R5, 0x1, R12, P6 ;  /* 0x0000000105077824 */ /* 0x000fe200030e060c */
[----:B------:R-:W1:Y:S01]  /*175b0*/  LDCU UR6, c[0x0][0x3b0] ;  /* 0x00007600ff0677ac */ /* 0x000e620008000800 */
[----:B------:R-:W-:Y:S01]  /*175c0*/  @P0 IMAD.MOV.U32 R5, RZ, RZ, R4 ;  /* 0x000000ffff050224 */ /* 0x000fe200078e0004 */
[----:B------:R-:W-:Y:S01]  /*175d0*/  SEL R3, R14, R3, !P1 ;  /* 0x000000030e037207 */ /* 0x000fe20004800000 */
[----:B---3--:R2:W-:Y:S04]  /*175e0*/  STL [R1+0x1cc0], R72 ;  /* 0x001cc04801007387 */ /* 0x0085e80000100800 */
[----:B--2---:R-:W2:Y:S04]  /*175f0*/  LDL R72, [R1+0x20b0] ;  /* 0x0020b00001487983 */ /* 0x004ea80000100800 */
[----:B----4-:R3:W-:Y:S01]  /*17600*/  STL [R1+0x1cc4], R73 ;  /* 0x001cc44901007387 */ /* 0x0107e20000100800 */
[----:B------:R-:W-:-:S03]  /*17610*/  ISETP.GT.U32.AND P3, PT, R15, R16, PT ;  /* 0x000000100f00720c */ /* 0x000fc60003f64070 */
[----:B---3--:R-:W3:Y:S04]  /*17620*/  LDL.LU R73, [R1+0x54] ;  /* 0x0000540001497983 */ /* 0x008ee80000300800 */
[----:B------:R-:W4:Y:S04]  /*17630*/  LDL R74, [R1+0x20bc] ;  /* 0x0020bc00014a7983 */ /* 0x000f280000100800 */
[----:B------:R-:W-:Y:S04]  /*17640*/  STL [R1+0x1768], R92 ;  /* 0x0017685c01007387 */ /* 0x000fe80000100800 */
[----:B------:R-:W4:Y:S04]  /*17650*/  LDL.LU R93, [R1+0x4c] ;  /* 0x00004c00015d7983 */ /* 0x000f280000300800 */
[----:B------:R-:W-:Y:S04]  /*17660*/  STL [R1+0x1770], R2 ;  /* 0x0017700201007387 */ /* 0x000fe80000100800 */
[----:B------:R0:W-:Y:S01]  /*17670*/  STL [R1+0x175c], R4 ;  /* 0x00175c0401007387 */ /* 0x0001e20000100800 */
[----:B------:R-:W-:Y:S01]  /*17680*/  IMAD R3, R3, UR13, RZ ;  /* 0x0000000d03037c24 */ /* 0x000fe2000f8e02ff */
[----:B------:R-:W1:Y:S01]  /*17690*/  LDCU UR13, c[0x0][0x3b0] ;  /* 0x00007600ff0d77ac */ /* 0x000e620008000800 */
[----:B0-----:R-:W-:-:S02]  /*176a0*/  @P0 IMAD.MOV.U32 R4, RZ, RZ, R92 ;  /* 0x000000ffff040224 */ /* 0x001fc400078e005c */
[----:B------:R-:W-:Y:S01]  /*176b0*/  @!P3 IMAD.IADD R16, R16, 0x1, -R15 ;  /* 0x000000011010b824 */ /* 0x000fe200078e0a0f */
[----:B------:R-:W4:Y:S04]  /*176c0*/  LDL.LU R92, [R1+0x2ac8] ;  /* 0x002ac800015c7983 */ /* 0x000f280000300800 */
[----:B------:R0:W4:Y:S01]  /*176d0*/  @P0 LDG.E.U8 R71, desc[UR20][R4.64] ;  /* 0x0000001404470981 */ /* 0x000122000c1e1100 */
[----:B------:R-:W-:Y:S01]  /*176e0*/  IADD3 R6, P3, PT, R3, R13, RZ ;  /* 0x0000000d03067210 */ /* 0x000fe20007f7e0ff */
[----:B0-----:R-:W-:Y:S02]  /*176f0*/  @P0 IMAD.MOV.U32 R4, RZ, RZ, R2 ;  /* 0x000000ffff040224 */ /* 0x001fe400078e0002 */
[----:B------:R-:W-:-:S05]  /*17700*/  @P0 IMAD.MOV.U32 R5, RZ, RZ, R7 ;  /* 0x000000ffff050224 */ /* 0x000fca00078e0007 */
[----:B------:R0:W4:Y:S04]  /*17710*/  @P0 LDG.E.U8 R0, desc[UR20][R4.64] ;  /* 0x0000001404000981 */ /* 0x000128000c1e1100 */
[----:B------:R1:W-:Y:S01]  /*17720*/  STL [R1+0x176c], R7 ;  /* 0x00176c0701007387 */ /* 0x0003e20000100800 */
[----:B0-----:R-:W-:Y:S02]  /*17730*/  SHF.R.S32.HI R4, RZ, 0x1f, R3 ;  /* 0x0000001fff047819 */ /* 0x001fe40000011403 */
[----:B------:R-:W-:-:S03]  /*17740*/  PRMT R5, RZ, 0x7610, R5 ;  /* 0x00007610ff057816 */ /* 0x000fc60000000005 */
[----:B-1----:R-:W-:-:S05]  /*17750*/  IMAD.X R7, R4, 0x1, R12, P3 ;  /* 0x0000000104077824 */ /* 0x002fca00018e060c */
[----:B------:R-:W4:Y:S01]  /*17760*/  @P0 LDG.E.U8 R5, desc[UR20][R6.64] ;  /* 0x0000001406050981 */ /* 0x000f22000c1e1100 */
[----:B------:R-:W-:Y:S01]  /*17770*/  @!P5 IMAD.IADD R77, R77, 0x1, -R15 ;  /* 0x000000014d4dd824 */ /* 0x000fe200078e0a0f */
[----:B------:R-:W-:-:S04]  /*17780*/  ISETP.GT.U32.AND P5, PT, R15, R75, PT ;  /* 0x0000004b0f00720c */ /* 0x000fc80003fa4070 */
[----:B------:R-:W-:-:S09]  /*17790*/  ISETP.GT.U32.AND P4, PT, R15, R77, PT ;  /* 0x0000004d0f00720c */ /* 0x000fd20003f84070 */
[----:B------:R-:W-:-:S04]  /*177a0*/  @!P5 IMAD.IADD R75, R75, 0x1, -R15 ;  /* 0x000000014b4bd824 */ /* 0x000fc800078e0a0f */
[----:B------:R-:W-:Y:S02]  /*177b0*/  @!P4 IMAD.IADD R77, R77, 0x1, -R15 ;  /* 0x000000014d4dc824 */ /* 0x000fe400078e0a0f */
[----:B------:R-:W-:Y:S02]  /*177c0*/  IMAD.MOV.U32 R3, RZ, RZ, R75 ;  /* 0x000000ffff037224 */ /* 0x000fe400078e004b */
[----:B------:R-:W-:Y:S01]  /*177d0*/  IMAD.MOV.U32 R4, RZ, RZ, R77 ;  /* 0x000000ffff047224 */ /* 0x000fe200078e004d */
[----:B--2---:R-:W-:Y:S02]  /*177e0*/  ISETP.GE.AND P5, PT, R72, RZ, PT ;  /* 0x000000ff4800720c */ /* 0x004fe40003fa6270 */
[----:B---3--:R-:W-:Y:S02]  /*177f0*/  ISETP.GT.U32.AND P6, PT, R15, R73, PT ;  /* 0x000000490f00720c */ /* 0x008fe40003fc4070 */
[----:B----4-:R-:W-:-:S09]  /*17800*/  ISETP.GE.AND P4, PT, R74, RZ, PT ;  /* 0x000000ff4a00720c */ /* 0x010fd20003f86270 */
[----:B------:R-:W-:Y:S02]  /*17810*/  @!P5 IMAD.MOV R3, RZ, RZ, -R3 ;  /* 0x000000ffff03d224 */ /* 0x000fe400078e0a03 */
[----:B------:R-:W-:Y:S01]  /*17820*/  @!P6 IMAD.IADD R73, R73, 0x1, -R15 ;  /* 0x000000014949e824 */ /* 0x000fe200078e0a0f */
[----:B------:R-:W-:Y:S01]  /*17830*/  ISETP.GT.U32.AND P5, PT, R15, R93, PT ;  /* 0x0000005d0f00720c */ /* 0x000fe20003fa4070 */
[----:B------:R-:W-:-:S03]  /*17840*/  @!P4 IMAD.MOV R4, RZ, RZ, -R4 ;  /* 0x000000ffff04c224 */ /* 0x000fc600078e0a04 */
[----:B------:R-:W-:Y:S02]  /*17850*/  ISETP.GT.U32.AND P6, PT, R15, R73, PT ;  /* 0x000000490f00720c */ /* 0x000fe40003fc4070 */
[C---:B------:R-:W-:Y:S02]  /*17860*/  SEL R3, R14.reuse, R3, !P1 ;  /* 0x000000030e037207 */ /* 0x040fe40004800000 */
[----:B------:R-:W-:-:S03]  /*17870*/  SEL R4, R14, R4, !P1 ;  /* 0x000000040e047207 */ /* 0x000fc60004800000 */
[----:B------:R-:W-:Y:S01]  /*17880*/  IMAD R3, R3, UR5, RZ ;  /* 0x0000000503037c24 */ /* 0x000fe2000f8e02ff */
[----:B------:R0:W-:Y:S01]  /*17890*/  STL [R1+0x1c88], R0 ;  /* 0x001c880001007387 */ /* 0x0001e20000100800 */
[----:B------:R-:W-:Y:S01]  /*178a0*/  IMAD R4, R4, UR6, RZ ;  /* 0x0000000604047c24 */ /* 0x000fe2000f8e02ff */
[----:B------:R-:W-:-:S03]  /*178b0*/  PRMT R92, RZ, 0x7610, R92 ;  /* 0x00007610ff5c7816 */ /* 0x000fc6000000005c */
[--C-:B------:R-:W-:Y:S01]  /*178c0*/  @!P6 IMAD.IADD R73, R73, 0x1, -R15.reuse ;  /* 0x000000014949e824 */ /* 0x100fe200078e0a0f */
[----:B------:R-:W-:Y:S01]  /*178d0*/  ISETP.GT.U32.AND P3, PT, R15, R16, PT ;  /* 0x000000100f00720c */ /* 0x000fe20003f64070 */
[----:B------:R-:W-:Y:S01]  /*178e0*/  @!P5 IMAD.IADD R93, R93, 0x1, -R15 ;  /* 0x000000015d5dd824 */ /* 0x000fe200078e0a0f */
[----:B------:R-:W1:Y:S01]  /*178f0*/  LDCU UR5, c[0x0][0x3b0] ;  /* 0x00007600ff0577ac */ /* 0x000e620008000800 */
[----:B0-----:R-:W2:Y:S01]  /*17900*/  LDL R0, [R1+0x20cc] ;  /* 0x0020cc0001007983 */ /* 0x001ea20000100800 */
[----:B------:R-:W0:Y:S03]  /*17910*/  LDCU UR6, c[0x0][0x3b0] ;  /* 0x00007600ff0677ac */ /* 0x000e260008000800 */
[----:B------:R-:W3:Y:S04]  /*17920*/  LDL.LU R2, [R1+0x58] ;  /* 0x0000580001027983 */ /* 0x000ee80000300800 */
[----:B------:R-:W-:Y:S04]  /*17930*/  STL [R1+0x1764], R6 ;  /* 0x0017640601007387 */ /* 0x000fe80000100800 */
[----:B------:R-:W-:Y:S04]  /*17940*/  STL [R1+0x1760], R7 ;  /* 0x0017600701007387 */ /* 0x000fe80000100800 */
[----:B------:R-:W4:Y:S04]  /*17950*/  LDL R74, [R1+0x20ac] ;  /* 0x0020ac00014a7983 */ /* 0x000f280000100800 */
[----:B------:R0:W-:Y:S04]  /*17960*/  STL [R1+0x1cbc], R71 ;  /* 0x001cbc4701007387 */ /* 0x0001e80000100800 */
[----:B------:R-:W3:Y:S01]  /*17970*/  LDL.LU R77, [R1+0x64] ;  /* 0x00006400014d7983 */ /* 0x000ee20000300800 */
[----:B------:R-:W-:-:S03]  /*17980*/  IADD3 R72, P5, PT, R4, R13, RZ ;  /* 0x0000000d04487210 */ /* 0x000fc60007fbe0ff */
[----:B------:R-:W3:Y:S01]  /*17990*/  LDL.LU R75, [R1+0x60] ;  /* 0x00006000014b7983 */ /* 0x000ee20000300800 */
[----:B0-----:R-:W-:-:S03]  /*179a0*/  IADD3 R71, P6, PT, R3, R13, RZ ;  /* 0x0000000d03477210 */ /* 0x001fc60007fde0ff */
[----:B------:R0:W-:Y:S02]  /*179b0*/  STL [R1+0x1cb4], R5 ;  /* 0x001cb40501007387 */ /* 0x0001e40000100800 */
[----:B0-----:R-:W-:Y:S02]  /*179c0*/  SHF.R.S32.HI R5, RZ, 0x1f, R3 ;  /* 0x0000001fff057819 */ /* 0x001fe40000011403 */
[----:B------:R-:W-:Y:S02]  /*179d0*/  SHF.R.S32.HI R3, RZ, 0x1f, R4 ;  /* 0x0000001fff037819 */ /* 0x000fe40000011404 */
[----:B------:R-:W3:Y:S01]  /*179e0*/  LDL R4, [R1+0x20e0] ;  /* 0x0020e00001047983 */ /* 0x000ee20000100800 */
[--C-:B------:R-:W-:Y:S01]  /*179f0*/  IMAD.X R5, R5, 0x1, R12.reuse, P6 ;  /* 0x0000000105057824 */ /* 0x100fe200030e060c */
[----:B--2---:R-:W-:Y:S01]  /*17a00*/  ISETP.GE.AND P4, PT, R0, RZ, PT ;  /* 0x000000ff0000720c */ /* 0x004fe20003f86270 */
[----:B------:R-:W-:Y:S01]  /*17a10*/  IMAD.X R0, R3, 0x1, R12, P5 ;  /* 0x0000000103007824 */ /* 0x000fe200028e060c */
[----:B---3--:R-:W-:Y:S01]  /*17a20*/  ISETP.GE.AND P5, PT, R4, RZ, PT ;  /* 0x000000ff0400720c */ /* 0x008fe20003fa6270 */
[----:B------:R-:W-:-:S05]  /*17a30*/  @P0 IMAD.MOV.U32 R4, RZ, RZ, R71 ;  /* 0x000000ffff040224 */ /* 0x000fca00078e0047 */
[----:B------:R0:W2:Y:S01]  /*17a40*/  @P0 LDG.E.U8 R92, desc[UR20][R4.64] ;  /* 0x00000014045c0981 */ /* 0x0000a2000c1e1100 */
[----:B------:R-:W-:-:S03]  /*17a50*/  PRMT R6, RZ, 0x7610, R6 ;  /* 0x00007610ff067816 */ /* 0x000fc60000000006 */
[----:B------:R3:W-:Y:S04]  /*17a60*/  STL [R1+0x1750], R71 ;  /* 0x0017504701007387 */ /* 0x0007e80000100800 */
[----:B------:R-:W-:Y:S01]  /*17a70*/  STL [R1+0x1758], R72 ;  /* 0x0017584801007387 */ /* 0x000fe20000100800 */
[----:B0-----:R-:W-:-:S03]  /*17a80*/  @P0 IMAD.MOV.U32 R4, RZ, RZ, R72 ;  /* 0x000000ffff040224 */ /* 0x001fc600078e0048 */
[----:B------:R0:W-:Y:S01]  /*17a90*/  STL [R1+0x174c], R5 ;  /* 0x00174c0501007387 */ /* 0x0001e20000100800 */
[----:B------:R-:W-:-:S03]  /*17aa0*/  @!P3 IMAD.IADD R16, R16, 0x1, -R15 ;  /* 0x000000011010b824 */ /* 0x000fc600078e0a0f */
[----:B---3--:R-:W3:Y:S01]  /*17ab0*/  LDL.LU R71, [R1+0x2ac4] ;  /* 0x002ac40001477983 */ /* 0x008ee20000300800 */
[----:B0-----:R-:W-:-:S05]  /*17ac0*/  @P0 IMAD.MOV.U32 R5, RZ, RZ, R0 ;  /* 0x000000ffff050224 */ /* 0x001fca00078e0000 */
[----:B------:R0:W3:Y:S01]  /*17ad0*/  @P0 LDG.E.U8 R6, desc[UR20][R4.64] ;  /* 0x0000001404060981 */ /* 0x0000e2000c1e1100 */
[----:B------:R-:W-:-:S03]  /*17ae0*/  IMAD.MOV.U32 R3, RZ, RZ, R16 ;  /* 0x000000ffff037224 */ /* 0x000fc600078e0010 */
[----:B------:R-:W-:Y:S01]  /*17af0*/  STL [R1+0x1754], R0 ;  /* 0x0017540001007387 */ /* 0x000fe20000100800 */
[----:B------:R-:W-:-:S03]  /*17b00*/  ISETP.GT.U32.AND P3, PT, R15, R2, PT ;  /* 0x000000020f00720c */ /* 0x000fc60003f64070 */
[----:B--2---:R2:W-:Y:S04]  /*17b10*/  STL [R1+0x1cb0], R92 ;  /* 0x001cb05c01007387 */ /* 0x0045e80000100800 */
[----:B--2---:R-:W2:Y:S04]  /*17b20*/  LDL R92, [R1+0x20b8] ;  /* 0x0020b800015c7983 */ /* 0x004ea80000100800 */
[----:B------:R-:W2:Y:S04]  /*17b30*/  LDL.LU R16, [R1+0x2ac0] ;  /* 0x002ac00001107983 */ /* 0x000ea80000300800 */
[----:B------:R-:W2:Y:S01]  /*17b40*/  LDL.LU R0, [R1+0x2abc] ;  /* 0x002abc0001007983 */ /* 0x000ea20000300800 */
[----:B------:R-:W-:Y:S01]  /*17b50*/  ISETP.GT.U32.AND P6, PT, R15, R93, PT ;  /* 0x0000005d0f00720c */ /* 0x000fe20003fc4070 */
[----:B------:R-:W-:-:S02]  /*17b60*/  @!P3 IMAD.IADD R2, R2, 0x1, -R15 ;  /* 0x000000010202b824 */ /* 0x000fc400078e0a0f */
[----:B0-----:R-:W-:Y:S02]  /*17b70*/  IMAD.MOV.U32 R4, RZ, RZ, R73 ;  /* 0x000000ffff047224 */ /* 0x001fe400078e0049 */
[----:B------:R-:W-:Y:S01]  /*17b80*/  @!P4 IMAD.MOV R3, RZ, RZ, -R3 ;  /* 0x000000ffff03c224 */ /* 0x000fe200078e0a03 */
[----:B----4-:R-:W-:Y:S01]  /*17b90*/  ISETP.GE.AND P4, PT, R74, RZ, PT ;  /* 0x000000ff4a00720c */ /* 0x010fe20003f86270 */
[----:B------:R-:W-:Y:S01]  /*17ba0*/  @!P5 IMAD.MOV R4, RZ, RZ, -R4 ;  /* 0x000000ffff04d224 */ /* 0x000fe200078e0a04 */
[----:B------:R-:W-:Y:S01]  /*17bb0*/  ISETP.GT.U32.AND P3, PT, R15, R2, PT ;  /* 0x000000020f00720c */ /* 0x000fe20003f64070 */
[----:B------:R-:W4:Y:S01]  /*17bc0*/  LDL R73, [R1+0x20c8] ;  /* 0x0020c80001497983 */ /* 0x000f220000100800 */
[----:B------:R-:W-:-:S03]  /*17bd0*/  SEL R5, R14, R3, !P1 ;  /* 0x000000030e057207 */ /* 0x000fc60004800000 */
[----:B------:R-:W-:Y:S01]  /*17be0*/  @!P6 IMAD.IADD R93, R93, 0x1, -R15 ;  /* 0x000000015d5de824 */ /* 0x000fe200078e0a0f */
[----:B------:R-:W-:Y:S01]  /*17bf0*/  SEL R4, R14, R4, !P1 ;  /* 0x000000040e047207 */ /* 0x000fe20004800000 */
[----:B------:R-:W-:-:S06]  /*17c00*/  IMAD R5, R5, UR13, RZ ;  /* 0x0000000d05057c24 */ /* 0x000fcc000f8e02ff */
[----:B------:R-:W-:Y:S01]  /*17c10*/  @!P3 IMAD.IADD R2, R2, 0x1, -R15 ;  /* 0x000000010202b824 */ /* 0x000fe200078e0a0f */
[----:B--2---:R-:W-:Y:S01]  /*17c20*/  PRMT R0, RZ, 0x7610, R0 ;  /* 0x00007610ff007816 */ /* 0x004fe20000000000 */
[----:B------:R-:W-:Y:S01]  /*17c30*/  IMAD.MOV.U32 R3, RZ, RZ, R93 ;  /* 0x000000ffff037224 */ /* 0x000fe200078e005d */
[----:B------:R-:W-:Y:S01]  /*17c40*/  PRMT R16, RZ, 0x7610, R16 ;  /* 0x00007610ff107816 */ /* 0x000fe20000000010 */
[----:B------:R-:W2:Y:S01]  /*17c50*/  LDL.LU R93, [R1+0x70] ;  /* 0x00007000015d7983 */ /* 0x000ea20000300800 */
[----:B-1----:R-:W-:Y:S01]  /*17c60*/  IMAD R4, R4, UR5, RZ ;  /* 0x0000000504047c24 */ /* 0x002fe2000f8e02ff */
[----:B------:R-:W-:Y:S01]  /*17c70*/  ISETP.GT.U32.AND P6, PT, R15, R77, PT ;  /* 0x0000004d0f00720c */ /* 0x000fe20003fc4070 */
[----:B------:R-:W-:Y:S01]  /*17c80*/  @!P4 IMAD.MOV R3, RZ, RZ, -R3 ;  /* 0x000000ffff03c224 */ /* 0x000fe200078e0a03 */
[----:B---3--:R0:W-:Y:S01]  /*17c90*/  STL [R1+0x1cac], R6 ;  /* 0x001cac0601007387 */ /* 0x0081e20000100800 */
[-C--:B------:R-:W-:Y:S01]  /*17ca0*/  IADD3 R74, P4, PT, R5, R13.reuse, RZ ;  /* 0x0000000d054a7210 */ /* 0x080fe20007f9e0ff */
[----:B------:R-:W1:Y:S01]  /*17cb0*/  LDCU UR5, c[0x0][0x3b0] ;  /* 0x00007600ff0577ac */ /* 0x000e620008000800 */
[----:B------:R-:W-:-:S02]  /*17cc0*/  IADD3 R72, P3, PT, R4, R13, RZ ;  /* 0x0000000d04487210 */ /* 0x000fc40007f7e0ff */
[----:B------:R-:W-:Y:S01]  /*17cd0*/  PRMT R7, RZ, 0x7610, R7 ;  /* 0x00007610ff077816 */ /* 0x000fe20000000007 */
[----:B------:R-:W3:Y:S01]  /*17ce0*/  LDCU UR13, c[0x0][0x3b0] ;  /* 0x00007600ff0d77ac */ /* 0x000ee20008000800 */
[----:B0-----:R-:W-:Y:S02]  /*17cf0*/  SHF.R.S32.HI R6, RZ, 0x1f, R5 ;  /* 0x0000001fff067819 */ /* 0x001fe40000011405 */
[----:B------:R-:W-:-:S03]  /*17d00*/  SHF.R.S32.HI R5, RZ, 0x1f, R4 ;  /* 0x0000001fff057819 */ /* 0x000fc60000011404 */
[--C-:B------:R-:W-:Y:S01]  /*17d10*/  IMAD.X R6, R6, 0x1, R12.reuse, P4 ;  /* 0x0000000106067824 */ /* 0x100fe200020e060c */
[----:B------:R-:W-:Y:S01]  /*17d20*/  ISETP.GE.AND P4, PT, R92, RZ, PT ;  /* 0x000000ff5c00720c */ /* 0x000fe20003f86270 */
[----:B------:R-:W-:Y:S02]  /*17d30*/  IMAD.X R92, R5, 0x1, R12, P3 ;  /* 0x00000001055c7824 */ /* 0x000fe400018e060c */
[----:B------:R-:W-:Y:S02]  /*17d40*/  IMAD.MOV.U32 R4, RZ, RZ, R74 ;  /* 0x000000ffff047224 */ /* 0x000fe400078e004a */
[----:B------:R-:W-:-:S05]  /*17d50*/  @P0 IMAD.MOV.U32 R5, RZ, RZ, R6 ;  /* 0x000000ffff050224 */ /* 0x000fca00078e0006 */
[----:B------:R0:W2:Y:S02]  /*17d60*/  @P0 LDG.E.U8 R0, desc[UR20][R4.64] ;  /* 0x0000001404000981 */ /* 0x0000a4000c1e1100 */
[----:B0-----:R-:W-:Y:S02]  /*17d70*/  @P0 IMAD.MOV.U32 R4, RZ, RZ, R72 ;  /* 0x000000ffff040224 */ /* 0x001fe400078e0048 */
[----:B------:R-:W-:-:S05]  /*17d80*/  @P0 IMAD.MOV.U32 R5, RZ, RZ, R92 ;  /* 0x000000ffff050224 */ /* 0x000fca00078e005c */
[----:B------:R0:W3:Y:S01]  /*17d90*/  @P0 LDG.E.U8 R16, desc[UR20][R4.64] ;  /* 0x0000001404100981 */ /* 0x0000e2000c1e1100 */
[----:B------:R-:W-:-:S03]  /*17da0*/  SEL R3, R14, R3, !P1 ;  /* 0x000000030e037207 */ /* 0x000fc60004800000 */
[----:B------:R0:W-:Y:S04]  /*17db0*/  STL [R1+0x1744], R74 ;  /* 0x0017444a01007387 */ /* 0x0001e80000100800 */
[----:B------:R-:W-:Y:S04]  /*17dc0*/  STL [R1+0x1748], R72 ;  /* 0x0017484801007387 */ /* 0x000fe80000100800 */
[----:B------:R1:W-:Y:S01]  /*17dd0*/  STL [R1+0x172c], R6 ;  /* 0x00172c0601007387 */ /* 0x0003e20000100800 */
[----:B------:R-:W-:-:S03]  /*17de0*/  @!P6 IMAD.IADD R77, R77, 0x1, -R15 ;  /* 0x000000014d4de824 */ /* 0x000fc600078e0a0f */
[----:B0-----:R-:W4:Y:S01]  /*17df0*/  LDL R74, [R1+0x20dc] ;  /* 0x0020dc00014a7983 */ /* 0x001f220000100800 */
[----:B-1----:R-:W-:Y:S01]  /*17e00*/  IMAD R6, R3, UR6, RZ ;  /* 0x0000000603067c24 */ /* 0x002fe2000f8e02ff */
[----:B------:R-:W-:Y:S01]  /*17e10*/  ISETP.GT.U32.AND P5, PT, R15, R75, PT ;  /* 0x0000004b0f00720c */ /* 0x000fe20003fa4070 */
[----:B------:R-:W-:Y:S01]  /*17e20*/  IMAD.MOV.U32 R3, RZ, RZ, R2 ;  /* 0x000000ffff037224 */ /* 0x000fe200078e0002 */
[----:B------:R-:W0:Y:S02]  /*17e30*/  LDCU UR6, c[0x0][0x3b0] ;  /* 0x00007600ff0677ac */ /* 0x000e240008000800 */
[----:B------:R-:W-:Y:S02]  /*17e40*/  SHF.R.S32.HI R4, RZ, 0x1f, R6 ;  /* 0x0000001fff047819 */ /* 0x000fe40000011406 */
[----:B------:R-:W-:-:S05]  /*17e50*/  IADD3 R5, P6, PT, R6, R13, RZ ;  /* 0x0000000d06057210 */ /* 0x000fca0007fde0ff */
[----:B------:R-:W-:Y:S02]  /*17e60*/  IMAD.X R72, R4, 0x1, R12, P6 ;  /* 0x0000000104487824 */ /* 0x000fe400030e060c */
[----:B------:R-:W-:Y:S01]  /*17e70*/  @P0 IMAD.MOV.U32 R4, RZ, RZ, R5 ;  /* 0x000000ffff040224 */ /* 0x000fe200078e0005 */
[----:B--2---:R1:W-:Y:S04]  /*17e80*/  STL [R1+0x1ca8], R0 ;  /* 0x001ca80001007387 */ /* 0x0043e80000100800 */
[----:B-1----:R-:W2:Y:S04]  /*17e90*/  LDL.LU R0, [R1+0x2ab8] ;  /* 0x002ab80001007983 */ /* 0x002ea80000300800 */
[----:B------:R1:W-:Y:S04]  /*17ea0*/  STL [R1+0x1738], R92 ;  /* 0x0017385c01007387 */ /* 0x0003e80000100800 */
[----:B-1----:R-:W2:Y:S04]  /*17eb0*/  LDL.LU R92, [R1+0x6c] ;  /* 0x00006c00015c7983 */ /* 0x002ea80000300800 */
[----:B---3--:R1:W-:Y:S04]  /*17ec0*/  STL [R1+0x1ca4], R16 ;  /* 0x001ca41001007387 */ /* 0x0083e80000100800 */
[----:B-1----:R-:W3:Y:S04]  /*17ed0*/  LDL.LU R16, [R1+0x68] ;  /* 0x0000680001107983 */ /* 0x002ee80000300800 */
[----:B------:R-:W2:Y:S04]  /*17ee0*/  LDL R2, [R1+0x20f4] ;  /* 0x0020f40001027983 */ /* 0x000ea80000100800 */
[----:B------:R1:W-:Y:S02]  /*17ef0*/  STL [R1+0x1740], R5 ;  /* 0x0017400501007387 */ /* 0x0003e40000100800 */
[----:B-1----:R-:W-:-:S05]  /*17f00*/  @P0 IMAD.MOV.U32 R5, RZ, RZ, R72 ;  /* 0x000000ffff050224 */ /* 0x002fca00078e0048 */
[----:B------:R1:W2:Y:S01]  /*17f10*/  @P0 LDG.E.U8 R7, desc[UR20][R4.64] ;  /* 0x0000001404070981 */ /* 0x0002a2000c1e1100 */
[----:B------:R-:W-:Y:S01]  /*17f20*/  @!P5 IMAD.IADD R75, R75, 0x1, -R15 ;  /* 0x000000014b4bd824 */ /* 0x000fe200078e0a0f */
[----:B------:R-:W-:Y:S01]  /*17f30*/  ISETP.GT.U32.AND P5, PT, R15, R77, PT ;  /* 0x0000004d0f00720c */ /* 0x000fe20003fa4070 */
[----:B------:R-:W-:-:S03]  /*17f40*/  @!P4 IMAD.MOV R3, RZ, RZ, -R3 ;  /* 0x000000ffff03c224 */ /* 0x000fc600078e0a03 */
[----:B------:R-:W-:Y:S02]  /*17f50*/  ISETP.GT.U32.AND P3, PT, R15, R75, PT ;  /* 0x0000004b0f00720c */ /* 0x000fe40003f64070 */
[----:B------:R-:W-:-:S05]  /*17f60*/  SEL R3, R14, R3, !P1 ;  /* 0x000000030e037207 */ /* 0x000fca0004800000 */
[----:B------:R-:W-:Y:S02]  /*17f70*/  IMAD R3, R3, UR5, RZ ;  /* 0x0000000503037c24 */ /* 0x000fe4000f8e02ff */
[----:B------:R-:W-:Y:S01]  /*17f80*/  @!P5 IMAD.IADD R77, R77, 0x1, -R15 ;  /* 0x000000014d4dd824 */ /* 0x000fe200078e0a0f */
[----:B------:R-:W-:Y:S01]  /*17f90*/  STL [R1+0x173c], R72 ;  /* 0x00173c4801007387 */ /* 0x000fe20000100800 */
[----:B-1----:R-:W-:Y:S01]  /*17fa0*/  PRMT R5, RZ, 0x7610, R5 ;  /* 0x00007610ff057816 */ /* 0x002fe20000000005 */
[----:B------:R-:W1:Y:S01]  /*17fb0*/  LDCU UR5, c[0x0][0x3b0] ;  /* 0x00007600ff0577ac */ /* 0x000e620008000800 */
[----:B------:R-:W-:Y:S01]  /*17fc0*/  @!P3 IMAD.IADD R75, R75, 0x1, -R15 ;  /* 0x000000014b4bb824 */ /* 0x000fe200078e0a0f */
[----:B------:R-:W-:Y:S02]  /*17fd0*/  IADD3 R6, P3, PT, R3, R13, RZ ;  /* 0x0000000d03067210 */ /* 0x000fe40007f7e0ff */
[----:B------:R-:W-:Y:S01]  /*17fe0*/  SHF.R.S32.HI R4, RZ, 0x1f, R3 ;  /* 0x0000001fff047819 */ /* 0x000fe20000011403 */
[----:B------:R-:W-:-:S02]  /*17ff0*/  IMAD.MOV.U32 R3, RZ, RZ, R77 ;  /* 0x000000ffff037224 */ /* 0x000fc400078e004d */
[----:B------:R-:W3:Y:S04]  /*18000*/  LDL.LU R77, [R1+0x74] ;  /* 0x00007400014d7983 */ /* 0x000ee80000300800 */
[----:B------:R-:W-:Y:S04]  /*18010*/  STL [R1+0x1734], R6 ;  /* 0x0017340601007387 */ /* 0x000fe80000100800 */
[----:B--2---:R2:W-:Y:S02]  /*18020*/  STL [R1+0x1ca0], R7 ;  /* 0x001ca00701007387 */ /* 0x0045e40000100800 */
[----:B--2---:R-:W-:-:S05]  /*18030*/  IMAD.X R7, R4, 0x1, R12, P3 ;  /* 0x0000000104077824 */ /* 0x004fca00018e060c */
[----:B------:R2:W2:Y:S01]  /*18040*/  @P0 LDG.E.U8 R5, desc[UR20][R6.64] ;  /* 0x0000001406050981 */ /* 0x0004a2000c1e1100 */
[----:B------:R-:W-:Y:S02]  /*18050*/  ISETP.GT.U32.AND P6, PT, R15, R93, PT ;  /* 0x0000005d0f00720c */ /* 0x000fe40003fc4070 */
[----:B----4-:R-:W-:Y:S02]  /*18060*/  ISETP.GE.AND P4, PT, R73, RZ, PT ;  /* 0x000000ff4900720c */ /* 0x010fe40003f86270 */
[----:B------:R-:W-:Y:S01]  /*18070*/  ISETP.GE.AND P5, PT, R74, RZ, PT ;  /* 0x000000ff4a00720c */ /* 0x000fe20003fa6270 */
[----:B------:R-:W-:-:S08]  /*18080*/  IMAD.MOV.U32 R4, RZ, RZ, R75 ;  /* 0x000000ffff047224 */ /* 0x000fd000078e004b */
[----:B------:R-:W-:Y:S02]  /*18090*/  @!P6 IMAD.IADD R93, R93, 0x1, -R15 ;  /* 0x000000015d5de824 */ /* 0x000fe400078e0a0f */
[----:B------:R-:W-:-:S03]  /*180a0*/  @!P4 IMAD.MOV R3, RZ, RZ, -R3 ;  /* 0x000000ffff03c224 */ /* 0x000fc600078e0a03 */
[C---:B------:R-:W-:Y:S01]  /*180b0*/  ISETP.GT.U32.AND P4, PT, R15.reuse, R93, PT ;  /* 0x0000005d0f00720c */ /* 0x040fe20003f84070 */
[----:B------:R-:W-:Y:S01]  /*180c0*/  @!P5 IMAD.MOV R4, RZ, RZ, -R4 ;  /* 0x000000ffff04d224 */ /* 0x000fe200078e0a04 */
[----:B---3--:R-:W-:Y:S02]  /*180d0*/  ISETP.GT.U32.AND P6, PT, R15, R16, PT ;  /* 0x000000100f00720c */ /* 0x008fe40003fc4070 */
[C---:B------:R-:W-:Y:S02]  /*180e0*/  SEL R3, R14.reuse, R3, !P1 ;  /* 0x000000030e037207 */ /* 0x040fe40004800000 */
[----:B------:R-:W-:-:S03]  /*180f0*/  SEL R4, R14, R4, !P1 ;  /* 0x000000040e047207 */ /* 0x000fc60004800000 */
[----:B0-----:R-:W-:Y:S01]  /*18100*/  IMAD R3, R3, UR6, RZ ;  /* 0x0000000603037c24 */ /* 0x001fe2000f8e02ff */
[----:B------:R-:W-:Y:S01]  /*18110*/  STL [R1+0x1730], R7 ;  /* 0x0017300701007387 */ /* 0x000fe20000100800 */
[----:B-1----:R-:W-:Y:S02]  /*18120*/  IMAD R4, R4, UR5, RZ ;  /* 0x0000000504047c24 */ /* 0x002fe4000f8e02ff */
[----:B------:R-:W-:Y:S01]  /*18130*/  @!P4 IMAD.IADD R93, R93, 0x1, -R15 ;  /* 0x000000015d5dc824 */ /* 0x000fe200078e0a0f */
[----:B------:R-:W3:Y:S01]  /*18140*/  LDL R72, [R1+0x20b4] ;  /* 0x0020b40001487983 */ /* 0x000ee20000100800 */
[----:B--2---:R-:W-:Y:S01]  /*18150*/  SHF.R.S32.HI R6, RZ, 0x1f, R3 ;  /* 0x0000001fff067819 */ /* 0x004fe20000011403 */
[----:B------:R-:W-:Y:S01]  /*18160*/  @!P6 IMAD.IADD R16, R16, 0x1, -R15 ;  /* 0x000000011010e824 */ /* 0x000fe200078e0a0f */
[-C--:B------:R-:W-:Y:S01]  /*18170*/  IADD3 R73, P4, PT, R3, R13.reuse, RZ ;  /* 0x0000000d03497210 */ /* 0x080fe20007f9e0ff */
[----:B------:R-:W2:Y:S01]  /*18180*/  LDL.LU R74, [R1+0x7c] ;  /* 0x00007c00014a7983 */ /* 0x000ea20000300800 */
[----:B------:R-:W-:Y:S01]  /*18190*/  ISETP.GE.AND P5, PT, R2, RZ, PT ;  /* 0x000000ff0200720c */ /* 0x000fe20003fa6270 */
[----:B------:R-:W0:Y:S02]  /*181a0*/  LDCU UR5, c[0x0][0x3b0] ;  /* 0x00007600ff0577ac */ /* 0x000e240008000800 */
[----:B------:R-:W4:Y:S01]  /*181b0*/  LDL R75, [R1+0x20c4] ;  /* 0x0020c400014b7983 */ /* 0x000f220000100800 */
[----:B------:R-:W-:Y:S01]  /*181c0*/  IADD3 R2, P6, PT, R4, R13, RZ ;  /* 0x0000000d04027210 */ /* 0x000fe20007fde0ff */
[----:B------:R-:W-:Y:S01]  /*181d0*/  IMAD.MOV.U32 R3, RZ, RZ, R93 ;  /* 0x000000ffff037224 */ /* 0x000fe200078e005d */
[----:B------:R-:W-:Y:S01]  /*181e0*/  PRMT R0, RZ, 0x7610, R0 ;  /* 0x00007610ff007816 */ /* 0x000fe20000000000 */
[----:B------:R-:W1:Y:S01]  /*181f0*/  LDCU UR6, c[0x0][0x3b0] ;  /* 0x00007600ff0677ac */ /* 0x000e620008000800 */
[----:B------:R0:W-:Y:S04]  /*18200*/  STL [R1+0x1c9c], R5 ;  /* 0x001c9c0501007387 */ /* 0x0001e80000100800 */
[----:B------:R-:W-:Y:S04]  /*18210*/  STL [R1+0x1720], R73 ;  /* 0x0017204901007387 */ /* 0x000fe80000100800 */
[----:B------:R-:W2:Y:S01]  /*18220*/  LDL.LU R93, [R1+0x80] ;  /* 0x00008000015d7983 */ /* 0x000ea20000300800 */
[----:B0-----:R-:W-:Y:S01]  /*18230*/  SHF.R.S32.HI R5, RZ, 0x1f, R4 ;  /* 0x0000001fff057819 */ /* 0x001fe20000011404 */
[----:B------:R-:W-:-:S02]  /*18240*/  IMAD.X R4, R6, 0x1, R12, P4 ;  /* 0x0000000106047824 */ /* 0x000fc400020e060c */
[----:B------:R-:W-:Y:S02]  /*18250*/  STL [R1+0x1728], R2 ;  /* 0x0017280201007387 */ /* 0x000fe40000100800 */
[----:B------:R-:W-:Y:S02]  /*18260*/  IMAD.X R7, R5, 0x1, R12, P6 ;  /* 0x0000000105077824 */ /* 0x000fe400030e060c */
[----:B------:R0:W-:Y:S01]  /*18270*/  STL [R1+0x1714], R4 ;  /* 0x0017140401007387 */ /* 0x0001e20000100800 */
[----:B------:R-:W-:Y:S02]  /*18280*/  @P0 IMAD.MOV.U32 R5, RZ, RZ, R4 ;  /* 0x000000ffff050224 */ /* 0x000fe400078e0004 */
[----:B0-----:R-:W-:Y:S02]  /*18290*/  @P0 IMAD.MOV.U32 R4, RZ, RZ, R73 ;  /* 0x000000ffff040224 */ /* 0x001fe400078e0049 */
[----:B------:R-:W-:Y:S01]  /*182a0*/  @!P5 IMAD.MOV R3, RZ, RZ, -R3 ;  /* 0x000000ffff03d224 */ /* 0x000fe200078e0a03 */
[----:B------:R-:W2:Y:S04]  /*182b0*/  LDL.LU R73, [R1+0x2ab4] ;  /* 0x002ab40001497983 */ /* 0x000ea80000300800 */
[----:B------:R0:W2:Y:S02]  /*182c0*/  @P0 LDG.E.U8 R70, desc[UR20][R4.64] ;  /* 0x0000001404460981 */ /* 0x0000a4000c1e1100 */
[----:B0-----:R-:W-:-:S02]  /*182d0*/  @P0 IMAD.MOV.U32 R4, RZ, RZ, R2 ;  /* 0x000000ffff040224 */ /* 0x001fc400078e0002 */
[----:B------:R-:W-:-:S05]  /*182e0*/  @P0 IMAD.MOV.U32 R5, RZ, RZ, R7 ;  /* 0x000000ffff050224 */ /* 0x000fca00078e0007 */
[----:B------:R0:W2:Y:S01]  /*182f0*/  @P0 LDG.E.U8 R0, desc[UR20][R4.64] ;  /* 0x0000001404000981 */ /* 0x0000a2000c1e1100 */
[----:B------:R-:W-:Y:S02]  /*18300*/  ISETP.GT.U32.AND P5, PT, R15, R77, PT ;  /* 0x0000004d0f00720c */ /* 0x000fe40003fa4070 */
[----:B------:R-:W-:-:S05]  /*18310*/  SEL R3, R14, R3, !P1 ;  /* 0x000000030e037207 */ /* 0x000fca0004800000 */
[----:B------:R-:W-:Y:S01]  /*18320*/  IMAD R3, R3, UR13, RZ ;  /* 0x0000000d03037c24 */ /* 0x000fe2000f8e02ff */
[----:B------:R1:W-:Y:S01]  /*18330*/  STL [R1+0x1724], R7 ;  /* 0x0017240701007387 */ /* 0x0003e20000100800 */
[----:B0-----:R-:W-:Y:S01]  /*18340*/  PRMT R5, RZ, 0x7610, R5 ;  /* 0x00007610ff057816 */ /* 0x001fe20000000005 */
[----:B------:R-:W0:Y:S02]  /*18350*/  LDCU UR13, c[0x0][0x3b0] ;  /* 0x00007600ff0d77ac */ /* 0x000e240008000800 */
[----:B------:R-:W-:Y:S01]  /*18360*/  SHF.R.S32.HI R4, RZ, 0x1f, R3 ;  /* 0x0000001fff047819 */ /* 0x000fe20000011403 */
[----:B------:R-:W-:Y:S01]  /*18370*/  @!P5 IMAD.IADD R77, R77, 0x1, -R15 ;  /* 0x000000014d4dd824 */ /* 0x000fe200078e0a0f */
[----:B------:R-:W-:-:S05]  /*18380*/  IADD3 R6, P5, PT, R3, R13, RZ ;  /* 0x0000000d03067210 */ /* 0x000fca0007fbe0ff */
[----:B-1----:R-:W-:-:S05]  /*18390*/  IMAD.X R7, R4, 0x1, R12, P5 ;  /* 0x0000000104077824 */ /* 0x002fca00028e060c */
[----:B------:R1:W3:Y:S01]  /*183a0*/  @P0 LDG.E.U8 R5, desc[UR20][R6.64] ;  /* 0x0000001406050981 */ /* 0x0002e2000c1e1100 */
[C---:B------:R-:W-:Y:S02]  /*183b0*/  ISETP.GT.U32.AND P3, PT, R15.reuse, R92, PT ;  /* 0x0000005c0f00720c */ /* 0x040fe40003f64070 */
[----:B------:R-:W-:-:S11]  /*183c0*/  ISETP.GT.U32.AND P4, PT, R15, R16, PT ;  /* 0x000000100f00720c */ /* 0x000fd60003f84070 */
[--C-:B------:R-:W-:Y:S01]  /*183d0*/  @!P3 IMAD.IADD R92, R92, 0x1, -R15.reuse ;  /* 0x000000015c5cb824 */ /* 0x100fe200078e0a0f */
[----:B--2---:R2:W-:Y:S04]  /*183e0*/  STL [R1+0x1c94], R0 ;  /* 0x001c940001007387 */ /* 0x0045e80000100800 */
[----:B--2---:R-:W2:Y:S01]  /*183f0*/  LDL R0, [R1+0x20d8] ;  /* 0x0020d80001007983 */ /* 0x004ea20000100800 */
[C---:B------:R-:W-:Y:S02]  /*18400*/  ISETP.GT.U32.AND P3, PT, R15.reuse, R92, PT ;  /* 0x0000005c0f00720c */ /* 0x040fe40003f64070 */
[----:B------:R-:W-:Y:S01]  /*18410*/  ISETP.GT.U32.AND P6, PT, R15, R74, PT ;  /* 0x0000004a0f00720c */ /* 0x000fe20003fc4070 */
[--C-:B------:R-:W-:Y:S01]  /*18420*/  @!P4 IMAD.IADD R16, R16, 0x1, -R15.reuse ;  /* 0x000000011010c824 */ /* 0x100fe200078e0a0f */
[----:B----4-:R-:W-:Y:S01]  /*18430*/  ISETP.GE.AND P4, PT, R75, RZ, PT ;  /* 0x000000ff4b00720c */ /* 0x010fe20003f86270 */
[----:B------:R-:W4:Y:S08]  /*18440*/  LDL.LU R2, [R1+0x88] ;  /* 0x0000880001027983 */ /* 0x000f300000300800 */
[--C-:B------:R-:W-:Y:S01]  /*18450*/  @!P3 IMAD.IADD R92, R92, 0x1, -R15.reuse ;  /* 0x000000015c5cb824 */ /* 0x100fe200078e0a0f */
[----:B---3--:R-:W-:Y:S01]  /*18460*/  ISETP.GE.AND P3, PT, R72, RZ, PT ;  /* 0x000000ff4800720c */ /* 0x008fe20003f66270 */
[----:B------:R-:W-:-:S02]  /*18470*/  @!P6 IMAD.IADD R74, R74, 0x1, -R15 ;  /* 0x000000014a4ae824 */ /* 0x000fc400078e0a0f */
[----:B------:R-:W-:Y:S02]  /*18480*/  IMAD.MOV.U32 R3, RZ, RZ, R92 ;  /* 0x000000ffff037224 */ /* 0x000fe400078e005c */
[----:B------:R-:W-:Y:S01]  /*18490*/  IMAD.MOV.U32 R4, RZ, RZ, R16 ;  /* 0x000000ffff047224 */ /* 0x000fe200078e0010 */
[----:B------:R-:W-:-:S03]  /*184a0*/  ISETP.GT.U32.AND P6, PT, R15, R74, PT ;  /* 0x0000004a0f00720c */ /* 0x000fc60003fc4070 */
[----:B------:R-:W-:-:S04]  /*184b0*/  @!P4 IMAD.MOV R4, RZ, RZ, -R4 ;  /* 0x000000ffff04c224 */ /* 0x000fc800078e0a04 */
[----:B------:R-:W-:Y:S01]  /*184c0*/  @!P3 IMAD.MOV R3, RZ, RZ, -R3 ;  /* 0x000000ffff03b224 */ /* 0x000fe200078e0a03 */
[----:B------:R-:W-:Y:S02]  /*184d0*/  ISETP.GT.U32.AND P3, PT, R15, R93, PT ;  /* 0x0000005d0f00720c */ /* 0x000fe40003f64070 */
[C---:B------:R-:W-:Y:S02]  /*184e0*/  SEL R4, R14.reuse, R4, !P1 ;  /* 0x000000040e047207 */ /* 0x040fe40004800000 */
[----:B------:R-:W-:Y:S01]  /*184f0*/  SEL R3, R14, R3, !P1 ;  /* 0x000000030e037207 */ /* 0x000fe20004800000 */
[----:B------:R1:W-:Y:S02]  /*18500*/  STL [R1+0x171c], R6 ;  /* 0x00171c0601007387 */ /* 0x0003e40000100800 */
[----:B------:R-:W-:Y:S01]  /*18510*/  IMAD R4, R4, UR6, RZ ;  /* 0x0000000604047c24 */ /* 0x000fe2000f8e02ff */
[----:B------:R-:W-:Y:S01]  /*18520*/  PRMT R73, RZ, 0x7610, R73 ;  /* 0x00007610ff497816 */ /* 0x000fe20000000049 */
[----:B------:R-:W-:Y:S01]  /*18530*/  STL [R1+0x1718], R7 ;  /* 0x0017180701007387 */ /* 0x000fe20000100800 */
[----:B------:R-:W-:Y:S01]  /*18540*/  IMAD R3, R3, UR5, RZ ;  /* 0x0000000503037c24 */ /* 0x000fe2000f8e02ff */
[----:B------:R-:W-:Y:S01]  /*18550*/  ISETP.GT.U32.AND P5, PT, R15, R77, PT ;  /* 0x0000004d0f00720c */ /* 0x000fe20003fa4070 */
[--C-:B------:R-:W-:Y:S01]  /*18560*/  @!P6 IMAD.IADD R74, R74, 0x1, -R15.reuse ;  /* 0x000000014a4ae824 */ /* 0x100fe200078e0a0f */
[----:B------:R-:W3:Y:S01]  /*18570*/  LDL R75, [R1+0x2108] ;  /* 0x00210800014b7983 */ /* 0x000ee20000100800 */
[----:B------:R-:W-:Y:S01]  /*18580*/  @!P3 IMAD.IADD R93, R93, 0x1, -R15 ;  /* 0x000000015d5db824 */ /* 0x000fe200078e0a0f */
[----:B--2---:R-:W-:-:S02]  /*18590*/  ISETP.GE.AND P4, PT, R0, RZ, PT ;  /* 0x000000ff0000720c */ /* 0x004fc40003f86270 */
[----:B------:R2:W-:Y:S01]  /*185a0*/  STL [R1+0x1c64], R70 ;  /* 0x001c644601007387 */ /* 0x0005e20000100800 */
[-C--:B------:R-:W-:Y:S01]  /*185b0*/  IADD3 R72, P6, PT, R3, R13.reuse, RZ ;  /* 0x0000000d03487210 */ /* 0x080fe20007fde0ff */
[----:B------:R-:W0:Y:S02]  /*185c0*/  LDCU UR5, c[0x0][0x3b0] ;  /* 0x00007600ff0577ac */ /* 0x000e240008000800 */
[----:B------:R-:W3:Y:S01]  /*185d0*/  LDL.LU R0, [R1+0x94] ;  /* 0x0000940001007983 */ /* 0x000ee20000300800 */
[----:B-1----:R-:W-:Y:S01]  /*185e0*/  PRMT R6, RZ, 0x7610, R6 ;  /* 0x00007610ff067816 */ /* 0x002fe20000000006 */
[----:B------:R-:W1:Y:S02]  /*185f0*/  LDCU UR6, c[0x0][0x3b0] ;  /* 0x00007600ff0677ac */ /* 0x000e640008000800 */
[----:B------:R-:W3:Y:S01]  /*18600*/  LDL.LU R92, [R1+0x90] ;  /* 0x00009000015c7983 */ /* 0x000ee20000300800 */
[----:B--2---:R-:W-:-:S03]  /*18610*/  IADD3 R70, P3, PT, R4, R13, RZ ;  /* 0x0000000d04467210 */ /* 0x004fc60007f7e0ff */
[----:B------:R2:W-:Y:S02]  /*18620*/  STL [R1+0x1c90], R5 ;  /* 0x001c900501007387 */ /* 0x0005e40000100800 */
[----:B--2---:R-:W-:Y:S02]  /*18630*/  SHF.R.S32.HI R5, RZ, 0x1f, R3 ;  /* 0x0000001fff057819 */ /* 0x004fe40000011403 */
[----:B------:R-:W-:Y:S02]  /*18640*/  SHF.R.S32.HI R3, RZ, 0x1f, R4 ;  /* 0x0000001fff037819 */ /* 0x000fe40000011404 */
[----:B------:R-:W2:Y:S01]  /*18650*/  LDL R4, [R1+0x20f0] ;  /* 0x0020f00001047983 */ /* 0x000ea20000100800 */
[--C-:B------:R-:W-:Y:S02]  /*18660*/  IMAD.X R5, R5, 0x1, R12.reuse, P6 ;  /* 0x0000000105057824 */ /* 0x100fe400030e060c */
[----:B------:R-:W-:Y:S01]  /*18670*/  IMAD.X R16, R3, 0x1, R12, P3 ;  /* 0x0000000103107824 */ /* 0x000fe200018e060c */
[----:B------:R0:W-:Y:S04]  /*18680*/  STL [R1+0x1708], R72 ;  /* 0x0017084801007387 */ /* 0x0001e80000100800 */
[----:B------:R-:W-:Y:S01]  /*18690*/  STL [R1+0x1710], R70 ;  /* 0x0017104601007387 */ /* 0x000fe20000100800 */
[----:B--2---:R-:W-:Y:S01]  /*186a0*/  ISETP.GE.AND P3, PT, R4, RZ, PT ;  /* 0x000000ff0400720c */ /* 0x004fe20003f66270 */
[----:B------:R-:W-:-:S05]  /*186b0*/  @P0 IMAD.MOV.U32 R4, RZ, RZ, R72 ;  /* 0x000000ffff040224 */ /* 0x000fca00078e0048 */
[----:B------:R2:W3:Y:S04]  /*186c0*/  @P0 LDG.E.U8 R73, desc[UR20][R4.64] ;  /* 0x0000001404490981 */ /* 0x0004e8000c1e1100 */
[----:B------:R1:W-:Y:S01]  /*186d0*/  STL [R1+0x1704], R5 ;  /* 0x0017040501007387 */ /* 0x0003e20000100800 */
[----:B------:R-:W-:-:S03]  /*186e0*/  @!P5 IMAD.IADD R77, R77, 0x1, -R15 ;  /* 0x000000014d4dd824 */ /* 0x000fc600078e0a0f */
[----:B0-----:R-:W3:Y:S01]  /*186f0*/  LDL.LU R72, [R1+0x2ab0] ;  /* 0x002ab00001487983 */ /* 0x001ee20000300800 */
[----:B--2---:R-:W-:Y:S02]  /*18700*/  @P0 IMAD.MOV.U32 R4, RZ, RZ, R70 ;  /* 0x000000ffff040224 */ /* 0x004fe400078e0046 */
[----:B-1----:R-:W-:-:S05]  /*18710*/  @P0 IMAD.MOV.U32 R5, RZ, RZ, R16 ;  /* 0x000000ffff050224 */ /* 0x002fca00078e0010 */
[----:B------:R0:W2:Y:S01]  /*18720*/  @P0 LDG.E.U8 R6, desc[UR20][R4.64] ;  /* 0x0000001404060981 */ /* 0x0000a2000c1e1100 */
[----:B------:R-:W-:-:S03]  /*18730*/  IMAD.MOV.U32 R3, RZ, RZ, R77 ;  /* 0x000000ffff037224 */ /* 0x000fc600078e004d */
[----:B------:R-:W-:Y:S01]  /*18740*/  STL [R1+0x170c], R16 ;  /* 0x00170c1001007387 */ /* 0x000fe20000100800 */
[C---:B----4-:R-:W-:Y:S02]  /*18750*/  ISETP.GT.U32.AND P5, PT, R15.reuse, R2, PT ;  /* 0x000000020f00720c */ /* 0x050fe40003fa4070 */
[----:B------:R-:W-:Y:S01]  /*18760*/  ISETP.GT.U32.AND P6, PT, R15, R93, PT ;  /* 0x0000005d0f00720c */ /* 0x000fe20003fc4070 */
[----:B---3--:R1:W-:Y:S04]  /*18770*/  STL [R1+0x1c8c], R73 ;  /* 0x001c8c4901007387 */ /* 0x0083e80000100800 */
[----:B-1----:R-:W3:Y:S04]  /*18780*/  LDL R73, [R1+0x20c0] ;  /* 0x0020c00001497983 */ /* 0x002ee80000100800 */
[----:B------:R-:W4:Y:S04]  /*18790*/  LDL.LU R77, [R1+0x2aac] ;  /* 0x002aac00014d7983 */ /* 0x000f280000300800 */
[----:B------:R-:W3:Y:S01]  /*187a0*/  LDL.LU R16, [R1+0x2aa8] ;  /* 0x002aa80001107983 */ /* 0x000ee20000300800 */
[----:B------:R-:W-:Y:S01]  /*187b0*/  @!P5 IMAD.IADD R2, R2, 0x1, -R15 ;  /* 0x000000010202d824 */ /* 0x000fe200078e0a0f */
[----:B------:R-:W-:Y:S01]  /*187c0*/  ISETP.GE.AND P5, PT, R75, RZ, PT ;  /* 0x000000ff4b00720c */ /* 0x000fe20003fa6270 */
[----:B0-----:R-:W-:Y:S01]  /*187d0*/  IMAD.MOV.U32 R4, RZ, RZ, R74 ;  /* 0x000000ffff047224 */ /* 0x001fe200078e004a */
[----:B------:R-:W4:Y:S01]  /*187e0*/  LDL R70, [R1+0x20d4] ;  /* 0x0020d40001467983 */ /* 0x000f220000100800 */
[----:B------:R-:W-:Y:S01]  /*187f0*/  @!P4 IMAD.MOV R3, RZ, RZ, -R3 ;  /* 0x000000ffff03c224 */ /* 0x000fe200078e0a03 */
[----:B------:R-:W-:Y:S01]  /*18800*/  ISETP.GT.U32.AND P4, PT, R15, R2, PT ;  /* 0x000000020f00720c */ /* 0x000fe20003f84070 */
[----:B------:R-:W-:-:S02]  /*18810*/  @!P3 IMAD.MOV R4, RZ, RZ, -R4 ;  /* 0x000000ffff04b224 */ /* 0x000fc400078e0a04 */
[----:B------:R-:W-:Y:S01]  /*18820*/  @!P6 IMAD.IADD R93, R93, 0x1, -R15 ;  /* 0x000000015d5de824 */ /* 0x000fe200078e0a0f */
[C---:B------:R-:W-:Y:S02]  /*18830*/  SEL R5, R14.reuse, R3, !P1 ;  /* 0x000000030e057207 */ /* 0x040fe40004800000 */
[----:B------:R-:W-:Y:S01]  /*18840*/  SEL R4, R14, R4, !P1 ;  /* 0x000000040e047207 */ /* 0x000fe20004800000 */
[----:B------:R-:W-:Y:S02]  /*18850*/  IMAD.MOV.U32 R3, RZ, RZ, R93 ;  /* 0x000000ffff037224 */ /* 0x000fe400078e005d */
[----:B------:R-:W-:Y:S01]  /*18860*/  IMAD R5, R5, UR13, RZ ;  /* 0x0000000d05057c24 */ /* 0x000fe2000f8e02ff */
[----:B------:R-:W4:Y:S01]  /*18870*/  LDL.LU R93, [R1+0x9c] ;  /* 0x00009c00015d7983 */ /* 0x000f220000300800 */
[----:B------:R-:W-:Y:S02]  /*18880*/  IMAD R4, R4, UR5, RZ ;  /* 0x0000000504047c24 */ /* 0x000fe4000f8e02ff */
[----:B------:R-:W-:Y:S01]  /*18890*/  @!P4 IMAD.IADD R2, R2, 0x1, -R15 ;  /* 0x000000010202c824 */ /* 0x000fe200078e0a0f */
[----:B--2---:R0:W-:Y:S01]  /*188a0*/  STL [R1+0x1c84], R6 ;  /* 0x001c840601007387 */ /* 0x0041e20000100800 */
[----:B------:R-:W-:Y:S01]  /*188b0*/  @!P5 IMAD.MOV R3, RZ, RZ, -R3 ;  /* 0x000000ffff03d224 */ /* 0x000fe200078e0a03 */
[-C--:B------:R-:W-:Y:S01]  /*188c0*/  IADD3 R75, P5, PT, R5, R13.reuse, RZ ;  /* 0x0000000d054b7210 */ /* 0x080fe20007fbe0ff */
[----:B------:R-:W1:Y:S01]  /*188d0*/  LDCU UR5, c[0x0][0x3b0] ;  /* 0x00007600ff0577ac */ /* 0x000e620008000800 */
[----:B------:R-:W-:-:S02]  /*188e0*/  IADD3 R74, P4, PT, R4, R13, RZ ;  /* 0x0000000d044a7210 */ /* 0x000fc40007f9e0ff */
[----:B---3--:R-:W-:Y:S01]  /*188f0*/  PRMT R16, RZ, 0x7610, R16 ;  /* 0x00007610ff107816 */ /* 0x008fe20000000010 */
[----:B------:R-:W2:Y:S01]  /*18900*/  LDCU UR13, c[0x0][0x3b0] ;  /* 0x00007600ff0d77ac */ /* 0x000ea20008000800 */
[----:B0-----:R-:W-:Y:S02]  /*18910*/  SHF.R.S32.HI R6, RZ, 0x1f, R5 ;  /* 0x0000001fff067819 */ /* 0x001fe40000011405 */
[----:B------:R-:W-:-:S03]  /*18920*/  SHF.R.S32.HI R5, RZ, 0x1f, R4 ;  /* 0x0000001fff057819 */ /* 0x000fc60000011404 */
[--C-:B------:R-:W-:Y:S01]  /*18930*/  IMAD.X R4, R6, 0x1, R12.reuse, P5 ;  /* 0x0000000106047824 */ /* 0x100fe200028e060c */
[----:B------:R-:W-:Y:S01]  /*18940*/  STL [R1+0x16fc], R75 ;  /* 0x0016fc4b01007387 */ /* 0x000fe20000100800 */
[----:B------:R-:W-:Y:S02]  /*18950*/  IMAD.X R6, R5, 0x1, R12, P4 ;  /* 0x0000000105067824 */ /* 0x000fe400020e060c */
[----:B------:R-:W-:Y:S01]  /*18960*/  @P0 IMAD.MOV.U32 R5, RZ, RZ, R4 ;  /* 0x000000ffff050224 */ /* 0x000fe200078e0004 */
[----:B------:R-:W-:Y:S04]  /*18970*/  STL [R1+0x1700], R74 ;  /* 0x0017004a01007387 */ /* 0x000fe80000100800 */
[----:B------:R0:W-:Y:S02]  /*18980*/  STL [R1+0x16e4], R4 ;  /* 0x0016e40401007387 */ /* 0x0001e40000100800 */
[----:B0-----:R-:W-:-:S05]  /*18990*/  @P0 IMAD.MOV.U32 R4, RZ, RZ, R75 ;  /* 0x000000ffff040224 */ /* 0x001fca00078e004b */
[----:B------:R0:W3:Y:S01]  /*189a0*/  @P0 LDG.E.U8 R16, desc[UR20][R4.64] ;  /* 0x0000001404100981 */ /* 0x0000e2000c1e1100 */
[----:B----4-:R-:W-:Y:S01]  /*189b0*/  PRMT R77, RZ, 0x7610, R77 ;  /* 0x00007610ff4d7816 */ /* 0x010fe2000000004d */
[----:B0-----:R-:W-:Y:S02]  /*189c0*/  IMAD.MOV.U32 R5, RZ, RZ, R6 ;  /* 0x000000ffff057224 */ /* 0x001fe400078e0006 */
[----:B------:R-:W-:-:S05]  /*189d0*/  @P0 IMAD.MOV.U32 R4, RZ, RZ, R74 ;  /* 0x000000ffff040224 */ /* 0x000fca00078e004a */
[----:B------:R-:W4:Y:S01]  /*189e0*/  @P0 LDG.E.U8 R77, desc[UR20][R4.64] ;  /* 0x00000014044d0981 */ /* 0x000f22000c1e1100 */
[----:B------:R-:W-:Y:S02]  /*189f0*/  ISETP.GT.U32.AND P6, PT, R15, R0, PT ;  /* 0x000000000f00720c */ /* 0x000fe40003fc4070 */
[----:B------:R-:W-:Y:S02]  /*18a00*/  ISETP.GE.AND P5, PT, R73, RZ, PT ;  /* 0x000000ff4900720c */ /* 0x000fe40003fa6270 */
[----:B------:R-:W2:Y:S01]  /*18a10*/  LDL R73, [R1+0x20ec] ;  /* 0x0020ec0001497983 */ /* 0x000ea20000100800 */
[----:B------:R-:W-:-:S03]  /*18a20*/  SEL R3, R14, R3, !P1 ;  /* 0x000000030e037207 */ /* 0x000fc60004800000 */
[----:B------:R-:W2:Y:S05]  /*18a30*/  LDL.LU R75, [R1+0x2aa4] ;  /* 0x002aa400014b7983 */ /* 0x000eaa0000300800 */
[----:B------:R-:W-:Y:S01]  /*18a40*/  @!P6 IMAD.IADD R0, R0, 0x1, -R15 ;  /* 0x000000010000e824 */ /* 0x000fe200078e0a0f */
[----:B------:R-:W-:Y:S01]  /*18a50*/  PRMT R7, RZ, 0x7610, R7 ;  /* 0x00007610ff077816 */ /* 0x000fe20000000007 */
[----:B---3--:R0:W-:Y:S04]  /*18a60*/  STL [R1+0x1c80], R16 ;  /* 0x001c801001007387 */ /* 0x0081e80000100800 */
[----:B0-----:R-:W3:Y:S04]  /*18a70*/  LDL.LU R16, [R1+0x2aa0] ;  /* 0x002aa00001107983 */ /* 0x001ee80000300800 */
[----:B------:R0:W-:Y:S04]  /*18a80*/  STL [R1+0x16f0], R6 ;  /* 0x0016f00601007387 */ /* 0x0001e80000100800 */
[----:B------:R-:W2:Y:S01]  /*18a90*/  LDL.LU R74, [R1+0xa0] ;  /* 0x0000a000014a7983 */ /* 0x000ea20000300800 */
[----:B0-----:R-:W-:-:S03]  /*18aa0*/  IMAD R6, R3, UR6, RZ ;  /* 0x0000000603067c24 */ /* 0x001fc6000f8e02ff */
[----:B----4-:R0:W-:Y:S01]  /*18ab0*/  STL [R1+0x1c7c], R77 ;  /* 0x001c7c4d01007387 */ /* 0x0101e20000100800 */
[----:B------:R-:W-:Y:S01]  /*18ac0*/  IMAD.MOV.U32 R3, RZ, RZ, R2 ;  /* 0x000000ffff037224 */ /* 0x000fe200078e0002 */
[----:B------:R-:W-:Y:S01]  /*18ad0*/  ISETP.GT.U32.AND P3, PT, R15, R92, PT ;  /* 0x0000005c0f00720c */ /* 0x000fe20003f64070 */
[----:B------:R-:W4:Y:S01]  /*18ae0*/  LDCU UR6, c[0x0][0x3b0] ;  /* 0x00007600ff0677ac */ /* 0x000f220008000800 */
[----:B------:R-:W-:Y:S02]  /*18af0*/  SHF.R.S32.HI R4, RZ, 0x1f, R6 ;  /* 0x0000001fff047819 */ /* 0x000fe40000011406 */
[----:B------:R-:W-:Y:S01]  /*18b00*/  IADD3 R5, P6, PT, R6, R13, RZ ;  /* 0x0000000d06057210 */ /* 0x000fe20007fde0ff */
[----:B0-----:R-:W2:Y:S04]  /*18b10*/  LDL.LU R77, [R1+0x98] ;  /* 0x00009800014d7983 */ /* 0x001ea80000300800 */
[----:B------:R-:W-:Y:S01]  /*18b20*/  IMAD.X R4, R4, 0x1, R12, P6 ;  /* 0x0000000104047824 */ /* 0x000fe200030e060c */
[----:B------:R-:W2:Y:S04]  /*18b30*/  LDL R2, [R1+0x2104] ;  /* 0x0021040001027983 */ /* 0x000ea80000100800 */
[----:B------:R0:W-:Y:S04]  /*18b40*/  STL [R1+0x16f8], R5 ;  /* 0x0016f80501007387 */ /* 0x0001e80000100800 */
[----:B------:R1:W-:Y:S01]  /*18b50*/  STL [R1+0x16f4], R4 ;  /* 0x0016f40401007387 */ /* 0x0003e20000100800 */
[----:B0-----:R-:W-:-:S04]  /*18b60*/  @P0 LOP3.LUT R5, R5, R4, RZ, 0x3c, !PT ;  /* 0x0000000405050212 */ /* 0x001fc800078e3cff */
[----:B-1----:R-:W-:-:S04]  /*18b70*/  @P0 LOP3.LUT R4, R5, R4, RZ, 0x3c, !PT ;  /* 0x0000000405040212 */ /* 0x002fc800078e3cff */
[----:B------:R-:W-:-:S05]  /*18b80*/  @P0 LOP3.LUT R5, R5, R4, RZ, 0x3c, !PT ;  /* 0x0000000405050212 */ /* 0x000fca00078e3cff */
        /* <DEDUP_REMOVED lines=8> */
[----:B0-----:R-:W-:Y:S01]  /*18c10*/  PRMT R5, RZ, 0x7610, R5 ;  /* 0x00007610ff057816 */ /* 0x001fe20000000005 */
[----:B------:R-:W0:Y:S02]  /*18c20*/  LDCU UR5, c[0x0][0x3b0] ;  /* 0x00007600ff0577ac */ /* 0x000e240008000800 */
[----:B------:R-:W-:Y:S01]  /*18c30*/  @!P3 IMAD.IADD R92, R92, 0x1, -R15 ;  /* 0x000000015c5cb824 */ /* 0x000fe200078e0a0f */
[----:B------:R-:W-:Y:S02]  /*18c40*/  IADD3 R6, P3, PT, R3, R13, RZ ;  /* 0x0000000d03067210 */ /* 0x000fe40007f7e0ff */
[----:B------:R-:W-:Y:S01]  /*18c50*/  SHF.R.S32.HI R4, RZ, 0x1f, R3 ;  /* 0x0000001fff047819 */ /* 0x000fe20000011403 */
[----:B------:R-:W-:-:S02]  /*18c60*/  IMAD.MOV.U32 R3, RZ, RZ, R0 ;  /* 0x000000ffff037224 */ /* 0x000fc400078e0000 */
[----:B------:R-:W3:Y:S04]  /*18c70*/  LDL.LU R0, [R1+0xa4] ;  /* 0x0000a40001007983 */ /* 0x000ee80000300800 */
[----:B------:R-:W-:Y:S04]  /*18c80*/  STL [R1+0x16ec], R6 ;  /* 0x0016ec0601007387 */ /* 0x000fe80000100800 */
[----:B--2---:R1:W-:Y:S02]  /*18c90*/  STL [R1+0x1c78], R7 ;  /* 0x001c780701007387 */ /* 0x0043e40000100800 */
[----:B-1----:R-:W-:-:S05]  /*18ca0*/  IMAD.X R7, R4, 0x1, R12, P3 ;  /* 0x0000000104077824 */ /* 0x002fca00018e060c */
[----:B------:R1:W2:Y:S01]  /*18cb0*/  @P0 LDG.E.U8 R5, desc[UR20][R6.64] ;  /* 0x0000001406050981 */ /* 0x0002a2000c1e1100 */
[----:B------:R-:W-:Y:S02]  /*18cc0*/  ISETP.GT.U32.AND P6, PT, R15, R93, PT ;  /* 0x0000005d0f00720c */ /* 0x000fe40003fc4070 */
[----:B------:R-:W-:Y:S02]  /*18cd0*/  ISETP.GE.AND P5, PT, R70, RZ, PT ;  /* 0x000000ff4600720c */ /* 0x000fe40003fa6270 */
[----:B------:R-:W-:Y:S01]  /*18ce0*/  ISETP.GE.AND P4, PT, R73, RZ, PT ;  /* 0x000000ff4900720c */ /* 0x000fe20003f86270 */
[----:B------:R-:W-:-:S08]  /*18cf0*/  IMAD.MOV.U32 R4, RZ, RZ, R92 ;  /* 0x000000ffff047224 */ /* 0x000fd000078e005c */
[----:B------:R-:W-:Y:S02]  /*18d00*/  @!P6 IMAD.IADD R93, R93, 0x1, -R15 ;  /* 0x000000015d5de824 */ /* 0x000fe400078e0a0f */
[----:B------:R-:W-:-:S03]  /*18d10*/  @!P5 IMAD.MOV R3, RZ, RZ, -R3 ;  /* 0x000000ffff03d224 */ /* 0x000fc600078e0a03 */
[C---:B------:R-:W-:Y:S01]  /*18d20*/  ISETP.GT.U32.AND P5, PT, R15.reuse, R93, PT ;  /* 0x0000005d0f00720c */ /* 0x040fe20003fa4070 */
[----:B------:R-:W-:Y:S01]  /*18d30*/  @!P4 IMAD.MOV R4, RZ, RZ, -R4 ;  /* 0x000000ffff04c224 */ /* 0x000fe200078e0a04 */
[----:B------:R-:W-:Y:S02]  /*18d40*/  ISETP.GT.U32.AND P6, PT, R15, R77, PT ;  /* 0x0000004d0f00720c */ /* 0x000fe40003fc4070 */
[C---:B------:R-:W-:Y:S02]  /*18d50*/  SEL R3, R14.reuse, R3, !P1 ;  /* 0x000000030e037207 */ /* 0x040fe40004800000 */
[----:B------:R-:W-:-:S03]  /*18d60*/  SEL R4, R14, R4, !P1 ;  /* 0x000000040e047207 */ /* 0x000fc60004800000 */
[----:B----4-:R-:W-:Y:S01]  /*18d70*/  IMAD R3, R3, UR6, RZ ;  /* 0x0000000603037c24 */ /* 0x010fe2000f8e02ff */
[----:B------:R4:W-:Y:S01]  /*18d80*/  STL [R1+0x16e8], R7 ;  /* 0x0016e80701007387 */ /* 0x0009e20000100800 */
[----:B0-----:R-:W-:Y:S02]  /*18d90*/  IMAD R4, R4, UR5, RZ ;  /* 0x0000000504047c24 */ /* 0x001fe4000f8e02ff */
[----:B------:R-:W-:Y:S01]  /*18da0*/  @!P5 IMAD.IADD R93, R93, 0x1, -R15 ;  /* 0x000000015d5dd824 */ /* 0x000fe200078e0a0f */
[----:B-1----:R-:W-:Y:S01]  /*18db0*/  SHF.R.S32.HI R6, RZ, 0x1f, R3 ;  /* 0x0000001fff067819 */ /* 0x002fe20000011403 */
[----:B------:R-:W3:Y:S01]  /*18dc0*/  LDL.LU R70, [R1+0xa8] ;  /* 0x0000a80001467983 */ /* 0x000ee20000300800 */
[-C--:B------:R-:W-:Y:S01]  /*18dd0*/  IADD3 R73, P5, PT, R3, R13.reuse, RZ ;  /* 0x0000000d03497210 */ /* 0x080fe20007fbe0ff */
[----:B------:R-:W-:Y:S01]  /*18de0*/  @!P6 IMAD.IADD R77, R77, 0x1, -R15 ;  /* 0x000000014d4de824 */ /* 0x000fe200078e0a0f */
[----:B------:R-:W-:Y:S01]  /*18df0*/  IADD3 R92, P6, PT, R4, R13, RZ ;  /* 0x0000000d045c7210 */ /* 0x000fe20007fde0ff */
[----:B------:R-:W0:Y:S01]  /*18e00*/  LDCU UR5, c[0x0][0x3b0] ;  /* 0x00007600ff0577ac */ /* 0x000e220008000800 */
[----:B----4-:R-:W4:Y:S01]  /*18e10*/  LDL R7, [R1+0x20d0] ;  /* 0x0020d00001077983 */ /* 0x010f220000100800 */
[----:B------:R-:W-:Y:S01]  /*18e20*/  IMAD.MOV.U32 R3, RZ, RZ, R93 ;  /* 0x000000ffff037224 */ /* 0x000fe200078e005d */
[----:B------:R-:W-:Y:S01]  /*18e30*/  ISETP.GE.AND P4, PT, R2, RZ, PT ;  /* 0x000000ff0200720c */ /* 0x000fe20003f86270 */
[----:B------:R-:W1:Y:S01]  /*18e40*/  LDCU UR6, c[0x0][0x3b0] ;  /* 0x00007600ff0677ac */ /* 0x000e620008000800 */
[----:B------:R-:W-:Y:S01]  /*18e50*/  PRMT R75, RZ, 0x7610, R75 ;  /* 0x00007610ff4b7816 */ /* 0x000fe2000000004b */
[----:B--2---:R2:W-:Y:S04]  /*18e60*/  STL [R1+0x1c44], R5 ;  /* 0x001c440501007387 */ /* 0x0045e80000100800 */
[----:B------:R-:W-:Y:S04]  /*18e70*/  STL [R1+0x16d8], R73 ;  /* 0x0016d84901007387 */ /* 0x000fe80000100800 */
[----:B------:R-:W4:Y:S01]  /*18e80*/  LDL.LU R93, [R1+0xac] ;  /* 0x0000ac00015d7983 */ /* 0x000f220000300800 */
[----:B--2---:R-:W-:Y:S01]  /*18e90*/  SHF.R.S32.HI R5, RZ, 0x1f, R4 ;  /* 0x0000001fff057819 */ /* 0x004fe20000011404 */
[----:B------:R-:W-:-:S02]  /*18ea0*/  IMAD.X R4, R6, 0x1, R12, P5 ;  /* 0x0000000106047824 */ /* 0x000fc400028e060c */
[----:B------:R-:W-:Y:S02]  /*18eb0*/  STL [R1+0x16e0], R92 ;  /* 0x0016e05c01007387 */ /* 0x000fe40000100800 */
[----:B------:R-:W-:Y:S02]  /*18ec0*/  IMAD.X R2, R5, 0x1, R12, P6 ;  /* 0x0000000105027824 */ /* 0x000fe400030e060c */
[----:B------:R-:W2:Y:S01]  /*18ed0*/  LDL R6, [R1+0x211c] ;  /* 0x00211c0001067983 */ /* 0x000ea20000100800 */
[----:B------:R-:W-:-:S03]  /*18ee0*/  @P0 IMAD.MOV.U32 R5, RZ, RZ, R4 ;  /* 0x000000ffff050224 */ /* 0x000fc600078e0004 */
[----:B------:R0:W-:Y:S02]  /*18ef0*/  STL [R1+0x101c], R4 ;  /* 0x00101c0401007387 */ /* 0x0001e40000100800 */
[----:B0-----:R-:W-:Y:S02]  /*18f00*/  @P0 IMAD.MOV.U32 R4, RZ, RZ, R73 ;  /* 0x000000ffff040224 */ /* 0x001fe400078e0049 */
[----:B------:R-:W2:Y:S04]  /*18f10*/  LDL.LU R73, [R1+0x2a9c] ;  /* 0x002a9c0001497983 */ /* 0x000ea80000300800 */
[----:B------:R0:W2:Y:S04]  /*18f20*/  @P0 LDG.E.U8 R75, desc[UR20][R4.64] ;  /* 0x00000014044b0981 */ /* 0x0000a8000c1e1100 */
[----:B------:R-:W-:Y:S01]  /*18f30*/  STL [R1+0x16dc], R2 ;  /* 0x0016dc0201007387 */ /* 0x000fe20000100800 */
[----:B0-----:R-:W-:Y:S01]  /*18f40*/  @P0 IMAD.MOV.U32 R5, RZ, RZ, R2 ;  /* 0x000000ffff050224 */ /* 0x001fe200078e0002 */
[C---:B------:R-:W-:Y:S01]  /*18f50*/  ISETP.GT.U32.AND P3, PT, R15.reuse, R74, PT ;  /* 0x0000004a0f00720c */ /* 0x040fe20003f64070 */
[----:B------:R-:W-:Y:S01]  /*18f60*/  @!P4 IMAD.MOV R3, RZ, RZ, -R3 ;  /* 0x000000ffff03c224 */ /* 0x000fe200078e0a03 */
[----:B---3--:R-:W-:-:S11]  /*18f70*/  ISETP.GT.U32.AND P4, PT, R15, R0, PT ;  /* 0x000000000f00720c */ /* 0x008fd60003f84070 */
[----:B------:R-:W-:Y:S01]  /*18f80*/  @!P3 IMAD.IADD R74, R74, 0x1, -R15 ;  /* 0x000000014a4ab824 */ /* 0x000fe200078e0a0f */
[----:B--2---:R0:W-:Y:S04]  /*18f90*/  STL [R1+0x1c74], R75 ;  /* 0x001c744b01007387 */ /* 0x0041e80000100800 */
[----:B0-----:R-:W2:Y:S04]  /*18fa0*/  LDL.LU R75, [R1+0x2a98] ;  /* 0x002a9800014b7983 */ /* 0x001ea80000300800 */
[----:B------:R-:W3:Y:S01]  /*18fb0*/  LDL.LU R2, [R1+0x2a94] ;  /* 0x002a940001027983 */ /* 0x000ee20000300800 */
[----:B------:R-:W-:-:S02]  /*18fc0*/  ISETP.GT.U32.AND P3, PT, R15, R74, PT ;  /* 0x0000004a0f00720c */ /* 0x000fc40003f64070 */
[----:B------:R-:W-:Y:S01]  /*18fd0*/  SEL R3, R14, R3, !P1 ;  /* 0x000000030e037207 */ /* 0x000fe20004800000 */
[----:B------:R-:W-:Y:S01]  /*18fe0*/  @P0 IMAD.MOV.U32 R4, RZ, RZ, R92 ;  /* 0x000000ffff040224 */ /* 0x000fe200078e005c */
[----:B------:R-:W-:Y:S02]  /*18ff0*/  PRMT R16, RZ, 0x7610, R16 ;  /* 0x00007610ff107816 */ /* 0x000fe40000000010 */
[----:B------:R-:W-:Y:S01]  /*19000*/  ISETP.GT.U32.AND P5, PT, R15, R77, PT ;  /* 0x0000004d0f00720c */ /* 0x000fe20003fa4070 */
[----:B------:R-:W-:Y:S01]  /*19010*/  IMAD R3, R3, UR13, RZ ;  /* 0x0000000d03037c24 */ /* 0x000fe2000f8e02ff */
[----:B------:R-:W2:Y:S01]  /*19020*/  LDL R92, [R1+0x20e8] ;  /* 0x0020e800015c7983 */ /* 0x000ea20000100800 */
[--C-:B------:R-:W-:Y:S01]  /*19030*/  @!P4 IMAD.IADD R0, R0, 0x1, -R15.reuse ;  /* 0x000000010000c824 */ /* 0x100fe200078e0a0f */
[----:B------:R-:W-:Y:S01]  /*19040*/  ISETP.GT.U32.AND P6, PT, R15, R70, PT ;  /* 0x000000460f00720c */ /* 0x000fe20003fc4070 */
[----:B------:R-:W0:Y:S01]  /*19050*/  LDCU UR13, c[0x0][0x3b0] ;  /* 0x00007600ff0d77ac */ /* 0x000e220008000800 */
[----:B------:R1:W2:Y:S01]  /*19060*/  @P0 LDG.E.U8 R16, desc[UR20][R4.64] ;  /* 0x0000001404100981 */ /* 0x0002a2000c1e1100 */
[----:B------:R-:W-:Y:S01]  /*19070*/  @!P3 IMAD.IADD R74, R74, 0x1, -R15 ;  /* 0x000000014a4ab824 */ /* 0x000fe200078e0a0f */
[----:B------:R-:W-:-:S02]  /*19080*/  ISETP.GE.AND P3, PT, R6, RZ, PT ;  /* 0x000000ff0600720c */ /* 0x000fc40003f66270 */
[----:B------:R-:W-:Y:S02]  /*19090*/  IADD3 R6, P4, PT, R3, R13, RZ ;  /* 0x0000000d03067210 */ /* 0x000fe40007f9e0ff */
[----:B-1----:R-:W-:Y:S01]  /*190a0*/  SHF.R.S32.HI R5, RZ, 0x1f, R3 ;  /* 0x0000001fff057819 */ /* 0x002fe20000011403 */
[----:B------:R-:W-:Y:S01]  /*190b0*/  @!P5 IMAD.IADD R77, R77, 0x1, -R15 ;  /* 0x000000014d4dd824 */ /* 0x000fe200078e0a0f */
[----:B----4-:R-:W-:-:S03]  /*190c0*/  ISETP.GE.AND P5, PT, R7, RZ, PT ;  /* 0x000000ff0700720c */ /* 0x010fc60003fa6270 */
[----:B------:R-:W-:-:S04]  /*190d0*/  IMAD.X R5, R5, 0x1, R12, P4 ;  /* 0x0000000105057824 */ /* 0x000fc800020e060c */
[----:B------:R-:W-:Y:S01]  /*190e0*/  @P0 IMAD.MOV.U32 R7, RZ, RZ, R5 ;  /* 0x000000ffff070224 */ /* 0x000fe200078e0005 */
[----:B---3--:R-:W-:-:S06]  /*190f0*/  PRMT R2, RZ, 0x7610, R2 ;  /* 0x00007610ff027816 */ /* 0x008fcc0000000002 */
[----:B------:R1:W3:Y:S01]  /*19100*/  @P0 LDG.E.U8 R2, desc[UR20][R6.64] ;  /* 0x0000001406020981 */ /* 0x0002e2000c1e1100 */
[----:B------:R-:W-:Y:S02]  /*19110*/  IMAD.MOV.U32 R4, RZ, RZ, R74 ;  /* 0x000000ffff047224 */ /* 0x000fe400078e004a */
[----:B------:R-:W-:Y:S02]  /*19120*/  @!P6 IMAD.IADD R70, R70, 0x1, -R15 ;  /* 0x000000014646e824 */ /* 0x000fe400078e0a0f */
[----:B------:R-:W-:Y:S02]  /*19130*/  @!P3 IMAD.MOV R4, RZ, RZ, -R4 ;  /* 0x000000ffff04b224 */ /* 0x000fe400078e0a04 */
[----:B------:R-:W-:Y:S01]  /*19140*/  IMAD.MOV.U32 R3, RZ, RZ, R77 ;  /* 0x000000ffff037224 */ /* 0x000fe200078e004d */
[C---:B------:R-:W-:Y:S02]  /*19150*/  ISETP.GT.U32.AND P6, PT, R15.reuse, R70, PT ;  /* 0x000000460f00720c */ /* 0x040fe40003fc4070 */
[----:B------:R-:W-:Y:S01]  /*19160*/  ISETP.GT.U32.AND P3, PT, R15, R93, PT ;  /* 0x0000005d0f00720c */ /* 0x000fe20003f64070 */
[----:B------:R-:W-:Y:S01]  /*19170*/  @!P5 IMAD.MOV R3, RZ, RZ, -R3 ;  /* 0x000000ffff03d224 */ /* 0x000fe200078e0a03 */
[C---:B------:R-:W-:Y:S01]  /*19180*/  SEL R4, R14.reuse, R4, !P1 ;  /* 0x000000040e047207 */ /* 0x040fe20004800000 */
[----:B--2---:R2:W-:Y:S03]  /*19190*/  STL [R1+0x1c70], R16 ;  /* 0x001c701001007387 */ /* 0x0045e60000100800 */
[----:B------:R-:W-:Y:S01]  /*191a0*/  SEL R3, R14, R3, !P1 ;  /* 0x000000030e037207 */ /* 0x000fe20004800000 */
[----:B------:R-:W-:-:S04]  /*191b0*/  IMAD R4, R4, UR5, RZ ;  /* 0x0000000504047c24 */ /* 0x000fc8000f8e02ff */
[--C-:B------:R-:W-:Y:S01]  /*191c0*/  @!P6 IMAD.IADD R70, R70, 0x1, -R15.reuse ;  /* 0x000000014646e824 */ /* 0x100fe200078e0a0f */
[----:B--2---:R-:W2:Y:S01]  /*191d0*/  LDL.LU R16, [R1+0xb8] ;  /* 0x0000b80001107983 */ /* 0x004ea20000300800 */
[----:B------:R-:W-:Y:S01]  /*191e0*/  IMAD R3, R3, UR6, RZ ;  /* 0x0000000603037c24 */ /* 0x000fe2000f8e02ff */
[-C--:B------:R-:W-:Y:S01]  /*191f0*/  IADD3 R74, P6, PT, R4, R13.reuse, RZ ;  /* 0x0000000d044a7210 */ /* 0x080fe20007fde0ff */
[----:B------:R-:W-:Y:S01]  /*19200*/  @!P3 IMAD.IADD R93, R93, 0x1, -R15 ;  /* 0x000000015d5db824 */ /* 0x000fe200078e0a0f */
[----:B------:R1:W-:Y:S01]  /*19210*/  STL [R1+0x1024], R6 ;  /* 0x0010240601007387 */ /* 0x0003e20000100800 */
[----:B------:R-:W-:Y:S01]  /*19220*/  ISETP.GE.AND P5, PT, R92, RZ, PT ;  /* 0x000000ff5c00720c */ /* 0x000fe20003fa6270 */
[----:B------:R-:W4:Y:S02]  /*19230*/  LDCU UR5, c[0x0][0x3b0] ;  /* 0x00007600ff0577ac */ /* 0x000f240008000800 */
[----:B------:R0:W-:Y:S01]  /*19240*/  STL [R1+0x1020], R5 ;  /* 0x0010200501007387 */ /* 0x0001e20000100800 */
[----:B------:R-:W-:Y:S01]  /*19250*/  PRMT R75, RZ, 0x7610, R75 ;  /* 0x00007610ff4b7816 */ /* 0x000fe2000000004b */
[----:B------:R-:W2:Y:S01]  /*19260*/  LDCU UR6, c[0x0][0x3b0] ;  /* 0x00007600ff0677ac */ /* 0x000ea20008000800 */
[----:B-1----:R-:W-:-:S02]  /*19270*/  IADD3 R6, P3, PT, R3, R13, RZ ;  /* 0x0000000d03067210 */ /* 0x002fc40007f7e0ff */
[----:B0-----:R-:W-:Y:S02]  /*19280*/  SHF.R.S32.HI R5, RZ, 0x1f, R4 ;  /* 0x0000001fff057819 */ /* 0x001fe40000011404 */
[----:B------:R-:W-:-:S03]  /*19290*/  SHF.R.S32.HI R4, RZ, 0x1f, R3 ;  /* 0x0000001fff047819 */ /* 0x000fc60000011403 */
[--C-:B------:R-:W-:Y:S02]  /*192a0*/  IMAD.X R5, R5, 0x1, R12.reuse, P6 ;  /* 0x0000000105057824 */ /* 0x100fe400030e060c */
[----:B------:R-:W-:Y:S01]  /*192b0*/  IMAD.X R7, R4, 0x1, R12, P3 ;  /* 0x0000000104077824 */ /* 0x000fe200018e060c */
[----:B---3--:R0:W-:Y:S04]  /*192c0*/  STL [R1+0x1c6c], R2 ;  /* 0x001c6c0201007387 */ /* 0x0081e80000100800 */
[----:B0-----:R-:W3:Y:S04]  /*192d0*/  LDL R2, [R1+0x2118] ;  /* 0x0021180001027983 */ /* 0x001ee80000100800 */
[----:B------:R-:W2:Y:S04]  /*192e0*/  LDL.LU R77, [R1+0xb4] ;  /* 0x0000b400014d7983 */ /* 0x000ea80000300800 */
[----:B------:R-:W2:Y:S04]  /*192f0*/  LDL.LU R92, [R1+0xb0] ;  /* 0x0000b000015c7983 */ /* 0x000ea80000300800 */
[----:B------:R0:W-:Y:S04]  /*19300*/  STL [R1+0x102c], R74 ;  /* 0x00102c4a01007387 */ /* 0x0001e80000100800 */
[----:B------:R-:W-:Y:S04]  /*19310*/  STL [R1+0x1034], R6 ;  /* 0x0010340601007387 */ /* 0x000fe80000100800 */
[----:B------:R-:W-:Y:S04]  /*19320*/  STL [R1+0x1028], R5 ;  /* 0x0010280501007387 */ /* 0x000fe80000100800 */
[----:B------:R-:W2:Y:S01]  /*19330*/  LDL R4, [R1+0x2100] ;  /* 0x0021000001047983 */ /* 0x000ea20000100800 */
[----:B------:R-:W-:-:S06]  /*19340*/  PRMT R3, RZ, 0x7610, R3 ;  /* 0x00007610ff037816 */ /* 0x000fcc0000000003 */
[----:B------:R-:W3:Y:S01]  /*19350*/  @P0 LDG.E.U8 R3, desc[UR20][R6.64] ;  /* 0x0000001406030981 */ /* 0x000ee2000c1e1100 */
[----:B------:R-:W-:Y:S02]  /*19360*/  ISETP.GT.U32.AND P4, PT, R15, R0, PT ;  /* 0x000000000f00720c */ /* 0x000fe40003f84070 */
[----:B--2---:R-:W-:Y:S01]  /*19370*/  ISETP.GE.AND P3, PT, R4, RZ, PT ;  /* 0x000000ff0400720c */ /* 0x004fe20003f66270 */
[----:B------:R-:W-:-:S10]  /*19380*/  @P0 IMAD.MOV.U32 R4, RZ, RZ, R74 ;  /* 0x000000ffff040224 */ /* 0x000fd400078e004a */
[----:B------:R-:W-:Y:S01]  /*19390*/  @!P4 IMAD.IADD R0, R0, 0x1, -R15 ;  /* 0x000000010000c824 */ /* 0x000fe200078e0a0f */
[----:B0-----:R-:W2:Y:S04]  /*193a0*/  LDL.LU R74, [R1+0x2a90] ;  /* 0x002a9000014a7983 */ /* 0x001ea80000300800 */
[----:B------:R0:W2:Y:S04]  /*193b0*/  @P0 LDG.E.U8 R75, desc[UR20][R4.64] ;  /* 0x00000014044b0981 */ /* 0x0000a8000c1e1100 */
[----:B------:R-:W-:Y:S01]  /*193c0*/  STL [R1+0x1030], R7 ;  /* 0x0010300701007387 */ /* 0x000fe20000100800 */
[----:B0-----:R-:W-:Y:S01]  /*193d0*/  IMAD.MOV.U32 R4, RZ, RZ, R0 ;  /* 0x000000ffff047224 */ /* 0x001fe200078e0000 */
[----:B------:R-:W-:-:S02]  /*193e0*/  ISETP.GT.U32.AND P4, PT, R15, R16, PT ;  /* 0x000000100f00720c */ /* 0x000fc40003f84070 */
[----:B------:R-:W-:Y:S01]  /*193f0*/  ISETP.GT.U32.AND P6, PT, R15, R93, PT ;  /* 0x0000005d0f00720c */ /* 0x000fe20003fc4070 */
[----:B------:R-:W-:Y:S01]  /*19400*/  @!P5 IMAD.MOV R4, RZ, RZ, -R4 ;  /* 0x000000ffff04d224 */ /* 0x000fe200078e0a04 */
[----:B---3--:R-:W-:Y:S01]  /*19410*/  ISETP.GE.AND P5, PT, R2, RZ, PT ;  /* 0x000000ff0200720c */ /* 0x008fe20003fa6270 */
[----:B--2---:R0:W-:Y:S04]  /*19420*/  STL [R1+0x1c68], R75 ;  /* 0x001c684b01007387 */ /* 0x0041e80000100800 */
[----:B0-----:R-:W2:Y:S04]  /*19430*/  LDL R75, [R1+0x2130] ;  /* 0x00213000014b7983 */ /* 0x001ea80000100800 */
[----:B------:R-:W3:Y:S01]  /*19440*/  LDL.LU R0, [R1+0x2a8c] ;  /* 0x002a8c0001007983 */ /* 0x000ee20000300800 */
[----:B------:R-:W-:-:S03]  /*19450*/  @!P4 IMAD.IADD R16, R16, 0x1, -R15 ;  /* 0x000000011010c824 */ /* 0x000fc600078e0a0f */
[----:B------:R0:W-:Y:S01]  /*19460*/  STL [R1+0x1c60], R3 ;  /* 0x001c600301007387 */ /* 0x0001e20000100800 */
[----:B------:R-:W-:Y:S01]  /*19470*/  SEL R5, R14, R4, !P1 ;  /* 0x000000040e057207 */ /* 0x000fe20004800000 */
[----:B------:R-:W-:Y:S01]  /*19480*/  @!P6 IMAD.IADD R93, R93, 0x1, -R15 ;  /* 0x000000015d5de824 */ /* 0x000fe200078e0a0f */
[----:B------:R-:W-:Y:S01]  /*19490*/  ISETP.GT.U32.AND P4, PT, R15, R16, PT ;  /* 0x000000100f00720c */ /* 0x000fe20003f84070 */
[----:B------:R-:W2:Y:S01]  /*194a0*/  LDL R7, [R1+0x20e4] ;  /* 0x0020e40001077983 */ /* 0x000ea20000100800 */
[----:B0-----:R-:W-:-:S04]  /*194b0*/  IMAD.MOV.U32 R3, RZ, RZ, R70 ;  /* 0x000000ffff037224 */ /* 0x001fc800078e0046 */
[----:B------:R-:W-:Y:S02]  /*194c0*/  @!P3 IMAD.MOV R3, RZ, RZ, -R3 ;  /* 0x000000ffff03b224 */ /* 0x000fe400078e0a03 */
[----:B------:R-:W-:-:S05]  /*194d0*/  IMAD R5, R5, UR13, RZ ;  /* 0x0000000d05057c24 */ /* 0x000fca000f8e02ff */
[----:B------:R-:W-:Y:S01]  /*194e0*/  @!P4 IMAD.IADD R16, R16, 0x1, -R15 ;  /* 0x000000011010c824 */ /* 0x000fe200078e0a0f */
[----:B------:R-:W-:Y:S01]  /*194f0*/  SEL R4, R14, R3, !P1 ;  /* 0x000000030e047207 */ /* 0x000fe20004800000 */
[----:B------:R-:W-:Y:S01]  /*19500*/  IMAD.MOV.U32 R3, RZ, RZ, R93 ;  /* 0x000000ffff037224 */ /* 0x000fe200078e005d */
[----:B------:R-:W-:Y:S01]  /*19510*/  SHF.R.S32.HI R6, RZ, 0x1f, R5 ;  /* 0x0000001fff067819 */ /* 0x000fe20000011405 */
[----:B------:R-:W2:Y:S01]  /*19520*/  LDL.LU R93, [R1+0xbc] ;  /* 0x0000bc00015d7983 */ /* 0x000ea20000300800 */
[----:B------:R-:W-:Y:S01]  /*19530*/  PRMT R71, RZ, 0x7610, R71 ;  /* 0x00007610ff477816 */ /* 0x000fe20000000047 */
[----:B----4-:R-:W-:Y:S01]  /*19540*/  IMAD R4, R4, UR5, RZ ;  /* 0x0000000504047c24 */ /* 0x010fe2000f8e02ff */
[----:B---3--:R-:W-:Y:S01]  /*19550*/  PRMT R0, RZ, 0x7610, R0 ;  /* 0x00007610ff007816 */ /* 0x008fe20000000000 */
[----:B------:R-:W-:Y:S01]  /*19560*/  @!P5 IMAD.MOV R3, RZ, RZ, -R3 ;  /* 0x000000ffff03d224 */ /* 0x000fe200078e0a03 */
[----:B------:R-:W-:Y:S01]  /*19570*/  IADD3 R2, P5, PT, R5, R13, RZ ;  /* 0x0000000d05027210 */ /* 0x000fe20007fbe0ff */
[----:B------:R-:W0:Y:S01]  /*19580*/  LDCU UR5, c[0x0][0x3b0] ;  /* 0x00007600ff0577ac */ /* 0x000e220008000800 */
[----:B------:R-:W-:-:S02]  /*19590*/  SHF.R.S32.HI R5, RZ, 0x1f, R4 ;  /* 0x0000001fff057819 */ /* 0x000fc40000011404 */
[----:B------:R-:W-:Y:S01]  /*195a0*/  IADD3 R70, P4, PT, R4, R13, RZ ;  /* 0x0000000d04467210 */ /* 0x000fe20007f9e0ff */
[--C-:B------:R-:W-:Y:S01]  /*195b0*/  IMAD.X R4, R6, 0x1, R12.reuse, P5 ;  /* 0x0000000106047824 */ /* 0x100fe200028e060c */
[----:B------:R-:W-:Y:S01]  /*195c0*/  STL [R1+0x103c], R2 ;  /* 0x00103c0201007387 */ /* 0x000fe20000100800 */
[----:B------:R-:W-:Y:S01]  /*195d0*/  ISETP.GT.U32.AND P6, PT, R15, R77, PT ;  /* 0x0000004d0f00720c */ /* 0x000fe20003fc4070 */
[----:B------:R-:W1:Y:S01]  /*195e0*/  LDCU UR13, c[0x0][0x3b0] ;  /* 0x00007600ff0d77ac */ /* 0x000e620008000800 */
[----:B------:R-:W-:Y:S01]  /*195f0*/  IMAD.X R6, R5, 0x1, R12, P4 ;  /* 0x0000000105067824 */ /* 0x000fe200020e060c */
[----:B------:R-:W-:Y:S01]  /*19600*/  STL [R1+0x1044], R70 ;  /* 0x0010444601007387 */ /* 0x000fe20000100800 */
[----:B------:R-:W-:-:S03]  /*19610*/  @P0 IMAD.MOV.U32 R5, RZ, RZ, R4 ;  /* 0x000000ffff050224 */ /* 0x000fc600078e0004 */
[----:B------:R3:W-:Y:S02]  /*19620*/  STL [R1+0x1038], R4 ;  /* 0x0010380401007387 */ /* 0x0007e40000100800 */
[----:B---3--:R-:W-:-:S05]  /*19630*/  @P0 IMAD.MOV.U32 R4, RZ, RZ, R2 ;  /* 0x000000ffff040224 */ /* 0x008fca00078e0002 */
[----:B------:R3:W4:Y:S02]  /*19640*/  @P0 LDG.E.U8 R0, desc[UR20][R4.64] ;  /* 0x0000001404000981 */ /* 0x000724000c1e1100 */
[----:B---3--:R-:W-:Y:S02]  /*19650*/  IMAD.MOV.U32 R5, RZ, RZ, R6 ;  /* 0x000000ffff057224 */ /* 0x008fe400078e0006 */
[----:B------:R-:W-:-:S05]  /*19660*/  @P0 IMAD.MOV.U32 R4, RZ, RZ, R70 ;  /* 0x000000ffff040224 */ /* 0x000fca00078e0046 */
[----:B------:R-:W3:Y:S01]  /*19670*/  @P0 LDG.E.U8 R71, desc[UR20][R4.64] ;  /* 0x0000001404470981 */ /* 0x000ee2000c1e1100 */
[----:B--2---:R-:W-:Y:S02]  /*19680*/  ISETP.GE.AND P5, PT, R75, RZ, PT ;  /* 0x000000ff4b00720c */ /* 0x004fe40003fa6270 */
[----:B------:R-:W-:Y:S01]  /*19690*/  SEL R3, R14, R3, !P1 ;  /* 0x000000030e037207 */ /* 0x000fe20004800000 */
[----:B------:R-:W2:Y:S04]  /*196a0*/  LDL R75, [R1+0x20fc] ;  /* 0x0020fc00014b7983 */ /* 0x000ea80000100800 */
[----:B------:R-:W2:Y:S01]  /*196b0*/  LDL.LU R2, [R1+0x2a88] ;  /* 0x002a880001027983 */ /* 0x000ea20000300800 */
[----:B------:R-:W-:-:S03]  /*196c0*/  @!P6 IMAD.IADD R77, R77, 0x1, -R15 ;  /* 0x000000014d4de824 */ /* 0x000fc600078e0a0f */
[----:B----4-:R4:W-:Y:S04]  /*196d0*/  STL [R1+0x1c5c], R0 ;  /* 0x001c5c0001007387 */ /* 0x0109e80000100800 */
[----:B----4-:R-:W4:Y:S04]  /*196e0*/  LDL.LU R0, [R1+0x2a84] ;  /* 0x002a840001007983 */ /* 0x010f280000300800 */
[----:B------:R0:W-:Y:S04]  /*196f0*/  STL [R1+0x1040], R6 ;  /* 0x0010400601007387 */ /* 0x0001e80000100800 */
[----:B------:R-:W2:Y:S01]  /*19700*/  LDL.LU R70, [R1+0xc4] ;  /* 0x0000c40001467983 */ /* 0x000ea20000300800 */
[----:B0-----:R-:W-:-:S03]  /*19710*/  IMAD R6, R3, UR6, RZ ;  /* 0x0000000603067c24 */ /* 0x001fc6000f8e02ff */
[----:B---3--:R0:W-:Y:S01]  /*19720*/  STL [R1+0x1c58], R71 ;  /* 0x001c584701007387 */ /* 0x0081e20000100800 */
[----:B------:R-:W-:Y:S01]  /*19730*/  IMAD.MOV.U32 R3, RZ, RZ, R16 ;  /* 0x000000ffff037224 */ /* 0x000fe200078e0010 */
[----:B------:R-:W-:Y:S01]  /*19740*/  ISETP.GT.U32.AND P3, PT, R15, R92, PT ;  /* 0x0000005c0f00720c */ /* 0x000fe20003f64070 */
[----:B------:R-:W3:Y:S01]  /*19750*/  LDCU UR6, c[0x0][0x3b0] ;  /* 0x00007600ff0677ac */ /* 0x000ee20008000800 */
        /* <DEDUP_REMOVED lines=8> */
[C---:B-1----:R-:W-:Y:S02]  /*197e0*/  @P0 LOP3.LUT R4, R5.reuse, R4, RZ, 0x3c, !PT ;  /* 0x0000000405040212 */ /* 0x042fe400078e3cff */
[----:B------:R-:W-:Y:S02]  /*197f0*/  PRMT R6, RZ, 0x7610, R6 ;  /* 0x00007610ff067816 */ /* 0x000fe40000000006 */
[----:B------:R-:W-:-:S05]  /*19800*/  @P0 LOP3.LUT R5, R5, R4, RZ, 0x3c, !PT ;  /* 0x0000000405050212 */ /* 0x000fca00078e3cff */
[----:B------:R0:W2:Y:S01]  /*19810*/  @P0 LDG.E.U8 R6, desc[UR20][R4.64] ;  /* 0x0000001404060981 */ /* 0x0000a2000c1e1100 */
[----:B------:R-:W-:Y:S02]  /*19820*/  @!P3 IMAD.IADD R92, R92, 0x1, -R15 ;  /* 0x000000015c5cb824 */ /* 0x000fe400078e0a0f */
[----:B------:R-:W-:-:S03]  /*19830*/  @!P5 IMAD.MOV R3, RZ, RZ, -R3 ;  /* 0x000000ffff03d224 */ /* 0x000fc600078e0a03 */
[----:B------:R-:W-:Y:S02]  /*19840*/  ISETP.GT.U32.AND P3, PT, R15, R92, PT ;  /* 0x0000005c0f00720c */ /* 0x000fe40003f64070 */
[----:B------:R-:W-:-:S05]  /*19850*/  SEL R3, R14, R3, !P1 ;  /* 0x000000030e037207 */ /* 0x000fca0004800000 */
[----:B------:R-:W-:Y:S01]  /*19860*/  IMAD R3, R3, UR5, RZ ;  /* 0x0000000503037c24 */ /* 0x000fe2000f8e02ff */
[----:B------:R-:W-:Y:S01]  /*19870*/  ISETP.GE.AND P5, PT, R7, RZ, PT ;  /* 0x000000ff0700720c */ /* 0x000fe20003fa6270 */
[----:B------:R-:W1:Y:S03]  /*19880*/  LDCU UR5, c[0x0][0x3b0] ;  /* 0x00007600ff0577ac */ /* 0x000e660008000800 */
[----:B0-----:R-:W-:Y:S01]  /*19890*/  SHF.R.S32.HI R5, RZ, 0x1f, R3 ;  /* 0x0000001fff057819 */ /* 0x001fe20000011403 */
[----:B------:R-:W-:Y:S01]  /*198a0*/  @!P3 IMAD.IADD R92, R92, 0x1, -R15 ;  /* 0x000000015c5cb824 */ /* 0x000fe200078e0a0f */
[----:B------:R-:W-:Y:S02]  /*198b0*/  PRMT R74, RZ, 0x7610, R74 ;  /* 0x00007610ff4a7816 */ /* 0x000fe4000000004a */
[----:B------:R-:W-:Y:S01]  /*198c0*/  ISETP.GT.U32.AND P4, PT, R15, R77, PT ;  /* 0x0000004d0f00720c */ /* 0x000fe20003f84070 */
[----:B--2---:R0:W-:Y:S02]  /*198d0*/  STL [R1+0x1c20], R6 ;  /* 0x001c200601007387 */ /* 0x0041e40000100800 */
[----:B0-----:R-:W-:-:S05]  /*198e0*/  IADD3 R6, P3, PT, R3, R13, RZ ;  /* 0x0000000d03067210 */ /* 0x001fca0007f7e0ff */
[----:B------:R-:W-:-:S04]  /*198f0*/  IMAD.X R5, R5, 0x1, R12, P3 ;  /* 0x0000000105057824 */ /* 0x000fc800018e060c */
[----:B------:R-:W-:-:S05]  /*19900*/  @P0 IMAD.MOV.U32 R7, RZ, RZ, R5 ;  /* 0x000000ffff070224 */ /* 0x000fca00078e0005 */
[----:B------:R-:W2:Y:S01]  /*19910*/  @P0 LDG.E.U8 R74, desc[UR20][R6.64] ;  /* 0x00000014064a0981 */ /* 0x000ea2000c1e1100 */
[----:B------:R-:W-:Y:S01]  /*19920*/  ISETP.GT.U32.AND P6, PT, R15, R93, PT ;  /* 0x0000005d0f00720c */ /* 0x000fe20003fc4070 */
[----:B------:R-:W-:Y:S01]  /*19930*/  @!P4 IMAD.IADD R77, R77, 0x1, -R15 ;  /* 0x000000014d4dc824 */ /* 0x000fe200078e0a0f */
[----:B------:R-:W-:Y:S01]  /*19940*/  ISETP.GE.AND P4, PT, R75, RZ, PT ;  /* 0x000000ff4b00720c */ /* 0x000fe20003f86270 */
[----:B------:R-:W-:Y:S02]  /*19950*/  IMAD.MOV.U32 R3, RZ, RZ, R92 ;  /* 0x000000ffff037224 */ /* 0x000fe400078e005c */
[----:B------:R-:W-:Y:S02]  /*19960*/  IMAD.MOV.U32 R4, RZ, RZ, R77 ;  /* 0x000000ffff047224 */ /* 0x000fe400078e004d */
[----:B------:R-:W2:Y:S02]  /*19970*/  LDL.LU R77, [R1+0xc8] ;  /* 0x0000c800014d7983 */ /* 0x000ea40000300800 */
[----:B------:R-:W-:-:S04]  /*19980*/  @!P5 IMAD.MOV R4, RZ, RZ, -R4 ;  /* 0x000000ffff04d224 */ /* 0x000fc800078e0a04 */
[----:B------:R-:W-:Y:S01]  /*19990*/  @!P6 IMAD.IADD R93, R93, 0x1, -R15 ;  /* 0x000000015d5de824 */ /* 0x000fe200078e0a0f */
[----:B------:R-:W-:Y:S01]  /*199a0*/  ISETP.GT.U32.AND P6, PT, R15, R71, PT ;  /* 0x000000470f00720c */ /* 0x000fe20003fc4070 */
[----:B------:R-:W-:-:S03]  /*199b0*/  @!P4 IMAD.MOV R3, RZ, RZ, -R3 ;  /* 0x000000ffff03c224 */ /* 0x000fc600078e0a03 */
[----:B------:R-:W-:Y:S02]  /*199c0*/  ISETP.GT.U32.AND P5, PT, R15, R93, PT ;  /* 0x0000005d0f00720c */ /* 0x000fe40003fa4070 */
[C---:B------:R-:W-:Y:S02]  /*199d0*/  SEL R4, R14.reuse, R4, !P1 ;  /* 0x000000040e047207 */ /* 0x040fe40004800000 */
[----:B------:R-:W-:Y:S01]  /*199e0*/  SEL R3, R14, R3, !P1 ;  /* 0x000000030e037207 */ /* 0x000fe20004800000 */
[----:B------:R0:W-:Y:S02]  /*199f0*/  STL [R1+0x1054], R6 ;  /* 0x0010540601007387 */ /* 0x0001e40000100800 */
[----:B---3--:R-:W-:Y:S02]  /*19a00*/  IMAD R4, R4, UR6, RZ ;  /* 0x0000000604047c24 */ /* 0x008fe4000f8e02ff */
[--C-:B------:R-:W-:Y:S01]  /*19a10*/  @!P6 IMAD.IADD R71, R71, 0x1, -R15.reuse ;  /* 0x000000014747e824 */ /* 0x100fe200078e0a0f */
[----:B------:R3:W-:Y:S01]  /*19a20*/  STL [R1+0x1050], R5 ;  /* 0x0010500501007387 */ /* 0x0007e20000100800 */
[----:B-1----:R-:W-:Y:S01]  /*19a30*/  IMAD R3, R3, UR5, RZ ;  /* 0x0000000503037c24 */ /* 0x002fe2000f8e02ff */
[----:B------:R-:W-:Y:S01]  /*19a40*/  ISETP.GE.AND P4, PT, R16, RZ, PT ;  /* 0x000000ff1000720c */ /* 0x000fe20003f86270 */
[----:B------:R-:W-:Y:S01]  /*19a50*/  @!P5 IMAD.IADD R93, R93, 0x1, -R15 ;  /* 0x000000015d5dd824 */ /* 0x000fe200078e0a0f */
[----:B------:R-:W-:Y:S01]  /*19a60*/  PRMT R2, RZ, 0x7610, R2 ;  /* 0x00007610ff027816 */ /* 0x000fe20000000002 */
[----:B0-----:R-:W2:Y:S01]  /*19a70*/  LDL R6, [R1+0x212c] ;  /* 0x00212c0001067983 */ /* 0x001ea20000100800 */
[----:B----4-:R-:W-:Y:S01]  /*19a80*/  PRMT R0, RZ, 0x7610, R0 ;  /* 0x00007610ff007816 */ /* 0x010fe20000000000 */
[----:B------:R-:W0:Y:S02]  /*19a90*/  LDCU UR5, c[0x0][0x3b0] ;  /* 0x00007600ff0577ac */ /* 0x000e240008000800 */
[----:B------:R-:W4:Y:S01]  /*19aa0*/  LDL.LU R75, [R1+0xcc] ;  /* 0x0000cc00014b7983 */ /* 0x000f220000300800 */
[----:B---3--:R-:W-:Y:S01]  /*19ab0*/  SHF.R.S32.HI R5, RZ, 0x1f, R4 ;  /* 0x0000001fff057819 */ /* 0x008fe20000011404 */
[----:B------:R-:W1:Y:S02]  /*19ac0*/  LDCU UR6, c[0x0][0x3b0] ;  /* 0x00007600ff0677ac */ /* 0x000e640008000800 */
[----:B------:R-:W3:Y:S01]  /*19ad0*/  LDL R7, [R1+0x2144] ;  /* 0x0021440001077983 */ /* 0x000ee20000100800 */
[----:B------:R-:W-:-:S03]  /*19ae0*/  IADD3 R92, P6, PT, R3, R13, RZ ;  /* 0x0000000d035c7210 */ /* 0x000fc60007fde0ff */
[----:B--2---:R2:W-:Y:S02]  /*19af0*/  STL [R1+0x1c54], R74 ;  /* 0x001c544a01007387 */ /* 0x0045e40000100800 */
[----:B--2---:R-:W-:Y:S02]  /*19b00*/  IADD3 R74, P5, PT, R4, R13, RZ ;  /* 0x0000000d044a7210 */ /* 0x004fe40007fbe0ff */
[----:B------:R-:W-:-:S03]  /*19b10*/  SHF.R.S32.HI R4, RZ, 0x1f, R3 ;  /* 0x0000001fff047819 */ /* 0x000fc60000011403 */
[--C-:B------:R-:W-:Y:S02]  /*19b20*/  IMAD.X R5, R5, 0x1, R12.reuse, P5 ;  /* 0x0000000105057824 */ /* 0x100fe400028e060c */
[----:B------:R-:W-:Y:S02]  /*19b30*/  IMAD.X R16, R4, 0x1, R12, P6 ;  /* 0x0000000104107824 */ /* 0x000fe400030e060c */
[----:B------:R-:W-:-:S05]  /*19b40*/  @P0 IMAD.MOV.U32 R4, RZ, RZ, R74 ;  /* 0x000000ffff040224 */ /* 0x000fca00078e004a */
[----:B------:R2:W3:Y:S01]  /*19b50*/  @P0 LDG.E.U8 R2, desc[UR20][R4.64] ;  /* 0x0000001404020981 */ /* 0x0004e2000c1e1100 */
[----:B------:R-:W-:-:S03]  /*19b60*/  IMAD.MOV.U32 R3, RZ, RZ, R93 ;  /* 0x000000ffff037224 */ /* 0x000fc600078e005d */
[----:B------:R0:W-:Y:S04]  /*19b70*/  STL [R1+0x105c], R74 ;  /* 0x00105c4a01007387 */ /* 0x0001e80000100800 */
[----:B------:R-:W4:Y:S04]  /*19b80*/  LDL.LU R93, [R1+0xd0] ;  /* 0x0000d000015d7983 */ /* 0x000f280000300800 */
[----:B------:R-:W-:Y:S04]  /*19b90*/  STL [R1+0x1064], R92 ;  /* 0x0010645c01007387 */ /* 0x000fe80000100800 */
[----:B------:R1:W-:Y:S04]  /*19ba0*/  STL [R1+0x1058], R5 ;  /* 0x0010580501007387 */ /* 0x0003e80000100800 */
[----:B0-----:R-:W4:Y:S01]  /*19bb0*/  LDL.LU R74, [R1+0x2a80] ;  /* 0x002a8000014a7983 */ /* 0x001f220000300800 */
[----:B--2---:R-:W-:-:S03]  /*19bc0*/  @P0 IMAD.MOV.U32 R4, RZ, RZ, R92 ;  /* 0x000000ffff040224 */ /* 0x004fc600078e005c */
[----:B------:R-:W-:Y:S01]  /*19bd0*/  STL [R1+0x1060], R16 ;  /* 0x0010601001007387 */ /* 0x000fe20000100800 */
[----:B-1----:R-:W-:-:S05]  /*19be0*/  @P0 IMAD.MOV.U32 R5, RZ, RZ, R16 ;  /* 0x000000ffff050224 */ /* 0x002fca00078e0010 */
[----:B------:R0:W2:Y:S01]  /*19bf0*/  @P0 LDG.E.U8 R0, desc[UR20][R4.64] ;  /* 0x0000001404000981 */ /* 0x0000a2000c1e1100 */
[----:B------:R-:W-:-:S03]  /*19c00*/  ISETP.GT.U32.AND P3, PT, R15, R70, PT ;  /* 0x000000460f00720c */ /* 0x000fc60003f64070 */
[----:B---3--:R1:W-:Y:S04]  /*19c10*/  STL [R1+0x1c50], R2 ;  /* 0x001c500201007387 */ /* 0x0083e80000100800 */
[----:B-1----:R-:W3:Y:S06]  /*19c20*/  LDL.LU R2, [R1+0x2a7c] ;  /* 0x002a7c0001027983 */ /* 0x002eec0000300800 */
[----:B------:R-:W-:-:S02]  /*19c30*/  @!P3 IMAD.IADD R70, R70, 0x1, -R15 ;  /* 0x000000014646b824 */ /* 0x000fc400078e0a0f */
[----:B------:R-:W-:Y:S01]  /*19c40*/  @!P4 IMAD.MOV R3, RZ, RZ, -R3 ;  /* 0x000000ffff03c224 */ /* 0x000fe200078e0a03 */
[C---:B------:R-:W-:Y:S01]  /*19c50*/  ISETP.GT.U32.AND P4, PT, R15.reuse, R77, PT ;  /* 0x0000004d0f00720c */ /* 0x040fe20003f84070 */
[----:B------:R-:W3:Y:S01]  /*19c60*/  LDL.LU R16, [R1+0x2a78] ;  /* 0x002a780001107983 */ /* 0x000ee20000300800 */
[C---:B------:R-:W-:Y:S02]  /*19c70*/  ISETP.GT.U32.AND P3, PT, R15.reuse, R70, PT ;  /* 0x000000460f00720c */ /* 0x040fe40003f64070 */
[----:B------:R-:W-:Y:S02]  /*19c80*/  SEL R3, R14, R3, !P1 ;  /* 0x000000030e037207 */ /* 0x000fe40004800000 */
[----:B------:R-:W-:-:S03]  /*19c90*/  ISETP.GT.U32.AND P5, PT, R15, R71, PT ;  /* 0x000000470f00720c */ /* 0x000fc60003fa4070 */
[----:B------:R-:W-:Y:S01]  /*19ca0*/  IMAD R3, R3, UR13, RZ ;  /* 0x0000000d03037c24 */ /* 0x000fe2000f8e02ff */
[----:B----4-:R-:W-:Y:S01]  /*19cb0*/  ISETP.GT.U32.AND P6, PT, R15, R75, PT ;  /* 0x0000004b0f00720c */ /* 0x010fe20003fc4070 */
[----:B------:R-:W1:Y:S02]  /*19cc0*/  LDCU UR13, c[0x0][0x3b0] ;  /* 0x00007600ff0d77ac */ /* 0x000e640008000800 */
[--C-:B------:R-:W-:Y:S02]  /*19cd0*/  @!P4 IMAD.IADD R77, R77, 0x1, -R15.reuse ;  /* 0x000000014d4dc824 */ /* 0x100fe400078e0a0f */
[----:B------:R-:W-:Y:S01]  /*19ce0*/  @!P3 IMAD.IADD R70, R70, 0x1, -R15 ;  /* 0x000000014646b824 */ /* 0x000fe200078e0a0f */
[----:B------:R-:W-:Y:S02]  /*19cf0*/  ISETP.GE.AND P3, PT, R6, RZ, PT ;  /* 0x000000ff0600720c */ /* 0x000fe40003f66270 */
[----:B0-----:R-:W-:Y:S02]  /*19d00*/  SHF.R.S32.HI R5, RZ, 0x1f, R3 ;  /* 0x0000001fff057819 */ /* 0x001fe40000011403 */
[----:B------:R-:W-:Y:S01]  /*19d10*/  IADD3 R6, P4, PT, R3, R13, RZ ;  /* 0x0000000d03067210 */ /* 0x000fe20007f9e0ff */
[----:B------:R-:W-:Y:S01]  /*19d20*/  @!P5 IMAD.IADD R71, R71, 0x1, -R15 ;  /* 0x000000014747d824 */ /* 0x000fe200078e0a0f */
[----:B------:R-:W-:-:S03]  /*19d30*/  ISETP.GE.AND P5, PT, R7, RZ, PT ;  /* 0x000000ff0700720c */ /* 0x000fc60003fa6270 */
[----:B------:R-:W-:-:S04]  /*19d40*/  IMAD.X R5, R5, 0x1, R12, P4 ;  /* 0x0000000105057824 */ /* 0x000fc800020e060c */
[----:B------:R-:W-:Y:S01]  /*19d50*/  @P0 IMAD.MOV.U32 R7, RZ, RZ, R5 ;  /* 0x000000ffff070224 */ /* 0x000fe200078e0005 */
[----:B--2---:R0:W-:Y:S04]  /*19d60*/  STL [R1+0x1c4c], R0 ;  /* 0x001c4c0001007387 */ /* 0x0041e80000100800 */
[----:B0-----:R-:W2:Y:S01]  /*19d70*/  LDL R0, [R1+0x20f8] ;  /* 0x0020f80001007983 */ /* 0x001ea20000100800 */
[----:B---3--:R-:W-:Y:S01]  /*19d80*/  PRMT R2, RZ, 0x7610, R2 ;  /* 0x00007610ff027816 */ /* 0x008fe20000000002 */
[----:B------:R-:W-:Y:S02]  /*19d90*/  IMAD.MOV.U32 R4, RZ, RZ, R70 ;  /* 0x000000ffff047224 */ /* 0x000fe400078e0046 */
[----:B------:R-:W3:Y:S04]  /*19da0*/  LDL.LU R92, [R1+0xd8] ;  /* 0x0000d800015c7983 */ /* 0x000ee80000300800 */
[----:B------:R0:W4:Y:S01]  /*19db0*/  @P0 LDG.E.U8 R2, desc[UR20][R6.64] ;  /* 0x0000001406020981 */ /* 0x000122000c1e1100 */
[----:B------:R-:W-:-:S02]  /*19dc0*/  @!P6 IMAD.IADD R75, R75, 0x1, -R15 ;  /* 0x000000014b4be824 */ /* 0x000fc400078e0a0f */
[----:B------:R-:W-:Y:S02]  /*19dd0*/  IMAD.MOV.U32 R3, RZ, RZ, R71 ;  /* 0x000000ffff037224 */ /* 0x000fe400078e0047 */
[----:B------:R-:W-:Y:S01]  /*19de0*/  @!P3 IMAD.MOV R4, RZ, RZ, -R4 ;  /* 0x000000ffff04b224 */ /* 0x000fe200078e0a04 */
[C---:B------:R-:W-:Y:S01]  /*19df0*/  ISETP.GT.U32.AND P6, PT, R15.reuse, R75, PT ;  /* 0x0000004b0f00720c */ /* 0x040fe20003fc4070 */
[----:B------:R-:W-:Y:S01]  /*19e00*/  @!P5 IMAD.MOV R3, RZ, RZ, -R3 ;  /* 0x000000ffff03d224 */ /* 0x000fe200078e0a03 */
[C---:B------:R-:W-:Y:S02]  /*19e10*/  ISETP.GT.U32.AND P3, PT, R15.reuse, R93, PT ;  /* 0x0000005d0f00720c */ /* 0x040fe40003f64070 */
[C---:B------:R-:W-:Y:S02]  /*19e20*/  SEL R4, R14.reuse, R4, !P1 ;  /* 0x000000040e047207 */ /* 0x040fe40004800000 */
[----:B------:R-:W-:Y:S01]  /*19e30*/  SEL R3, R14, R3, !P1 ;  /* 0x000000030e037207 */ /* 0x000fe20004800000 */
[----:B------:R0:W-:Y:S02]  /*19e40*/  STL [R1+0x106c], R6 ;  /* 0x00106c0601007387 */ /* 0x0001e40000100800 */
[----:B------:R-:W-:Y:S01]  /*19e50*/  IMAD R4, R4, UR5, RZ ;  /* 0x0000000504047c24 */ /* 0x000fe2000f8e02ff */
[----:B------:R-:W-:Y:S01]  /*19e60*/  ISETP.GT.U32.AND P4, PT, R15, R77, PT ;  /* 0x0000004d0f00720c */ /* 0x000fe20003f84070 */
[----:B------:R-:W-:Y:S01]  /*19e70*/  IMAD R3, R3, UR6, RZ ;  /* 0x0000000603037c24 */ /* 0x000fe2000f8e02ff */
[----:B------:R1:W-:Y:S01]  /*19e80*/  STL [R1+0x1068], R5 ;  /* 0x0010680501007387 */ /* 0x0003e20000100800 */
[--C-:B------:R-:W-:Y:S01]  /*19e90*/  @!P6 IMAD.IADD R75, R75, 0x1, -R15.reuse ;  /* 0x000000014b4be824 */ /* 0x100fe200078e0a0f */
[----:B------:R-:W-:Y:S01]  /*19ea0*/  PRMT R74, RZ, 0x7610, R74 ;  /* 0x00007610ff4a7816 */ /* 0x000fe2000000004a */
[----:B------:R-:W-:Y:S01]  /*19eb0*/  @!P3 IMAD.IADD R93, R93, 0x1, -R15 ;  /* 0x000000015d5db824 */ /* 0x000fe200078e0a0f */
[----:B------:R-:W-:Y:S01]  /*19ec0*/  PRMT R72, RZ, 0x7610, R72 ;  /* 0x00007610ff487816 */ /* 0x000fe20000000048 */
[----:B------:R-:W3:Y:S01]  /*19ed0*/  LDCU UR5, c[0x0][0x3b0] ;  /* 0x00007600ff0577ac */ /* 0x000ee20008000800 */
[----:B0-----:R-:W-:-:S02]  /*19ee0*/  IADD3 R6, P3, PT, R3, R13, RZ ;  /* 0x0000000d03067210 */ /* 0x001fc40007f7e0ff */
[----:B------:R-:W-:Y:S01]  /*19ef0*/  PRMT R16, RZ, 0x7610, R16 ;  /* 0x00007610ff107816 */ /* 0x000fe20000000010 */
[----:B------:R-:W0:Y:S01]  /*19f00*/  LDCU UR6, c[0x0][0x3b0] ;  /* 0x00007600ff0677ac */ /* 0x000e220008000800 */
[----:B-1----:R-:W-:Y:S02]  /*19f10*/  SHF.R.S32.HI R5, RZ, 0x1f, R4 ;  /* 0x0000001fff057819 */ /* 0x002fe40000011404 */
[----:B--2---:R-:W-:Y:S02]  /*19f20*/  ISETP.GE.AND P5, PT, R0, RZ, PT ;  /* 0x000000ff0000720c */ /* 0x004fe40003fa6270 */
[----:B------:R-:W-:Y:S02]  /*19f30*/  IADD3 R0, P6, PT, R4, R13, RZ ;  /* 0x0000000d04007210 */ /* 0x000fe40007fde0ff */
[----:B------:R-:W-:-:S03]  /*19f40*/  SHF.R.S32.HI R4, RZ, 0x1f, R3 ;  /* 0x0000001fff047819 */ /* 0x000fc60000011403 */
[--C-:B------:R-:W-:Y:S02]  /*19f50*/  IMAD.X R5, R5, 0x1, R12.reuse, P6 ;  /* 0x0000000105057824 */ /* 0x100fe400030e060c */
[----:B------:R-:W-:Y:S02]  /*19f60*/  IMAD.X R7, R4, 0x1, R12, P3 ;  /* 0x0000000104077824 */ /* 0x000fe400018e060c */
[----:B------:R-:W-:Y:S02]  /*19f70*/  @P0 IMAD.MOV.U32 R4, RZ, RZ, R0 ;  /* 0x000000ffff040224 */ /* 0x000fe400078e0000 */
[----:B------:R-:W-:Y:S01]  /*19f80*/  @!P4 IMAD.IADD R77, R77, 0x1, -R15 ;  /* 0x000000014d4dc824 */ /* 0x000fe200078e0a0f */
[----:B------:R-:W2:Y:S04]  /*19f90*/  @P0 LDG.E.U8 R72, desc[UR20][R6.64] ;  /* 0x0000001406480981 */ /* 0x000ea8000c1e1100 */
[----:B------:R1:W2:Y:S02]  /*19fa0*/  @P0 LDG.E.U8 R74, desc[UR20][R4.64] ;  /* 0x00000014044a0981 */ /* 0x0002a4000c1e1100 */
[----:B-1----:R-:W-:-:S02]  /*19fb0*/  IMAD.MOV.U32 R4, RZ, RZ, R77 ;  /* 0x000000ffff047224 */ /* 0x002fc400078e004d */
[----:B----4-:R1:W-:Y:S04]  /*19fc0*/  STL [R1+0x1c48], R2 ;  /* 0x001c480201007387 */ /* 0x0103e80000100800 */
[----:B-1----:R-:W4:Y:S04]  /*19fd0*/  LDL R2, [R1+0x2128] ;  /* 0x0021280001027983 */ /* 0x002f280000100800 */
[----:B------:R-:W2:Y:S04]  /*19fe0*/  LDL.LU R70, [R1+0xe0] ;  /* 0x0000e00001467983 */ /* 0x000ea80000300800 */
[----:B------:R-:W2:Y:S04]  /*19ff0*/  LDL.LU R71, [R1+0xd4] ;  /* 0x0000d40001477983 */ /* 0x000ea80000300800 */
[----:B------:R-:W2:Y:S04]  /*1a000*/  LDL R3, [R1+0x2110] ;  /* 0x0021100001037983 */ /* 0x000ea80000100800 */
[----:B------:R1:W-:Y:S04]  /*1a010*/  STL [R1+0x1074], R0 ;  /* 0x0010740001007387 */ /* 0x0003e80000100800 */
[----:B------:R-:W-:Y:S04]  /*1a020*/  STL [R1+0x107c], R6 ;  /* 0x00107c0601007387 */ /* 0x000fe80000100800 */
[----:B------:R0:W-:Y:S04]  /*1a030*/  STL [R1+0x1070], R5 ;  /* 0x0010700501007387 */ /* 0x0001e80000100800 */
[----:B-1----:R-:W4:Y:S04]  /*1a040*/  LDL.LU R0, [R1+0x2a74] ;  /* 0x002a740001007983 */ /* 0x002f280000300800 */
[----:B------:R1:W-:Y:S04]  /*1a050*/  STL [R1+0x1078], R7 ;  /* 0x0010780701007387 */ /* 0x0003e80000100800 */
[----:B------:R-:W4:Y:S01]  /*1a060*/  LDL R77, [R1+0x2140] ;  /* 0x00214000014d7983 */ /* 0x000f220000100800 */
[----:B---3--:R-:W-:-:S02]  /*1a070*/  ISETP.GT.U32.AND P4, PT, R15, R92, PT ;  /* 0x0000005c0f00720c */ /* 0x008fc40003f84070 */
[----:B------:R-:W-:Y:S01]  /*1a080*/  ISETP.GT.U32.AND P6, PT, R15, R93, PT ;  /* 0x0000005d0f00720c */ /* 0x000fe20003fc4070 */
[----:B------:R-:W-:-:S10]  /*1a090*/  @!P5 IMAD.MOV R4, RZ, RZ, -R4 ;  /* 0x000000ffff04d224 */ /* 0x000fd400078e0a04 */
[--C-:B------:R-:W-:Y:S01]  /*1a0a0*/  @!P4 IMAD.IADD R92, R92, 0x1, -R15.reuse ;  /* 0x000000015c5cc824 */ /* 0x100fe200078e0a0f */
[----:B0-----:R-:W-:Y:S01]  /*1a0b0*/  SEL R5, R14, R4, !P1 ;  /* 0x000000040e057207 */ /* 0x001fe20004800000 */
[----:B------:R-:W-:-:S03]  /*1a0c0*/  @!P6 IMAD.IADD R93, R93, 0x1, -R15 ;  /* 0x000000015d5de824 */ /* 0x000fc600078e0a0f */
[----:B------:R-:W-:Y:S01]  /*1a0d0*/  ISETP.GT.U32.AND P4, PT, R15, R92, PT ;  /* 0x0000005c0f00720c */ /* 0x000fe20003f84070 */
[----:B------:R-:W-:Y:S01]  /*1a0e0*/  IMAD R5, R5, UR13, RZ ;  /* 0x0000000d05057c24 */ /* 0x000fe2000f8e02ff */
[----:B--2---:R-:W-:Y:S01]  /*1a0f0*/  ISETP.GE.AND P3, PT, R3, RZ, PT ;  /* 0x000000ff0300720c */ /* 0x004fe20003f66270 */
[----:B------:R-:W-:Y:S01]  /*1a100*/  IMAD.MOV.U32 R3, RZ, RZ, R75 ;  /* 0x000000ffff037224 */ /* 0x000fe200078e004b */
[----:B----4-:R-:W-:Y:S01]  /*1a110*/  ISETP.GE.AND P5, PT, R2, RZ, PT ;  /* 0x000000ff0200720c */ /* 0x010fe20003fa6270 */
[----:B------:R-:W2:Y:S08]  /*1a120*/  LDL R75, [R1+0x2158] ;  /* 0x00215800014b7983 */ /* 0x000eb00000100800 */
[----:B------:R-:W-:Y:S01]  /*1a130*/  @!P4 IMAD.IADD R92, R92, 0x1, -R15 ;  /* 0x000000015c5cc824 */ /* 0x000fe200078e0a0f */
[----:B------:R-:W-:Y:S01]  /*1a140*/  PRMT R0, RZ, 0x7610, R0 ;  /* 0x00007610ff007816 */ /* 0x000fe20000000000 */
[----:B------:R-:W-:Y:S01]  /*1a150*/  @!P3 IMAD.MOV R3, RZ, RZ, -R3 ;  /* 0x000000ffff03b224 */ /* 0x000fe200078e0a03 */
[----:B------:R-:W-:Y:S01]  /*1a160*/  ISETP.GT.U32.AND P6, PT, R15, R70, PT ;  /* 0x000000460f00720c */ /* 0x000fe20003fc4070 */
[----:B------:R-:W0:Y:S03]  /*1a170*/  LDCU UR13, c[0x0][0x3b0] ;  /* 0x00007600ff0d77ac */ /* 0x000e260008000800 */
[----:B------:R-:W-:Y:S01]  /*1a180*/  SEL R4, R14, R3, !P1 ;  /* 0x000000030e047207 */ /* 0x000fe20004800000 */
[----:B------:R-:W-:Y:S01]  /*1a190*/  IMAD.MOV.U32 R3, RZ, RZ, R93 ;  /* 0x000000ffff037224 */ /* 0x000fe200078e005d */
[----:B------:R-:W-:Y:S01]  /*1a1a0*/  SHF.R.S32.HI R6, RZ, 0x1f, R5 ;  /* 0x0000001fff067819 */ /* 0x000fe20000011405 */
[----:B------:R-:W3:Y:S02]  /*1a1b0*/  LDL.LU R93, [R1+0xdc] ;  /* 0x0000dc00015d7983 */ /* 0x000ee40000300800 */
[----:B------:R-:W-:Y:S01]  /*1a1c0*/  IMAD R4, R4, UR5, RZ ;  /* 0x0000000504047c24 */ /* 0x000fe2000f8e02ff */
[----:B-1----:R-:W-:Y:S01]  /*1a1d0*/  PRMT R7, RZ, 0x7610, R7 ;  /* 0x00007610ff077816 */ /* 0x002fe20000000007 */
[----:B------:R-:W-:Y:S01]  /*1a1e0*/  @!P5 IMAD.MOV R3, RZ, RZ, -R3 ;  /* 0x000000ffff03d224 */ /* 0x000fe200078e0a03 */
[----:B------:R1:W-:Y:S01]  /*1a1f0*/  STL [R1+0x1c40], R74 ;  /* 0x001c404a01007387 */ /* 0x0003e20000100800 */
[----:B------:R-:W-:Y:S01]  /*1a200*/  IADD3 R2, P5, PT, R5, R13, RZ ;  /* 0x0000000d05027210 */ /* 0x000fe20007fbe0ff */
[----:B------:R-:W-:Y:S01]  /*1a210*/  @!P6 IMAD.IADD R70, R70, 0x1, -R15 ;  /* 0x000000014646e824 */ /* 0x000fe200078e0a0f */
[----:B------:R-:W-:Y:S01]  /*1a220*/  SHF.R.S32.HI R5, RZ, 0x1f, R4 ;  /* 0x0000001fff057819 */ /* 0x000fe20000011404 */
[----:B------:R-:W4:Y:S02]  /*1a230*/  LDCU UR5, c[0x0][0x3b0] ;  /* 0x00007600ff0577ac */ /* 0x000f240008000800 */
[----:B------:R-:W-:Y:S01]  /*1a240*/  IMAD.X R6, R6, 0x1, R12, P5 ;  /* 0x0000000106067824 */ /* 0x000fe200028e060c */
[----:B-1----:R-:W2:Y:S04]  /*1a250*/  LDL.LU R74, [R1+0xe4] ;  /* 0x0000e400014a7983 */ /* 0x002ea80000300800 */
[----:B------:R1:W-:Y:S01]  /*1a260*/  STL [R1+0x1c3c], R72 ;  /* 0x001c3c4801007387 */ /* 0x0003e20000100800 */
[----:B------:R-:W-:-:S02]  /*1a270*/  ISETP.GE.AND P5, PT, R77, RZ, PT ;  /* 0x000000ff4d00720c */ /* 0x000fc40003fa6270 */
[----:B-1----:R-:W-:Y:S01]  /*1a280*/  IADD3 R72, P4, PT, R4, R13, RZ ;  /* 0x0000000d04487210 */ /* 0x002fe20007f9e0ff */
[----:B------:R-:W-:-:S04]  /*1a290*/  @P0 IMAD.MOV.U32 R4, RZ, RZ, R2 ;  /* 0x000000ffff040224 */ /* 0x000fc800078e0002 */
[----:B------:R-:W-:Y:S02]  /*1a2a0*/  IMAD.X R77, R5, 0x1, R12, P4 ;  /* 0x00000001054d7824 */ /* 0x000fe400020e060c */
[----:B------:R-:W-:-:S05]  /*1a2b0*/  @P0 IMAD.MOV.U32 R5, RZ, RZ, R6 ;  /* 0x000000ffff050224 */ /* 0x000fca00078e0006 */
[----:B------:R1:W2:Y:S02]  /*1a2c0*/  @P0 LDG.E.U8 R0, desc[UR20][R4.64] ;  /* 0x0000001404000981 */ /* 0x0002a4000c1e1100 */
[----:B-1----:R-:W-:Y:S02]  /*1a2d0*/  @P0 IMAD.MOV.U32 R4, RZ, RZ, R72 ;  /* 0x000000ffff040224 */ /* 0x002fe400078e0048 */
[----:B------:R-:W-:-:S05]  /*1a2e0*/  @P0 IMAD.MOV.U32 R5, RZ, RZ, R77 ;  /* 0x000000ffff050224 */ /* 0x000fca00078e004d */
[----:B------:R1:W3:Y:S01]  /*1a2f0*/  @P0 LDG.E.U8 R16, desc[UR20][R4.64] ;  /* 0x0000001404100981 */ /* 0x0002e2000c1e1100 */
[----:B------:R-:W-:-:S03]  /*1a300*/  SEL R3, R14, R3, !P1 ;  /* 0x000000030e037207 */ /* 0x000fc60004800000 */
[----:B------:R0:W-:Y:S04]  /*1a310*/  STL [R1+0x1084], R2 ;  /* 0x0010840201007387 */ /* 0x0001e80000100800 */
[----:B------:R-:W-:Y:S04]  /*1a320*/  STL [R1+0x108c], R72 ;  /* 0x00108c4801007387 */ /* 0x000fe80000100800 */
[----:B------:R1:W-:Y:S04]  /*1a330*/  STL [R1+0x1080], R6 ;  /* 0x0010800601007387 */ /* 0x0003e80000100800 */
[----:B0-----:R-:W4:Y:S01]  /*1a340*/  LDL.LU R2, [R1+0x2a70] ;  /* 0x002a700001027983 */ /* 0x001f220000300800 */
[----:B-1----:R-:W-:Y:S01]  /*1a350*/  IMAD R6, R3, UR6, RZ ;  /* 0x0000000603067c24 */ /* 0x002fe2000f8e02ff */
[C---:B------:R-:W-:Y:S01]  /*1a360*/  ISETP.GT.U32.AND P3, PT, R15.reuse, R71, PT ;  /* 0x000000470f00720c */ /* 0x040fe20003f64070 */
[----:B------:R-:W-:Y:S01]  /*1a370*/  IMAD.MOV.U32 R3, RZ, RZ, R92 ;  /* 0x000000ffff037224 */ /* 0x000fe200078e005c */
[----:B------:R-:W-:Y:S01]  /*1a380*/  ISETP.GT.U32.AND P4, PT, R15, R70, PT ;  /* 0x000000460f00720c */ /* 0x000fe20003f84070 */
[----:B------:R-:W0:Y:S01]  /*1a390*/  LDCU UR6, c[0x0][0x3b0] ;  /* 0x00007600ff0677ac */ /* 0x000e220008000800 */
[----:B------:R-:W-:-:S02]  /*1a3a0*/  SHF.R.S32.HI R4, RZ, 0x1f, R6 ;  /* 0x0000001fff047819 */ /* 0x000fc40000011406 */
[----:B------:R-:W-:-:S05]  /*1a3b0*/  IADD3 R5, P6, PT, R6, R13, RZ ;  /* 0x0000000d06057210 */ /* 0x000fca0007fde0ff */
[----:B------:R-:W-:Y:S02]  /*1a3c0*/  IMAD.X R72, R4, 0x1, R12, P6 ;  /* 0x0000000104487824 */ /* 0x000fe400030e060c */
[----:B------:R-:W-:Y:S01]  /*1a3d0*/  @P0 IMAD.MOV.U32 R4, RZ, RZ, R5 ;  /* 0x000000ffff040224 */ /* 0x000fe200078e0005 */
[----:B--2---:R1:W-:Y:S04]  /*1a3e0*/  STL [R1+0x1c38], R0 ;  /* 0x001c380001007387 */ /* 0x0043e80000100800 */
[----:B-1----:R-:W2:Y:S04]  /*1a3f0*/  LDL.LU R0, [R1+0x2a6c] ;  /* 0x002a6c0001007983 */ /* 0x002ea80000300800 */
[----:B------:R1:W-:Y:S04]  /*1a400*/  STL [R1+0x1088], R77 ;  /* 0x0010884d01007387 */ /* 0x0003e80000100800 */
[----:B-1----:R-:W2:Y:S04]  /*1a410*/  LDL R77, [R1+0x210c] ;  /* 0x00210c00014d7983 */ /* 0x002ea80000100800 */
[----:B---3--:R1:W-:Y:S04]  /*1a420*/  STL [R1+0x1bfc], R16 ;  /* 0x001bfc1001007387 */ /* 0x0083e80000100800 */
[----:B-1----:R-:W3:Y:S04]  /*1a430*/  LDL.LU R16, [R1+0xe8] ;  /* 0x0000e80001107983 */ /* 0x002ee80000300800 */
[----:B------:R-:W2:Y:S04]  /*1a440*/  LDL R92, [R1+0x2124] ;  /* 0x00212400015c7983 */ /* 0x000ea80000100800 */
[----:B------:R1:W-:Y:S02]  /*1a450*/  STL [R1+0x1094], R5 ;  /* 0x0010940501007387 */ /* 0x0003e40000100800 */
[----:B-1----:R-:W-:-:S05]  /*1a460*/  @P0 IMAD.MOV.U32 R5, RZ, RZ, R72 ;  /* 0x000000ffff050224 */ /* 0x002fca00078e0048 */
[----:B------:R1:W2:Y:S01]  /*1a470*/  @P0 LDG.E.U8 R7, desc[UR20][R4.64] ;  /* 0x0000001404070981 */ /* 0x0002a2000c1e1100 */
[----:B------:R-:W-:Y:S02]  /*1a480*/  @!P3 IMAD.IADD R71, R71, 0x1, -R15 ;  /* 0x000000014747b824 */ /* 0x000fe400078e0a0f */
[----:B------:R-:W-:-:S03]  /*1a490*/  @!P5 IMAD.MOV R3, RZ, RZ, -R3 ;  /* 0x000000ffff03d224 */ /* 0x000fc600078e0a03 */
[----:B------:R-:W-:Y:S02]  /*1a4a0*/  ISETP.GT.U32.AND P3, PT, R15, R71, PT ;  /* 0x000000470f00720c */ /* 0x000fe40003f64070 */
[----:B------:R-:W-:-:S05]  /*1a4b0*/  SEL R3, R14, R3, !P1 ;  /* 0x000000030e037207 */ /* 0x000fca0004800000 */
[----:B----4-:R-:W-:Y:S01]  /*1a4c0*/  IMAD R3, R3, UR5, RZ ;  /* 0x0000000503037c24 */ /* 0x010fe2000f8e02ff */
[----:B------:R4:W-:Y:S01]  /*1a4d0*/  STL [R1+0x1090], R72 ;  /* 0x0010904801007387 */ /* 0x0009e20000100800 */
[----:B------:R-:W-:Y:S01]  /*1a4e0*/  ISETP.GE.AND P6, PT, R75, RZ, PT ;  /* 0x000000ff4b00720c */ /* 0x000fe20003fc6270 */
[--C-:B------:R-:W-:Y:S01]  /*1a4f0*/  @!P4 IMAD.IADD R70, R70, 0x1, -R15.reuse ;  /* 0x000000014646c824 */ /* 0x100fe200078e0a0f */
[----:B------:R-:W-:Y:S01]  /*1a500*/  ISETP.GT.U32.AND P5, PT, R15, R93, PT ;  /* 0x0000005d0f00720c */ /* 0x000fe20003fa4070 */
[----:B------:R-:W0:Y:S01]  /*1a510*/  LDCU UR5, c[0x0][0x3b0] ;  /* 0x00007600ff0577ac */ /* 0x000e220008000800 */
[----:B------:R-:W-:Y:S01]  /*1a520*/  @!P3 IMAD.IADD R71, R71, 0x1, -R15 ;  /* 0x000000014747b824 */ /* 0x000fe200078e0a0f */
[--C-:B-1----:R-:W-:Y:S02]  /*1a530*/  SHF.R.S32.HI R5, RZ, 0x1f, R3.reuse ;  /* 0x0000001fff057819 */ /* 0x102fe40000011403 */
[----:B------:R-:W-:Y:S01]  /*1a540*/  IADD3 R6, P3, PT, R3, R13, RZ ;  /* 0x0000000d03067210 */ /* 0x000fe20007f7e0ff */
[----:B----4-:R-:W4:Y:S04]  /*1a550*/  LDL R72, [R1+0x213c] ;  /* 0x00213c0001487983 */ /* 0x010f280000100800 */
[----:B------:R-:W-:Y:S01]  /*1a560*/  IMAD.X R5, R5, 0x1, R12, P3 ;  /* 0x0000000105057824 */ /* 0x000fe200018e060c */
[----:B------:R-:W3:Y:S01]  /*1a570*/  LDL.LU R75, [R1+0xf0] ;  /* 0x0000f000014b7983 */ /* 0x000ee20000300800 */
[----:B------:R-:W-:-:S03]  /*1a580*/  PRMT R3, RZ, 0x7610, R3 ;  /* 0x00007610ff037816 */ /* 0x000fc60000000003 */
[----:B------:R-:W-:Y:S04]  /*1a590*/  STL [R1+0x109c], R6 ;  /* 0x00109c0601007387 */ /* 0x000fe80000100800 */
[----:B------:R-:W-:Y:S04]  /*1a5a0*/  STL [R1+0x1098], R5 ;  /* 0x0010980501007387 */ /* 0x000fe80000100800 */
[----:B--2---:R1:W-:Y:S02]  /*1a5b0*/  STL [R1+0x1c34], R7 ;  /* 0x001c340701007387 */ /* 0x0043e40000100800 */
[----:B-1----:R-:W-:-:S05]  /*1a5c0*/  @P0 IMAD.MOV.U32 R7, RZ, RZ, R5 ;  /* 0x000000ffff070224 */ /* 0x002fca00078e0005 */
[----:B------:R1:W2:Y:S01]  /*1a5d0*/  @P0 LDG.E.U8 R3, desc[UR20][R6.64] ;  /* 0x0000001406030981 */ /* 0x0002a2000c1e1100 */
[----:B------:R-:W-:Y:S01]  /*1a5e0*/  @!P5 IMAD.IADD R93, R93, 0x1, -R15 ;  /* 0x000000015d5dd824 */ /* 0x000fe200078e0a0f */
[----:B------:R-:W-:Y:S01]  /*1a5f0*/  ISETP.GE.AND P5, PT, R77, RZ, PT ;  /* 0x000000ff4d00720c */ /* 0x000fe20003fa6270 */
[----:B------:R-:W-:Y:S01]  /*1a600*/  IMAD.MOV.U32 R4, RZ, RZ, R70 ;  /* 0x000000ffff047224 */ /* 0x000fe200078e0046 */
[----:B------:R-:W3:Y:S03]  /*1a610*/  LDL.LU R77, [R1+0xec] ;  /* 0x0000ec00014d7983 */ /* 0x000ee60000300800 */
[----:B------:R-:W-:Y:S01]  /*1a620*/  @!P6 IMAD.MOV R4, RZ, RZ, -R4 ;  /* 0x000000ffff04e224 */ /* 0x000fe200078e0a04 */
[----:B------:R-:W-:-:S04]  /*1a630*/  ISETP.GT.U32.AND P6, PT, R15, R93, PT ;  /* 0x0000005d0f00720c */ /* 0x000fc80003fc4070 */
[----:B------:R-:W-:-:S05]  /*1a640*/  SEL R4, R14, R4, !P1 ;  /* 0x000000040e047207 */ /* 0x000fca0004800000 */
[----:B0-----:R-:W-:Y:S01]  /*1a650*/  IMAD R4, R4, UR6, RZ ;  /* 0x0000000604047c24 */ /* 0x001fe2000f8e02ff */
[----:B------:R-:W-:Y:S01]  /*1a660*/  PRMT R2, RZ, 0x7610, R2 ;  /* 0x00007610ff027816 */ /* 0x000fe20000000002 */
[----:B------:R-:W0:Y:S02]  /*1a670*/  LDCU UR6, c[0x0][0x3b0] ;  /* 0x00007600ff0677ac */ /* 0x000e240008000800 */
[----:B------:R-:W-:Y:S01]  /*1a680*/  @!P6 IMAD.IADD R93, R93, 0x1, -R15 ;  /* 0x000000015d5de824 */ /* 0x000fe200078e0a0f */
[----:B------:R-:W-:Y:S02]  /*1a690*/  SHF.R.S32.HI R5, RZ, 0x1f, R4 ;  /* 0x0000001fff057819 */ /* 0x000fe40000011404 */
[----:B-1----:R-:W-:Y:S01]  /*1a6a0*/  IADD3 R6, P6, PT, R4, R13, RZ ;  /* 0x0000000d04067210 */ /* 0x002fe20007fde0ff */
[----:B------:R-:W-:-:S04]  /*1a6b0*/  IMAD.MOV.U32 R4, RZ, RZ, R93 ;  /* 0x000000ffff047224 */ /* 0x000fc800078e005d */
[----:B------:R-:W-:Y:S01]  /*1a6c0*/  IMAD.X R7, R5, 0x1, R12, P6 ;  /* 0x0000000105077824 */ /* 0x000fe200030e060c */
[----:B------:R-:W-:-:S04]  /*1a6d0*/  PRMT R5, RZ, 0x7610, R5 ;  /* 0x00007610ff057816 */ /* 0x000fc80000000005 */
[----:B------:R1:W3:Y:S04]  /*1a6e0*/  @P0 LDG.E.U8 R2, desc[UR20][R6.64] ;  /* 0x0000001406020981 */ /* 0x0002e8000c1e1100 */
[----:B--2---:R2:W-:Y:S02]  /*1a6f0*/  STL [R1+0x1c30], R3 ;  /* 0x001c300301007387 */ /* 0x0045e40000100800 */
[----:B--2---:R-:W-:-:S04]  /*1a700*/  IMAD.MOV.U32 R3, RZ, RZ, R71 ;  /* 0x000000ffff037224 */ /* 0x004fc800078e0047 */
[----:B------:R-:W-:Y:S01]  /*1a710*/  @!P5 IMAD.MOV R3, RZ, RZ, -R3 ;  /* 0x000000ffff03d224 */ /* 0x000fe200078e0a03 */
[----:B------:R-:W-:Y:S02]  /*1a720*/  ISETP.GE.AND P5, PT, R92, RZ, PT ;  /* 0x000000ff5c00720c */ /* 0x000fe40003fa6270 */
[----:B------:R-:W2:Y:S02]  /*1a730*/  LDL R92, [R1+0x2154] ;  /* 0x00215400015c7983 */ /* 0x000ea40000100800 */
[----:B------:R-:W-:-:S05]  /*1a740*/  SEL R3, R14, R3, !P1 ;  /* 0x000000030e037207 */ /* 0x000fca0004800000 */
[----:B------:R-:W-:-:S04]  /*1a750*/  IMAD R3, R3, UR5, RZ ;  /* 0x0000000503037c24 */ /* 0x000fc8000f8e02ff */
[----:B------:R-:W-:Y:S01]  /*1a760*/  @!P5 IMAD.MOV R4, RZ, RZ, -R4 ;  /* 0x000000ffff04d224 */ /* 0x000fe200078e0a04 */
[----:B------:R-:W-:Y:S01]  /*1a770*/  IADD3 R70, P5, PT, R3, R13, RZ ;  /* 0x0000000d03467210 */ /* 0x000fe20007fbe0ff */
[----:B------:R1:W-:Y:S01]  /*1a780*/  STL [R1+0x10a4], R6 ;  /* 0x0010a40601007387 */ /* 0x0003e20000100800 */
[----:B------:R-:W-:Y:S01]  /*1a790*/  ISETP.GT.U32.AND P4, PT, R15, R74, PT ;  /* 0x0000004a0f00720c */ /* 0x000fe20003f84070 */
[----:B------:R-:W0:Y:S01]  /*1a7a0*/  LDCU UR5, c[0x0][0x3b0] ;  /* 0x00007600ff0577ac */ /* 0x000e220008000800 */
[----:B------:R-:W-:Y:S01]  /*1a7b0*/  LEA.HI.X.SX32 R71, R3, R12, 0x1, P5 ;  /* 0x0000000c03477211 */ /* 0x000fe200028f0eff */
[----:B------:R3:W-:Y:S01]  /*1a7c0*/  STL [R1+0x10a0], R7 ;  /* 0x0010a00701007387 */ /* 0x0007e20000100800 */
[----:B-1----:R-:W-:-:S03]  /*1a7d0*/  @P0 IMAD.MOV.U32 R6, RZ, RZ, R70 ;  /* 0x000000ffff060224 */ /* 0x002fc600078e0046 */
[----:B---3--:R-:W-:-:S05]  /*1a7e0*/  @P0 IMAD.MOV.U32 R7, RZ, RZ, R71 ;  /* 0x000000ffff070224 */ /* 0x008fca00078e0047 */
[----:B------:R-:W3:Y:S01]  /*1a7f0*/  @P0 LDG.E.U8 R5, desc[UR20][R6.64] ;  /* 0x0000001406050981 */ /* 0x000ee2000c1e1100 */
[----:B------:R-:W-:Y:S01]  /*1a800*/  @!P4 IMAD.IADD R74, R74, 0x1, -R15 ;  /* 0x000000014a4ac824 */ /* 0x000fe200078e0a0f */
[----:B------:R-:W-:-:S04]  /*1a810*/  ISETP.GT.U32.AND P3, PT, R15, R16, PT ;  /* 0x000000100f00720c */ /* 0x000fc80003f64070 */
[----:B------:R-:W-:-:S09]  /*1a820*/  ISETP.GT.U32.AND P4, PT, R15, R74, PT ;  /* 0x0000004a0f00720c */ /* 0x000fd20003f84070 */
[----:B------:R-:W-:Y:S01]  /*1a830*/  @!P3 IMAD.IADD R16, R16, 0x1, -R15 ;  /* 0x000000011010b824 */ /* 0x000fe200078e0a0f */
[----:B----4-:R-:W-:-:S03]  /*1a840*/  ISETP.GE.AND P3, PT, R72, RZ, PT ;  /* 0x000000ff4800720c */ /* 0x010fc60003f66270 */
[----:B------:R-:W-:Y:S01]  /*1a850*/  @!P4 IMAD.IADD R74, R74, 0x1, -R15 ;  /* 0x000000014a4ac824 */ /* 0x000fe200078e0a0f */
[C---:B------:R-:W-:Y:S02]  /*1a860*/  ISETP.GT.U32.AND P4, PT, R15.reuse, R75, PT ;  /* 0x0000004b0f00720c */ /* 0x040fe40003f84070 */
[----:B------:R-:W-:Y:S01]  /*1a870*/  ISETP.GT.U32.AND P6, PT, R15, R16, PT ;  /* 0x000000100f00720c */ /* 0x000fe20003fc4070 */
[----:B------:R1:W-:Y:S01]  /*1a880*/  STL [R1+0x1c2c], R2 ;  /* 0x001c2c0201007387 */ /* 0x0003e20000100800 */
[----:B------:R-:W-:-:S05]  /*1a890*/  IMAD.MOV.U32 R3, RZ, RZ, R74 ;  /* 0x000000ffff037224 */ /* 0x000fca00078e004a */
[----:B------:R-:W-:Y:S01]  /*1a8a0*/  @!P3 IMAD.MOV R3, RZ, RZ, -R3 ;  /* 0x000000ffff03b224 */ /* 0x000fe200078e0a03 */
[----:B-1----:R-:W4:Y:S03]  /*1a8b0*/  LDL R2, [R1+0x216c] ;  /* 0x00216c0001027983 */ /* 0x002f260000100800 */
[--C-:B------:R-:W-:Y:S01]  /*1a8c0*/  @!P4 IMAD.IADD R75, R75, 0x1, -R15.reuse ;  /* 0x000000014b4bc824 */ /* 0x100fe200078e0a0f */
[----:B------:R1:W-:Y:S04]  /*1a8d0*/  STL [R1+0x10ac], R70 ;  /* 0x0010ac4601007387 */ /* 0x0003e80000100800 */
[----:B------:R-:W4:Y:S04]  /*1a8e0*/  LDL.LU R93, [R1+0xf4] ;  /* 0x0000f400015d7983 */ /* 0x000f280000300800 */
[----:B------:R0:W-:Y:S01]  /*1a8f0*/  STL [R1+0x10a8], R71 ;  /* 0x0010a84701007387 */ /* 0x0001e20000100800 */
[----:B------:R-:W-:Y:S01]  /*1a900*/  @!P6 IMAD.IADD R16, R16, 0x1, -R15 ;  /* 0x000000011010e824 */ /* 0x000fe200078e0a0f */
[----:B------:R-:W-:-:S02]  /*1a910*/  PRMT R73, RZ, 0x7610, R73 ;  /* 0x00007610ff497816 */ /* 0x000fc40000000049 */
[----:B--2---:R-:W-:Y:S02]  /*1a920*/  ISETP.GE.AND P4, PT, R92, RZ, PT ;  /* 0x000000ff5c00720c */ /* 0x004fe40003f86270 */
[----:B------:R-:W2:Y:S04]  /*1a930*/  LDL R92, [R1+0x2120] ;  /* 0x00212000015c7983 */ /* 0x000ea80000100800 */
[----:B-1----:R-:W2:Y:S04]  /*1a940*/  LDL.LU R70, [R1+0xfc] ;  /* 0x0000fc0001467983 */ /* 0x002ea80000300800 */
[----:B---3--:R1:W-:Y:S01]  /*1a950*/  STL [R1+0x1c28], R5 ;  /* 0x001c280501007387 */ /* 0x0083e20000100800 */
[----:B------:R-:W-:-:S03]  /*1a960*/  ISETP.GT.U32.AND P3, PT, R15, R75, PT ;  /* 0x0000004b0f00720c */ /* 0x000fc60003f64070 */
[----:B0-----:R-:W3:Y:S01]  /*1a970*/  LDL.LU R71, [R1+0x100] ;  /* 0x0001000001477983 */ /* 0x001ee20000300800 */
[C---:B-1----:R-:W-:Y:S02]  /*1a980*/  SEL R5, R14.reuse, R4, !P1 ;  /* 0x000000040e057207 */ /* 0x042fe40004800000 */
[----:B------:R-:W-:Y:S01]  /*1a990*/  SEL R4, R14, R3, !P1 ;  /* 0x000000030e047207 */ /* 0x000fe20004800000 */
[----:B------:R-:W-:Y:S02]  /*1a9a0*/  IMAD.MOV.U32 R3, RZ, RZ, R16 ;  /* 0x000000ffff037224 */ /* 0x000fe400078e0010 */
[----:B------:R-:W-:Y:S01]  /*1a9b0*/  IMAD R5, R5, UR13, RZ ;  /* 0x0000000d05057c24 */ /* 0x000fe2000f8e02ff */
[----:B------:R-:W-:Y:S01]  /*1a9c0*/  PRMT R0, RZ, 0x7610, R0 ;  /* 0x00007610ff007816 */ /* 0x000fe20000000000 */
[----:B------:R-:W-:Y:S01]  /*1a9d0*/  IMAD R4, R4, UR5, RZ ;  /* 0x0000000504047c24 */ /* 0x000fe2000f8e02ff */
[----:B------:R-:W-:Y:S01]  /*1a9e0*/  ISETP.GT.U32.AND P5, PT, R15, R77, PT ;  /* 0x0000004d0f00720c */ /* 0x000fe20003fa4070 */
[----:B------:R-:W-:Y:S01]  /*1a9f0*/  @!P4 IMAD.MOV R3, RZ, RZ, -R3 ;  /* 0x000000ffff03c224 */ /* 0x000fe200078e0a03 */
[-C--:B------:R-:W-:Y:S01]  /*1aa00*/  IADD3 R72, P6, PT, R5, R13.reuse, RZ ;  /* 0x0000000d05487210 */ /* 0x080fe20007fde0ff */
[----:B------:R-:W-:Y:S01]  /*1aa10*/  @!P3 IMAD.IADD R75, R75, 0x1, -R15 ;  /* 0x000000014b4bb824 */ /* 0x000fe200078e0a0f */
[----:B------:R-:W-:Y:S01]  /*1aa20*/  IADD3 R16, P4, PT, R4, R13, RZ ;  /* 0x0000000d04107210 */ /* 0x000fe20007f9e0ff */
[----:B------:R-:W0:Y:S01]  /*1aa30*/  LDCU UR5, c[0x0][0x3b0] ;  /* 0x00007600ff0577ac */ /* 0x000e220008000800 */
[----:B------:R-:W-:-:S02]  /*1aa40*/  LEA.HI.X.SX32 R5, R5, R12, 0x1, P6 ;  /* 0x0000000c05057211 */ /* 0x000fc400030f0eff */
[----:B------:R-:W-:Y:S01]  /*1aa50*/  LEA.HI.X.SX32 R74, R4, R12, 0x1, P4 ;  /* 0x0000000c044a7211 */ /* 0x000fe200020f0eff */
[----:B------:R-:W-:Y:S01]  /*1aa60*/  @P0 IMAD.MOV.U32 R4, RZ, RZ, R72 ;  /* 0x000000ffff040224 */ /* 0x000fe200078e0048 */
[----:B------:R-:W-:Y:S01]  /*1aa70*/  PRMT R7, RZ, 0x7610, R7 ;  /* 0x00007610ff077816 */ /* 0x000fe20000000007 */
[----:B------:R-:W1:Y:S03]  /*1aa80*/  LDCU UR13, c[0x0][0x3b0] ;  /* 0x00007600ff0d77ac */ /* 0x000e660008000800 */
[----:B------:R0:W2:Y:S01]  /*1aa90*/  @P0 LDG.E.U8 R73, desc[UR20][R4.64] ;  /* 0x0000001404490981 */ /* 0x0000a2000c1e1100 */
[----:B----4-:R-:W-:-:S03]  /*1aaa0*/  ISETP.GE.AND P3, PT, R2, RZ, PT ;  /* 0x000000ff0200720c */ /* 0x010fc60003f66270 */
[----:B------:R4:W-:Y:S04]  /*1aab0*/  STL [R1+0x10b4], R72 ;  /* 0x0010b44801007387 */ /* 0x0009e80000100800 */
[----:B------:R-:W-:Y:S01]  /*1aac0*/  STL [R1+0x10bc], R16 ;  /* 0x0010bc1001007387 */ /* 0x000fe20000100800 */
[----:B0-----:R-:W-:-:S03]  /*1aad0*/  @P0 IMAD.MOV.U32 R4, RZ, RZ, R16 ;  /* 0x000000ffff040224 */ /* 0x001fc600078e0010 */
[----:B------:R-:W3:Y:S04]  /*1aae0*/  LDL R2, [R1+0x2138] ;  /* 0x0021380001027983 */ /* 0x000ee80000100800 */
[----:B------:R0:W-:Y:S04]  /*1aaf0*/  STL [R1+0x10b0], R5 ;  /* 0x0010b00501007387 */ /* 0x0001e80000100800 */
[----:B----4-:R-:W4:Y:S01]  /*1ab00*/  LDL.LU R72, [R1+0x2a68] ;  /* 0x002a680001487983 */ /* 0x010f220000300800 */
[----:B0-----:R-:W-:-:S03]  /*1ab10*/  @P0 IMAD.MOV.U32 R5, RZ, RZ, R74 ;  /* 0x000000ffff050224 */ /* 0x001fc600078e004a */
[----:B------:R-:W-:Y:S04]  /*1ab20*/  STL [R1+0x10b8], R74 ;  /* 0x0010b84a01007387 */ /* 0x000fe80000100800 */
[----:B------:R0:W3:Y:S04]  /*1ab30*/  @P0 LDG.E.U8 R0, desc[UR20][R4.64] ;  /* 0x0000001404000981 */ /* 0x0000e8000c1e1100 */
[----:B--2---:R2:W-:Y:S04]  /*1ab40*/  STL [R1+0x1c24], R73 ;  /* 0x001c244901007387 */ /* 0x0045e80000100800 */
[----:B--2---:R-:W2:Y:S04]  /*1ab50*/  LDL.LU R73, [R1+0x2a64] ;  /* 0x002a640001497983 */ /* 0x004ea80000300800 */
[----:B------:R-:W2:Y:S01]  /*1ab60*/  LDL.LU R74, [R1+0x2a60] ;  /* 0x002a6000014a7983 */ /* 0x000ea20000300800 */
[----:B------:R-:W-:Y:S01]  /*1ab70*/  @!P5 IMAD.IADD R77, R77, 0x1, -R15 ;  /* 0x000000014d4dd824 */ /* 0x000fe200078e0a0f */
[----:B------:R-:W-:-:S02]  /*1ab80*/  SEL R6, R14, R3, !P1 ;  /* 0x000000030e067207 */ /* 0x000fc40004800000 */
[----:B------:R-:W4:Y:S02]  /*1ab90*/  LDL.LU R16, [R1+0x2a5c] ;  /* 0x002a5c0001107983 */ /* 0x000f240000300800 */
[C---:B------:R-:W-:Y:S01]  /*1aba0*/  ISETP.GT.U32.AND P5, PT, R15.reuse, R77, PT ;  /* 0x0000004d0f00720c */ /* 0x040fe20003fa4070 */
[----:B------:R-:W-:Y:S02]  /*1abb0*/  IMAD.MOV.U32 R3, RZ, RZ, R75 ;  /* 0x000000ffff037224 */ /* 0x000fe400078e004b */
[----:B------:R-:W-:Y:S01]  /*1abc0*/  IMAD R6, R6, UR6, RZ ;  /* 0x0000000606067c24 */ /* 0x000fe2000f8e02ff */
[----:B------:R-:W-:Y:S01]  /*1abd0*/  ISETP.GE.AND P4, PT, R92, RZ, PT ;  /* 0x000000ff5c00720c */ /* 0x000fe20003f86270 */
[----:B------:R-:W-:Y:S01]  /*1abe0*/  @!P3 IMAD.MOV R3, RZ, RZ, -R3 ;  /* 0x000000ffff03b224 */ /* 0x000fe200078e0a03 */
[----:B------:R-:W-:Y:S01]  /*1abf0*/  ISETP.GT.U32.AND P6, PT, R15, R93, PT ;  /* 0x0000005d0f00720c */ /* 0x000fe20003fc4070 */
[----:B------:R-:W1:Y:S03]  /*1ac00*/  LDCU UR6, c[0x0][0x3b0] ;  /* 0x00007600ff0677ac */ /* 0x000e660008000800 */
[----:B0-----:R-:W-:-:S03]  /*1ac10*/  SEL R4, R14, R3, !P1 ;  /* 0x000000030e047207 */ /* 0x001fc60004800000 */
[----:B------:R-:W-:Y:S01]  /*1ac20*/  @!P5 IMAD.IADD R77, R77, 0x1, -R15 ;  /* 0x000000014d4dd824 */ /* 0x000fe200078e0a0f */
[C---:B------:R-:W-:Y:S01]  /*1ac30*/  IADD3 R5, P5, PT, R6.reuse, R13, RZ ;  /* 0x0000000d06057210 */ /* 0x040fe20007fbe0ff */
[----:B---3--:R0:W-:Y:S03]  /*1ac40*/  STL [R1+0x1c1c], R0 ;  /* 0x001c1c0001007387 */ /* 0x0081e60000100800 */
[----:B------:R-:W-:Y:S01]  /*1ac50*/  LEA.HI.X.SX32 R75, R6, R12, 0x1, P5 ;  /* 0x0000000c064b7211 */ /* 0x000fe200028f0eff */
[----:B------:R-:W-:Y:S01]  /*1ac60*/  IMAD R6, R4, UR15, RZ ;  /* 0x0000000f04067c24 */ /* 0x000fe2000f8e02ff */
[----:B0-----:R-:W3:Y:S01]  /*1ac70*/  LDL.LU R0, [R1+0x2a58] ;  /* 0x002a580001007983 */ /* 0x001ee20000300800 */
[----:B------:R-:W-:Y:S01]  /*1ac80*/  @P0 IMAD.MOV.U32 R4, RZ, RZ, R5 ;  /* 0x000000ffff040224 */ /* 0x000fe200078e0005 */
[----:B--2---:R-:W-:Y:S02]  /*1ac90*/  PRMT R74, RZ, 0x7610, R74 ;  /* 0x00007610ff4a7816 */ /* 0x004fe4000000004a */
[----:B------:R-:W2:Y:S01]  /*1aca0*/  LDL.LU R92, [R1+0x108] ;  /* 0x00010800015c7983 */ /* 0x000ea20000300800 */
[----:B------:R-:W-:Y:S01]  /*1acb0*/  ISETP.GT.U32.AND P3, PT, R15, R70, PT ;  /* 0x000000460f00720c */ /* 0x000fe20003f64070 */
[----:B------:R-:W-:-:S02]  /*1acc0*/  IMAD.MOV.U32 R3, RZ, RZ, R77 ;  /* 0x000000ffff037224 */ /* 0x000fc400078e004d */
[----:B------:R-:W-:Y:S01]  /*1acd0*/  @!P6 IMAD.IADD R93, R93, 0x1, -R15 ;  /* 0x000000015d5de824 */ /* 0x000fe200078e0a0f */
[----:B------:R0:W-:Y:S01]  /*1ace0*/  STL [R1+0x10c4], R5 ;  /* 0x0010c40501007387 */ /* 0x0001e20000100800 */
[----:B----4-:R-:W-:Y:S01]  /*1acf0*/  PRMT R72, RZ, 0x7610, R72 ;  /* 0x00007610ff487816 */ /* 0x010fe20000000048 */
[----:B------:R-:W4:Y:S01]  /*1ad00*/  LDCU UR15, c[0x0][0x3b0] ;  /* 0x00007600ff0f77ac */ /* 0x000f220008000800 */
[----:B0-----:R-:W-:-:S05]  /*1ad10*/  @P0 IMAD.MOV.U32 R5, RZ, RZ, R75 ;  /* 0x000000ffff050224 */ /* 0x001fca00078e004b */
[----:B------:R0:W2:Y:S01]  /*1ad20*/  @P0 LDG.E.U8 R74, desc[UR20][R4.64] ;  /* 0x00000014044a0981 */ /* 0x0000a2000c1e1100 */
[----:B------:R-:W-:-:S03]  /*1ad30*/  @!P4 IMAD.MOV R3, RZ, RZ, -R3 ;  /* 0x000000ffff03c224 */ /* 0x000fc600078e0a03 */
[----:B------:R1:W-:Y:S01]  /*1ad40*/  STL [R1+0x10c0], R75 ;  /* 0x0010c04b01007387 */ /* 0x0003e20000100800 */
[----:B0-----:R-:W-:-:S03]  /*1ad50*/  IADD3 R5, P4, PT, R6, R13, RZ ;  /* 0x0000000d06057210 */ /* 0x001fc60007f9e0ff */
[----:B-1----:R-:W3:Y:S01]  /*1ad60*/  LDL R75, [R1+0x2150] ;  /* 0x00215000014b7983 */ /* 0x002ee20000100800 */
[----:B------:R-:W-:Y:S01]  /*1ad70*/  LEA.HI.X.SX32 R4, R6, R12, 0x1, P4 ;  /* 0x0000000c06047211 */ /* 0x000fe200020f0eff */
[----:B------:R-:W-:Y:S01]  /*1ad80*/  @!P3 IMAD.IADD R70, R70, 0x1, -R15 ;  /* 0x000000014646b824 */ /* 0x000fe200078e0a0f */
[----:B------:R-:W-:Y:S02]  /*1ad90*/  ISETP.GT.U32.AND P6, PT, R15, R93, PT ;  /* 0x0000005d0f00720c */ /* 0x000fe40003fc4070 */
[----:B------:R-:W-:Y:S02]  /*1ada0*/  ISETP.GE.AND P3, PT, R2, RZ, PT ;  /* 0x000000ff0200720c */ /* 0x000fe40003f66270 */
[----:B------:R-:W-:-:S05]  /*1adb0*/  SEL R3, R14, R3, !P1 ;  /* 0x000000030e037207 */ /* 0x000fca0004800000 */
[----:B------:R-:W-:Y:S01]  /*1adc0*/  IMAD R6, R3, UR5, RZ ;  /* 0x0000000503067c24 */ /* 0x000fe2000f8e02ff */
[----:B------:R-:W-:Y:S01]  /*1add0*/  ISETP.GT.U32.AND P5, PT, R15, R71, PT ;  /* 0x000000470f00720c */ /* 0x000fe20003fa4070 */
[----:B------:R-:W0:Y:S02]  /*1ade0*/  LDCU UR5, c[0x0][0x3b0] ;  /* 0x00007600ff0577ac */ /* 0x000e240008000800 */
[----:B------:R-:W-:Y:S01]  /*1adf0*/  @!P6 IMAD.IADD R93, R93, 0x1, -R15 ;  /* 0x000000015d5de824 */ /* 0x000fe200078e0a0f */
[----:B--2---:R1:W-:Y:S04]  /*1ae00*/  STL [R1+0x1c18], R74 ;  /* 0x001c184a01007387 */ /* 0x0043e80000100800 */
[----:B-1----:R-:W2:Y:S04]  /*1ae10*/  LDL.LU R74, [R1+0xf8] ;  /* 0x0000f800014a7983 */ /* 0x002ea80000300800 */
[----:B------:R-:W2:Y:S04]  /*1ae20*/  LDL R77, [R1+0x2168] ;  /* 0x00216800014d7983 */ /* 0x000ea80000100800 */
[----:B------:R1:W-:Y:S04]  /*1ae30*/  STL [R1+0x10cc], R5 ;  /* 0x0010cc0501007387 */ /* 0x0003e80000100800 */
[----:B------:R-:W2:Y:S01]  /*1ae40*/  LDL.LU R2, [R1+0x104] ;  /* 0x0001040001027983 */ /* 0x000ea20000300800 */
[----:B-1----:R-:W-:-:S03]  /*1ae50*/  @P0 LOP3.LUT R5, R5, R4, RZ, 0x3c, !PT ;  /* 0x0000000405050212 */ /* 0x002fc600078e3cff */
[----:B------:R1:W-:Y:S02]  /*1ae60*/  STL [R1+0x10c8], R4 ;  /* 0x0010c80401007387 */ /* 0x0003e40000100800 */
[----:B-1----:R-:W-:-:S04]  /*1ae70*/  @P0 LOP3.LUT R4, R5, R4, RZ, 0x3c, !PT ;  /* 0x0000000405040212 */ /* 0x002fc800078e3cff */
[----:B------:R-:W-:-:S05]  /*1ae80*/  @P0 LOP3.LUT R5, R5, R4, RZ, 0x3c, !PT ;  /* 0x0000000405050212 */ /* 0x000fca00078e3cff */
[----:B------:R1:W2:Y:S02]  /*1ae90*/  @P0 LDG.E.U8 R72, desc[UR20][R4.64] ;  /* 0x0000001404480981 */ /* 0x0002a4000c1e1100 */
[----:B-1----:R-:W-:-:S04]  /*1aea0*/  IADD3 R4, P6, PT, R6, R13, RZ ;  /* 0x0000000d06047210 */ /* 0x002fc80007fde0ff */
[----:B------:R-:W-:-:S05]  /*1aeb0*/  LEA.HI.X.SX32 R5, R6, R12, 0x1, P6 ;  /* 0x0000000c06057211 */ /* 0x000fca00030f0eff */
[----:B------:R1:W4:Y:S01]  /*1aec0*/  @P0 LDG.E.U8 R7, desc[UR20][R4.64] ;  /* 0x0000001404070981 */ /* 0x000322000c1e1100 */
[----:B------:R-:W-:Y:S02]  /*1aed0*/  @!P5 IMAD.IADD R71, R71, 0x1, -R15 ;  /* 0x000000014747d824 */ /* 0x000fe400078e0a0f */
[----:B------:R-:W-:Y:S02]  /*1aee0*/  IMAD.MOV.U32 R3, RZ, RZ, R93 ;  /* 0x000000ffff037224 */ /* 0x000fe400078e005d */
[----:B------:R-:W4:Y:S01]  /*1aef0*/  LDL R93, [R1+0x2180] ;  /* 0x00218000015d7983 */ /* 0x000f220000100800 */
[----:B------:R-:W-:Y:S01]  /*1af00*/  ISETP.GT.U32.AND P4, PT, R15, R71, PT ;  /* 0x000000470f00720c */ /* 0x000fe20003f84070 */
[----:B------:R-:W-:-:S05]  /*1af10*/  @!P3 IMAD.MOV R3, RZ, RZ, -R3 ;  /* 0x000000ffff03b224 */ /* 0x000fca00078e0a03 */
[----:B------:R-:W-:-:S05]  /*1af20*/  SEL R3, R14, R3, !P1 ;  /* 0x000000030e037207 */ /* 0x000fca0004800000 */
[----:B------:R-:W-:Y:S02]  /*1af30*/  IMAD R3, R3, UR6, RZ ;  /* 0x0000000603037c24 */ /* 0x000fe4000f8e02ff */
[----:B------:R-:W-:Y:S01]  /*1af40*/  @!P4 IMAD.IADD R71, R71, 0x1, -R15 ;  /* 0x000000014747c824 */ /* 0x000fe200078e0a0f */
[----:B------:R-:W-:Y:S01]  /*1af50*/  STL [R1+0x10d4], R4 ;  /* 0x0010d40401007387 */ /* 0x000fe20000100800 */
[----:B---3--:R-:W-:Y:S01]  /*1af60*/  ISETP.GE.AND P6, PT, R75, RZ, PT ;  /* 0x000000ff4b00720c */ /* 0x008fe20003fc6270 */
[----:B------:R-:W3:Y:S01]  /*1af70*/  LDCU UR6, c[0x0][0x3b0] ;  /* 0x00007600ff0677ac */ /* 0x000ee20008000800 */
[C---:B------:R-:W-:Y:S01]  /*1af80*/  IADD3 R6, P4, PT, R3.reuse, R13, RZ ;  /* 0x0000000d03067210 */ /* 0x040fe20007f9e0ff */
[----:B------:R1:W-:Y:S03]  /*1af90*/  STL [R1+0x10d0], R5 ;  /* 0x0010d00501007387 */ /* 0x0003e60000100800 */
[----:B------:R-:W-:-:S02]  /*1afa0*/  LEA.HI.X.SX32 R3, R3, R12, 0x1, P4 ;  /* 0x0000000c03037211 */ /* 0x000fc400020f0eff */
[----:B-1----:R-:W-:Y:S01]  /*1afb0*/  PRMT R5, RZ, 0x7610, R5 ;  /* 0x00007610ff057816 */ /* 0x002fe20000000005 */
[----:B--2---:R1:W-:Y:S04]  /*1afc0*/  STL [R1+0x1bdc], R72 ;  /* 0x001bdc4801007387 */ /* 0x0043e80000100800 */
[----:B-1----:R-:W2:Y:S04]  /*1afd0*/  LDL R72, [R1+0x2134] ;  /* 0x0021340001487983 */ /* 0x002ea80000100800 */
[----:B------:R-:W2:Y:S04]  /*1afe0*/  LDL.LU R75, [R1+0x10c] ;  /* 0x00010c00014b7983 */ /* 0x000ea80000300800 */
[----:B------:R-:W-:Y:S04]  /*1aff0*/  STL [R1+0x10dc], R6 ;  /* 0x0010dc0601007387 */ /* 0x000fe80000100800 */
[----:B------:R-:W-:Y:S04]  /*1b000*/  STL [R1+0x10d8], R3 ;  /* 0x0010d80301007387 */ /* 0x000fe80000100800 */
[----:B----4-:R1:W-:Y:S02]  /*1b010*/  STL [R1+0x1c14], R7 ;  /* 0x001c140701007387 */ /* 0x0103e40000100800 */
[----:B-1----:R-:W-:-:S05]  /*1b020*/  @P0 IMAD.MOV.U32 R7, RZ, RZ, R3 ;  /* 0x000000ffff070224 */ /* 0x002fca00078e0003 */
[----:B------:R-:W4:Y:S01]  /*1b030*/  @P0 LDG.E.U8 R5, desc[UR20][R6.64] ;  /* 0x0000001406050981 */ /* 0x000f22000c1e1100 */
[C---:B------:R-:W-:Y:S02]  /*1b040*/  ISETP.GT.U32.AND P3, PT, R15.reuse, R92, PT ;  /* 0x0000005c0f00720c */ /* 0x040fe40003f64070 */
[----:B------:R-:W-:Y:S01]  /*1b050*/  ISETP.GT.U32.AND P5, PT, R15, R70, PT ;  /* 0x000000460f00720c */ /* 0x000fe20003fa4070 */
[----:B------:R-:W-:-:S10]  /*1b060*/  IMAD.MOV.U32 R3, RZ, RZ, R71 ;  /* 0x000000ffff037224 */ /* 0x000fd400078e0047 */
[--C-:B------:R-:W-:Y:S01]  /*1b070*/  @!P3 IMAD.IADD R92, R92, 0x1, -R15.reuse ;  /* 0x000000015c5cb824 */ /* 0x100fe200078e0a0f */
[----:B------:R-:W-:Y:S01]  /*1b080*/  ISETP.GE.AND P3, PT, R77, RZ, PT ;  /* 0x000000ff4d00720c */ /* 0x000fe20003f66270 */
[----:B------:R-:W-:Y:S01]  /*1b090*/  @!P5 IMAD.IADD R70, R70, 0x1, -R15 ;  /* 0x000000014646d824 */ /* 0x000fe200078e0a0f */
[----:B------:R-:W2:Y:S02]  /*1b0a0*/  LDL.LU R77, [R1+0x110] ;  /* 0x00011000014d7983 */ /* 0x000ea40000300800 */
[----:B------:R-:W-:Y:S01]  /*1b0b0*/  ISETP.GT.U32.AND P4, PT, R15, R92, PT ;  /* 0x0000005c0f00720c */ /* 0x000fe20003f84070 */
[----:B------:R-:W-:-:S04]  /*1b0c0*/  IMAD.MOV.U32 R4, RZ, RZ, R70 ;  /* 0x000000ffff047224 */ /* 0x000fc800078e0046 */
[----:B------:R-:W-:Y:S01]  /*1b0d0*/  @!P6 IMAD.MOV R4, RZ, RZ, -R4 ;  /* 0x000000ffff04e224 */ /* 0x000fe200078e0a04 */
[----:B------:R-:W-:-:S03]  /*1b0e0*/  ISETP.GT.U32.AND P6, PT, R15, R2, PT ;  /* 0x000000020f00720c */ /* 0x000fc60003fc4070 */
[----:B------:R-:W-:Y:S01]  /*1b0f0*/  @!P3 IMAD.MOV R3, RZ, RZ, -R3 ;  /* 0x000000ffff03b224 */ /* 0x000fe200078e0a03 */
[----:B------:R-:W-:Y:S02]  /*1b100*/  ISETP.GE.AND P3, PT, R93, RZ, PT ;  /* 0x000000ff5d00720c */ /* 0x000fe40003f66270 */
[C---:B------:R-:W-:Y:S01]  /*1b110*/  SEL R4, R14.reuse, R4, !P1 ;  /* 0x000000040e047207 */ /* 0x040fe20004800000 */
[----:B------:R-:W2:Y:S01]  /*1b120*/  LDL R93, [R1+0x214c] ;  /* 0x00214c00015d7983 */ /* 0x000ea20000100800 */
[----:B------:R-:W-:Y:S01]  /*1b130*/  SEL R3, R14, R3, !P1 ;  /* 0x000000030e037207 */ /* 0x000fe20004800000 */
[----:B------:R-:W-:-:S04]  /*1b140*/  @!P4 IMAD.IADD R92, R92, 0x1, -R15 ;  /* 0x000000015c5cc824 */ /* 0x000fc800078e0a0f */
[----:B---3--:R-:W-:Y:S01]  /*1b150*/  IMAD R3, R3, UR6, RZ ;  /* 0x0000000603037c24 */ /* 0x008fe2000f8e02ff */
[----:B------:R-:W-:Y:S01]  /*1b160*/  PRMT R16, RZ, 0x7610, R16 ;  /* 0x00007610ff107816 */ /* 0x000fe20000000010 */
[----:B------:R-:W-:Y:S01]  /*1b170*/  @!P6 IMAD.IADD R2, R2, 0x1, -R15 ;  /* 0x000000010202e824 */ /* 0x000fe200078e0a0f */
[----:B------:R-:W-:Y:S01]  /*1b180*/  ISETP.GT.U32.AND P5, PT, R15, R74, PT ;  /* 0x0000004a0f00720c */ /* 0x000fe20003fa4070 */
[----:B------:R-:W1:Y:S01]  /*1b190*/  LDCU UR6, c[0x0][0x3b0] ;  /* 0x00007600ff0677ac */ /* 0x000e620008000800 */
[----:B----4-:R0:W-:Y:S02]  /*1b1a0*/  STL [R1+0x1c10], R5 ;  /* 0x001c100501007387 */ /* 0x0101e40000100800 */
[----:B0-----:R-:W-:Y:S01]  /*1b1b0*/  IMAD R5, R4, UR5, RZ ;  /* 0x0000000504057c24 */ /* 0x001fe2000f8e02ff */
[----:B--2---:R-:W-:Y:S01]  /*1b1c0*/  ISETP.GE.AND P4, PT, R72, RZ, PT ;  /* 0x000000ff4800720c */ /* 0x004fe20003f86270 */
[----:B------:R-:W-:Y:S01]  /*1b1d0*/  IMAD.MOV.U32 R4, RZ, RZ, R92 ;  /* 0x000000ffff047224 */ /* 0x000fe200078e005c */
[----:B------:R-:W0:Y:S02]  /*1b1e0*/  LDCU UR5, c[0x0][0x3b0] ;  /* 0x00007600ff0577ac */ /* 0x000e240008000800 */
[-C--:B------:R-:W-:Y:S01]  /*1b1f0*/  IADD3 R6, P6, PT, R5, R13.reuse, RZ ;  /* 0x0000000d05067210 */ /* 0x080fe20007fde0ff */
[----:B------:R-:W-:Y:S01]  /*1b200*/  @!P3 IMAD.MOV R4, RZ, RZ, -R4 ;  /* 0x000000ffff04b224 */ /* 0x000fe200078e0a04 */
[----:B------:R-:W-:-:S02]  /*1b210*/  IADD3 R70, P3, PT, R3, R13, RZ ;  /* 0x0000000d03467210 */ /* 0x000fc40007f7e0ff */
[-C--:B------:R-:W-:Y:S02]  /*1b220*/  LEA.HI.X.SX32 R7, R5, R12.reuse, 0x1, P6 ;  /* 0x0000000c05077211 */ /* 0x080fe400030f0eff */
[----:B------:R-:W-:Y:S01]  /*1b230*/  LEA.HI.X.SX32 R71, R3, R12, 0x1, P3 ;  /* 0x0000000c03477211 */ /* 0x000fe200018f0eff */
[----:B------:R2:W-:Y:S01]  /*1b240*/  STL [R1+0x10e4], R6 ;  /* 0x0010e40601007387 */ /* 0x0005e20000100800 */
[----:B------:R-:W-:-:S03]  /*1b250*/  PRMT R5, RZ, 0x7610, R5 ;  /* 0x00007610ff057816 */ /* 0x000fc60000000005 */
[----:B------:R2:W3:Y:S04]  /*1b260*/  @P0 LDG.E.U8 R16, desc[UR20][R6.64] ;  /* 0x0000001406100981 */ /* 0x0004e8000c1e1100 */
[----:B------:R4:W-:Y:S01]  /*1b270*/  STL [R1+0x10e0], R7 ;  /* 0x0010e00701007387 */ /* 0x0009e20000100800 */
[----:B--2---:R-:W-:Y:S02]  /*1b280*/  @P0 IMAD.MOV.U32 R6, RZ, RZ, R70 ;  /* 0x000000ffff060224 */ /* 0x004fe400078e0046 */
[----:B----4-:R-:W-:-:S05]  /*1b290*/  @P0 IMAD.MOV.U32 R7, RZ, RZ, R71 ;  /* 0x000000ffff070224 */ /* 0x010fca00078e0047 */
[----:B------:R-:W2:Y:S01]  /*1b2a0*/  @P0 LDG.E.U8 R5, desc[UR20][R6.64] ;  /* 0x0000001406050981 */ /* 0x000ea2000c1e1100 */
[----:B------:R-:W-:-:S05]  /*1b2b0*/  @!P5 IMAD.IADD R74, R74, 0x1, -R15 ;  /* 0x000000014a4ad824 */ /* 0x000fca00078e0a0f */
[C---:B------:R-:W-:Y:S02]  /*1b2c0*/  ISETP.GT.U32.AND P5, PT, R15.reuse, R74, PT ;  /* 0x0000004a0f00720c */ /* 0x040fe40003fa4070 */
[----:B------:R-:W-:-:S11]  /*1b2d0*/  ISETP.GT.U32.AND P6, PT, R15, R2, PT ;  /* 0x000000020f00720c */ /* 0x000fd60003fc4070 */
[----:B------:R-:W-:Y:S01]  /*1b2e0*/  @!P5 IMAD.IADD R74, R74, 0x1, -R15 ;  /* 0x000000014a4ad824 */ /* 0x000fe200078e0a0f */
[----:B------:R-:W-:-:S03]  /*1b2f0*/  ISETP.GT.U32.AND P5, PT, R15, R75, PT ;  /* 0x0000004b0f00720c */ /* 0x000fc60003fa4070 */
[----:B------:R-:W-:-:S04]  /*1b300*/  IMAD.MOV.U32 R3, RZ, RZ, R74 ;  /* 0x000000ffff037224 */ /* 0x000fc800078e004a */
[----:B------:R-:W-:-:S06]  /*1b310*/  @!P4 IMAD.MOV R3, RZ, RZ, -R3 ;  /* 0x000000ffff03c224 */ /* 0x000fcc00078e0a03 */
[--C-:B------:R-:W-:Y:S01]  /*1b320*/  @!P5 IMAD.IADD R75, R75, 0x1, -R15.reuse ;  /* 0x000000014b4bd824 */ /* 0x100fe200078e0a0f */
[----:B------:R-:W-:Y:S01]  /*1b330*/  ISETP.GE.AND P5, PT, R93, RZ, PT ;  /* 0x000000ff5d00720c */ /* 0x000fe20003fa6270 */
[----:B------:R-:W-:Y:S01]  /*1b340*/  @!P6 IMAD.IADD R2, R2, 0x1, -R15 ;  /* 0x000000010202e824 */ /* 0x000fe200078e0a0f */
[----:B------:R-:W-:Y:S01]  /*1b350*/  PRMT R73, RZ, 0x7610, R73 ;  /* 0x00007610ff497816 */ /* 0x000fe20000000049 */
[----:B---3--:R3:W-:Y:S04]  /*1b360*/  STL [R1+0x1c0c], R16 ;  /* 0x001c0c1001007387 */ /* 0x0087e80000100800 */
[----:B---3--:R-:W3:Y:S04]  /*1b370*/  LDL R16, [R1+0x2164] ;  /* 0x0021640001107983 */ /* 0x008ee80000100800 */
[----:B------:R4:W-:Y:S04]  /*1b380*/  STL [R1+0x10ec], R70 ;  /* 0x0010ec4601007387 */ /* 0x0009e80000100800 */
[----:B------:R-:W3:Y:S04]  /*1b390*/  LDL.LU R92, [R1+0x11c] ;  /* 0x00011c00015c7983 */ /* 0x000ee80000300800 */
[----:B------:R0:W-:Y:S04]  /*1b3a0*/  STL [R1+0x10e8], R71 ;  /* 0x0010e84701007387 */ /* 0x0001e80000100800 */
[----:B------:R-:W3:Y:S04]  /*1b3b0*/  LDL R93, [R1+0x217c] ;  /* 0x00217c00015d7983 */ /* 0x000ee80000100800 */
[----:B----4-:R-:W4:Y:S04]  /*1b3c0*/  LDL.LU R70, [R1+0x114] ;  /* 0x0001140001467983 */ /* 0x010f280000300800 */
[----:B--2---:R2:W-:Y:S01]  /*1b3d0*/  STL [R1+0x1c08], R5 ;  /* 0x001c080501007387 */ /* 0x0045e20000100800 */
[----:B------:R-:W-:-:S03]  /*1b3e0*/  ISETP.GT.U32.AND P4, PT, R15, R75, PT ;  /* 0x0000004b0f00720c */ /* 0x000fc60003f84070 */
[----:B0-----:R-:W4:Y:S01]  /*1b3f0*/  LDL.LU R71, [R1+0x118] ;  /* 0x0001180001477983 */ /* 0x001f220000300800 */
[C---:B--2---:R-:W-:Y:S02]  /*1b400*/  SEL R5, R14.reuse, R4, !P1 ;  /* 0x000000040e057207 */ /* 0x044fe40004800000 */
        /* <DEDUP_REMOVED lines=15> */
[----:B------:R-:W2:Y:S03]  /*1b500*/  LDCU UR13, c[0x0][0x3b0] ;  /* 0x00007600ff0d77ac */ /* 0x000ea60008000800 */
[----:B------:R0:W2:Y:S04]  /*1b510*/  @P0 LDG.E.U8 R73, desc[UR20][R4.64] ;  /* 0x0000001404490981 */ /* 0x0000a8000c1e1100 */
[----:B------:R1:W-:Y:S04]  /*1b520*/  STL [R1+0x10f4], R72 ;  /* 0x0010f44801007387 */ /* 0x0003e80000100800 */
[----:B------:R-:W-:Y:S01]  /*1b530*/  STL [R1+0x10fc], R2 ;  /* 0x0010fc0201007387 */ /* 0x000fe20000100800 */
[----:B0-----:R-:W-:Y:S01]  /*1b540*/  @P0 IMAD.MOV.U32 R4, RZ, RZ, R2 ;  /* 0x000000ffff040224 */ /* 0x001fe200078e0002 */
[----:B---3--:R-:W-:-:S02]  /*1b550*/  ISETP.GE.AND P4, PT, R16, RZ, PT ;  /* 0x000000ff1000720c */ /* 0x008fc40003f86270 */
[----:B------:R-:W3:Y:S04]  /*1b560*/  LDL R16, [R1+0x2194] ;  /* 0x0021940001107983 */ /* 0x000ee80000100800 */
[----:B------:R0:W-:Y:S04]  /*1b570*/  STL [R1+0x10f0], R5 ;  /* 0x0010f00501007387 */ /* 0x0001e80000100800 */
[----:B-1----:R-:W3:Y:S01]  /*1b580*/  LDL.LU R72, [R1+0x2a54] ;  /* 0x002a540001487983 */ /* 0x002ee20000300800 */
[----:B0-----:R-:W-:-:S03]  /*1b590*/  @P0 IMAD.MOV.U32 R5, RZ, RZ, R74 ;  /* 0x000000ffff050224 */ /* 0x001fc600078e004a */
[----:B------:R-:W-:Y:S04]  /*1b5a0*/  STL [R1+0x10f8], R74 ;  /* 0x0010f84a01007387 */ /* 0x000fe80000100800 */
[----:B------:R0:W3:Y:S04]  /*1b5b0*/  @P0 LDG.E.U8 R0, desc[UR20][R4.64] ;  /* 0x0000001404000981 */ /* 0x0000e8000c1e1100 */
[----:B--2---:R1:W-:Y:S04]  /*1b5c0*/  STL [R1+0x1c04], R73 ;  /* 0x001c044901007387 */ /* 0x0043e80000100800 */
[----:B-1----:R-:W2:Y:S04]  /*1b5d0*/  LDL.LU R73, [R1+0x2a50] ;  /* 0x002a500001497983 */ /* 0x002ea80000300800 */
[----:B------:R-:W2:Y:S01]  /*1b5e0*/  LDL.LU R74, [R1+0x2a4c] ;  /* 0x002a4c00014a7983 */ /* 0x000ea20000300800 */
[----:B------:R-:W-:Y:S01]  /*1b5f0*/  SEL R6, R14, R3, !P1 ;  /* 0x000000030e067207 */ /* 0x000fe20004800000 */
[----:B------:R-:W-:-:S02]  /*1b600*/  IMAD.MOV.U32 R3, RZ, RZ, R75 ;  /* 0x000000ffff037224 */ /* 0x000fc400078e004b */
[----:B------:R-:W4:Y:S02]  /*1b610*/  LDL.LU R2, [R1+0x2a48] ;  /* 0x002a480001027983 */ /* 0x000f240000300800 */
[----:B------:R-:W-:Y:S01]  /*1b620*/  IMAD R6, R6, UR6, RZ ;  /* 0x0000000606067c24 */ /* 0x000fe2000f8e02ff */
[----:B------:R-:W-:Y:S01]  /*1b630*/  ISETP.GE.AND P5, PT, R93, RZ, PT ;  /* 0x000000ff5d00720c */ /* 0x000fe20003fa6270 */
[----:B------:R-:W-:Y:S02]  /*1b640*/  @!P4 IMAD.MOV R3, RZ, RZ, -R3 ;  /* 0x000000ffff03c224 */ /* 0x000fe400078e0a03 */
[----:B------:R-:W-:Y:S01]  /*1b650*/  @!P3 IMAD.IADD R77, R77, 0x1, -R15 ;  /* 0x000000014d4db824 */ /* 0x000fe200078e0a0f */
[----:B0-----:R-:W-:Y:S01]  /*1b660*/  IADD3 R5, P4, PT, R6, R13, RZ ;  /* 0x0000000d06057210 */ /* 0x001fe20007f9e0ff */
[----:B------:R-:W0:Y:S01]  /*1b670*/  LDCU UR6, c[0x0][0x3b0] ;  /* 0x00007600ff0677ac */ /* 0x000e220008000800 */
[----:B------:R-:W-:Y:S02]  /*1b680*/  SEL R4, R14, R3, !P1 ;  /* 0x000000030e047207 */ /* 0x000fe40004800000 */
[----:B------:R-:W-:-:S03]  /*1b690*/  LEA.HI.X.SX32 R75, R6, R12, 0x1, P4 ;  /* 0x0000000c064b7211 */ /* 0x000fc600020f0eff */
[----:B------:R-:W-:Y:S01]  /*1b6a0*/  IMAD R6, R4, UR15, RZ ;  /* 0x0000000f04067c24 */ /* 0x000fe2000f8e02ff */
[----:B---3--:R1:W-:Y:S01]  /*1b6b0*/  STL [R1+0x1c00], R0 ;  /* 0x001c000001007387 */ /* 0x0083e20000100800 */
[----:B------:R-:W-:Y:S01]  /*1b6c0*/  @P0 IMAD.MOV.U32 R4, RZ, RZ, R5 ;  /* 0x000000ffff040224 */ /* 0x000fe200078e0005 */
[----:B--2---:R-:W-:Y:S02]  /*1b6d0*/  PRMT R74, RZ, 0x7610, R74 ;  /* 0x00007610ff4a7816 */ /* 0x004fe4000000004a */
[----:B-1----:R-:W2:Y:S01]  /*1b6e0*/  LDL.LU R0, [R1+0x2a44] ;  /* 0x002a440001007983 */ /* 0x002ea20000300800 */
[----:B------:R-:W-:Y:S01]  /*1b6f0*/  ISETP.GT.U32.AND P3, PT, R15, R77, PT ;  /* 0x0000004d0f00720c */ /* 0x000fe20003f64070 */
[----:B------:R-:W1:Y:S02]  /*1b700*/  LDCU UR15, c[0x0][0x3b0] ;  /* 0x00007600ff0f77ac */ /* 0x000e640008000800 */
[----:B------:R-:W3:Y:S04]  /*1b710*/  LDL.LU R93, [R1+0x120] ;  /* 0x00012000015d7983 */ /* 0x000ee80000300800 */
[----:B------:R0:W-:Y:S02]  /*1b720*/  STL [R1+0x1104], R5 ;  /* 0x0011040501007387 */ /* 0x0001e40000100800 */
[----:B0-----:R-:W-:-:S05]  /*1b730*/  @P0 IMAD.MOV.U32 R5, RZ, RZ, R75 ;  /* 0x000000ffff050224 */ /* 0x001fca00078e004b */
[----:B------:R0:W2:Y:S01]  /*1b740*/  @P0 LDG.E.U8 R74, desc[UR20][R4.64] ;  /* 0x00000014044a0981 */ /* 0x0000a2000c1e1100 */
[----:B------:R-:W-:Y:S01]  /*1b750*/  ISETP.GT.U32.AND P6, PT, R15, R92, PT ;  /* 0x0000005c0f00720c */ /* 0x000fe20003fc4070 */
[----:B------:R-:W-:Y:S01]  /*1b760*/  @!P3 IMAD.IADD R77, R77, 0x1, -R15 ;  /* 0x000000014d4db824 */ /* 0x000fe200078e0a0f */
[----:B----4-:R-:W-:-:S03]  /*1b770*/  ISETP.GT.U32.AND P3, PT, R15, R70, PT ;  /* 0x000000460f00720c */ /* 0x010fc60003f64070 */
[----:B------:R-:W-:Y:S01]  /*1b780*/  IMAD.MOV.U32 R3, RZ, RZ, R77 ;  /* 0x000000ffff037224 */ /* 0x000fe200078e004d */
[----:B------:R4:W-:Y:S03]  /*1b790*/  STL [R1+0x1100], R75 ;  /* 0x0011004b01007387 */ /* 0x0009e60000100800 */
[----:B------:R-:W-:Y:S01]  /*1b7a0*/  @!P5 IMAD.MOV R3, RZ, RZ, -R3 ;  /* 0x000000ffff03d224 */ /* 0x000fe200078e0a03 */
[----:B0-----:R-:W-:-:S03]  /*1b7b0*/  IADD3 R5, P5, PT, R6, R13, RZ ;  /* 0x0000000d06057210 */ /* 0x001fc60007fbe0ff */
[--C-:B------:R-:W-:Y:S01]  /*1b7c0*/  @!P6 IMAD.IADD R92, R92, 0x1, -R15.reuse ;  /* 0x000000015c5ce824 */ /* 0x100fe200078e0a0f */
[----:B------:R-:W-:Y:S01]  /*1b7d0*/  LEA.HI.X.SX32 R4, R6, R12, 0x1, P5 ;  /* 0x0000000c06047211 */ /* 0x000fe200028f0eff */
[----:B----4-:R-:W4:Y:S01]  /*1b7e0*/  LDL R75, [R1+0x2148] ;  /* 0x00214800014b7983 */ /* 0x010f220000100800 */
[----:B------:R-:W-:Y:S02]  /*1b7f0*/  @!P3 IMAD.IADD R70, R70, 0x1, -R15 ;  /* 0x000000014646b824 */ /* 0x000fe400078e0a0f */
[----:B------:R-:W-:Y:S02]  /*1b800*/  ISETP.GT.U32.AND P6, PT, R15, R92, PT ;  /* 0x0000005c0f00720c */ /* 0x000fe40003fc4070 */
[----:B------:R-:W-:Y:S02]  /*1b810*/  ISETP.GE.AND P3, PT, R16, RZ, PT ;  /* 0x000000ff1000720c */ /* 0x000fe40003f66270 */
[----:B------:R-:W-:Y:S02]  /*1b820*/  SEL R3, R14, R3, !P1 ;  /* 0x000000030e037207 */ /* 0x000fe40004800000 */
[----:B------:R-:W-:-:S03]  /*1b830*/  PRMT R72, RZ, 0x7610, R72 ;  /* 0x00007610ff487816 */ /* 0x000fc60000000048 */
[----:B------:R-:W-:Y:S01]  /*1b840*/  IMAD R6, R3, UR5, RZ ;  /* 0x0000000503067c24 */ /* 0x000fe2000f8e02ff */
[----:B--2---:R0:W-:Y:S03]  /*1b850*/  STL [R1+0x1bf8], R74 ;  /* 0x001bf84a01007387 */ /* 0x0041e60000100800 */
[----:B------:R-:W-:Y:S01]  /*1b860*/  @!P6 IMAD.IADD R92, R92, 0x1, -R15 ;  /* 0x000000015c5ce824 */ /* 0x000fe200078e0a0f */
[----:B------:R-:W-:Y:S01]  /*1b870*/  ISETP.GT.U32.AND P4, PT, R15, R71, PT ;  /* 0x000000470f00720c */ /* 0x000fe20003f84070 */
[----:B------:R-:W2:Y:S01]  /*1b880*/  LDCU UR5, c[0x0][0x3b0] ;  /* 0x00007600ff0577ac */ /* 0x000ea20008000800 */
[----:B0-----:R-:W2:Y:S04]  /*1b890*/  LDL.LU R74, [R1+0x124] ;  /* 0x00012400014a7983 */ /* 0x001ea80000300800 */
[----:B------:R-:W2:Y:S04]  /*1b8a0*/  LDL R77, [R1+0x2160] ;  /* 0x00216000014d7983 */ /* 0x000ea80000100800 */
[----:B------:R0:W-:Y:S04]  /*1b8b0*/  STL [R1+0x110c], R5 ;  /* 0x00110c0501007387 */ /* 0x0001e80000100800 */
[----:B------:R-:W2:Y:S01]  /*1b8c0*/  LDL.LU R16, [R1+0x12c] ;  /* 0x00012c0001107983 */ /* 0x000ea20000300800 */
[----:B0-----:R-:W-:-:S03]  /*1b8d0*/  @P0 LOP3.LUT R5, R5, R4, RZ, 0x3c, !PT ;  /* 0x0000000405050212 */ /* 0x001fc600078e3cff */
[----:B------:R0:W-:Y:S02]  /*1b8e0*/  STL [R1+0x1108], R4 ;  /* 0x0011080401007387 */ /* 0x0001e40000100800 */
[----:B0-----:R-:W-:-:S04]  /*1b8f0*/  @P0 LOP3.LUT R4, R5, R4, RZ, 0x3c, !PT ;  /* 0x0000000405040212 */ /* 0x001fc800078e3cff */
[----:B------:R-:W-:-:S05]  /*1b900*/  @P0 LOP3.LUT R5, R5, R4, RZ, 0x3c, !PT ;  /* 0x0000000405050212 */ /* 0x000fca00078e3cff */
[----:B------:R0:W2:Y:S02]  /*1b910*/  @P0 LDG.E.U8 R72, desc[UR20][R4.64] ;  /* 0x0000001404480981 */ /* 0x0000a4000c1e1100 */
[----:B0-----:R-:W-:-:S04]  /*1b920*/  IADD3 R4, P6, PT, R6, R13, RZ ;  /* 0x0000000d06047210 */ /* 0x001fc80007fde0ff */
[----:B------:R-:W-:-:S05]  /*1b930*/  LEA.HI.X.SX32 R5, R6, R12, 0x1, P6 ;  /* 0x0000000c06057211 */ /* 0x000fca00030f0eff */
[----:B------:R0:W3:Y:S01]  /*1b940*/  @P0 LDG.E.U8 R7, desc[UR20][R4.64] ;  /* 0x0000001404070981 */ /* 0x0000e2000c1e1100 */
[----:B------:R-:W-:Y:S02]  /*1b950*/  @!P4 IMAD.IADD R71, R71, 0x1, -R15 ;  /* 0x000000014747c824 */ /* 0x000fe400078e0a0f */
[----:B------:R-:W-:Y:S02]  /*1b960*/  IMAD.MOV.U32 R3, RZ, RZ, R92 ;  /* 0x000000ffff037224 */ /* 0x000fe400078e005c */
[----:B------:R-:W3:Y:S01]  /*1b970*/  LDL R92, [R1+0x2178] ;  /* 0x00217800015c7983 */ /* 0x000ee20000100800 */
[----:B------:R-:W-:Y:S01]  /*1b980*/  ISETP.GT.U32.AND P4, PT, R15, R71, PT ;  /* 0x000000470f00720c */ /* 0x000fe20003f84070 */
[----:B------:R-:W-:-:S05]  /*1b990*/  @!P3 IMAD.MOV R3, RZ, RZ, -R3 ;  /* 0x000000ffff03b224 */ /* 0x000fca00078e0a03 */
[----:B------:R-:W-:-:S05]  /*1b9a0*/  SEL R3, R14, R3, !P1 ;  /* 0x000000030e037207 */ /* 0x000fca0004800000 */
[----:B------:R-:W-:Y:S02]  /*1b9b0*/  IMAD R3, R3, UR6, RZ ;  /* 0x0000000603037c24 */ /* 0x000fe4000f8e02ff */
[----:B------:R-:W-:Y:S01]  /*1b9c0*/  @!P4 IMAD.IADD R71, R71, 0x1, -R15 ;  /* 0x000000014747c824 */ /* 0x000fe200078e0a0f */
[----:B------:R-:W-:Y:S01]  /*1b9d0*/  STL [R1+0x1114], R4 ;  /* 0x0011140401007387 */ /* 0x000fe20000100800 */
[----:B----4-:R-:W-:Y:S01]  /*1b9e0*/  ISETP.GE.AND P6, PT, R75, RZ, PT ;  /* 0x000000ff4b00720c */ /* 0x010fe20003fc6270 */
[----:B------:R-:W4:Y:S01]  /*1b9f0*/  LDCU UR6, c[0x0][0x3b0] ;  /* 0x00007600ff0677ac */ /* 0x000f220008000800 */
[C---:B------:R-:W-:Y:S01]  /*1ba00*/  IADD3 R6, P4, PT, R3.reuse, R13, RZ ;  /* 0x0000000d03067210 */ /* 0x040fe20007f9e0ff */
[----:B------:R0:W-:Y:S03]  /*1ba10*/  STL [R1+0x1110], R5 ;  /* 0x0011100501007387 */ /* 0x0001e60000100800 */
[----:B------:R-:W-:-:S02]  /*1ba20*/  LEA.HI.X.SX32 R3, R3, R12, 0x1, P4 ;  /* 0x0000000c03037211 */ /* 0x000fc400020f0eff */
[----:B0-----:R-:W-:Y:S01]  /*1ba30*/  PRMT R5, RZ, 0x7610, R5 ;  /* 0x00007610ff057816 */ /* 0x001fe20000000005 */
[----:B--2---:R0:W-:Y:S04]  /*1ba40*/  STL [R1+0x1bbc], R72 ;  /* 0x001bbc4801007387 */ /* 0x0041e80000100800 */
[----:B0-----:R-:W2:Y:S04]  /*1ba50*/  LDL R72, [R1+0x2190] ;  /* 0x0021900001487983 */ /* 0x001ea80000100800 */
[----:B------:R-:W2:Y:S04]  /*1ba60*/  LDL.LU R75, [R1+0x128] ;  /* 0x00012800014b7983 */ /* 0x000ea80000300800 */
[----:B------:R-:W-:Y:S04]  /*1ba70*/  STL [R1+0x111c], R6 ;  /* 0x00111c0601007387 */ /* 0x000fe80000100800 */
[----:B------:R-:W-:Y:S04]  /*1ba80*/  STL [R1+0x1118], R3 ;  /* 0x0011180301007387 */ /* 0x000fe80000100800 */
[----:B---3--:R0:W-:Y:S02]  /*1ba90*/  STL [R1+0x1bf4], R7 ;  /* 0x001bf40701007387 */ /* 0x0081e40000100800 */
[----:B0-----:R-:W-:-:S05]  /*1baa0*/  @P0 IMAD.MOV.U32 R7, RZ, RZ, R3 ;  /* 0x000000ffff070224 */ /* 0x001fca00078e0003 */
[----:B------:R-:W3:Y:S01]  /*1bab0*/  @P0 LDG.E.U8 R5, desc[UR20][R6.64] ;  /* 0x0000001406050981 */ /* 0x000ee2000c1e1100 */
        /* <DEDUP_REMOVED lines=17> */
[----:B----4-:R-:W-:Y:S01]  /*1bbd0*/  IMAD R3, R3, UR6, RZ ;  /* 0x0000000603037c24 */ /* 0x010fe2000f8e02ff */
[----:B------:R-:W-:Y:S01]  /*1bbe0*/  PRMT R2, RZ, 0x7610, R2 ;  /* 0x00007610ff027816 */ /* 0x000fe20000000002 */
[----:B------:R-:W-:Y:S01]  /*1bbf0*/  @!P6 IMAD.IADD R16, R16, 0x1, -R15 ;  /* 0x000000011010e824 */ /* 0x000fe200078e0a0f */
[----:B------:R-:W-:Y:S01]  /*1bc00*/  ISETP.GT.U32.AND P5, PT, R15, R74, PT ;  /* 0x0000004a0f00720c */ /* 0x000fe20003fa4070 */
[----:B------:R-:W0:Y:S01]  /*1bc10*/  LDCU UR6, c[0x0][0x3b0] ;  /* 0x00007600ff0677ac */ /* 0x000e220008000800 */
[----:B---3--:R3:W-:Y:S02]  /*1bc20*/  STL [R1+0x1bf0], R5 ;  /* 0x001bf00501007387 */ /* 0x0087e40000100800 */
[----:B---3--:R-:W-:Y:S01]  /*1bc30*/  IMAD R5, R4, UR5, RZ ;  /* 0x0000000504057c24 */ /* 0x008fe2000f8e02ff */
[----:B--2---:R-:W-:Y:S01]  /*1bc40*/  ISETP.GE.AND P4, PT, R72, RZ, PT ;  /* 0x000000ff4800720c */ /* 0x004fe20003f86270 */
[----:B------:R-:W-:Y:S01]  /*1bc50*/  IMAD.MOV.U32 R4, RZ, RZ, R93 ;  /* 0x000000ffff047224 */ /* 0x000fe200078e005d */
[----:B------:R-:W2:Y:S02]  /*1bc60*/  LDCU UR5, c[0x0][0x3b0] ;  /* 0x00007600ff0577ac */ /* 0x000ea40008000800 */
[-C--:B------:R-:W-:Y:S01]  /*1bc70*/  IADD3 R6, P6, PT, R5, R13.reuse, RZ ;  /* 0x0000000d05067210 */ /* 0x080fe20007fde0ff */
[----:B------:R-:W-:Y:S01]  /*1bc80*/  @!P3 IMAD.MOV R4, RZ, RZ, -R4 ;  /* 0x000000ffff04b224 */ /* 0x000fe200078e0a04 */
[----:B------:R-:W-:-:S02]  /*1bc90*/  IADD3 R70, P3, PT, R3, R13, RZ ;  /* 0x0000000d03467210 */ /* 0x000fc40007f7e0ff */
[-C--:B------:R-:W-:Y:S02]  /*1bca0*/  LEA.HI.X.SX32 R7, R5, R12.reuse, 0x1, P6 ;  /* 0x0000000c05077211 */ /* 0x080fe400030f0eff */
[----:B------:R-:W-:Y:S01]  /*1bcb0*/  LEA.HI.X.SX32 R71, R3, R12, 0x1, P3 ;  /* 0x0000000c03477211 */ /* 0x000fe200018f0eff */
[----:B------:R3:W-:Y:S01]  /*1bcc0*/  STL [R1+0x1124], R6 ;  /* 0x0011240601007387 */ /* 0x0007e20000100800 */
[----:B------:R-:W-:-:S03]  /*1bcd0*/  PRMT R5, RZ, 0x7610, R5 ;  /* 0x00007610ff057816 */ /* 0x000fc60000000005 */
[----:B------:R3:W4:Y:S04]  /*1bce0*/  @P0 LDG.E.U8 R2, desc[UR20][R6.64] ;  /* 0x0000001406020981 */ /* 0x000728000c1e1100 */
[----:B------:R0:W-:Y:S01]  /*1bcf0*/  STL [R1+0x1120], R7 ;  /* 0x0011200701007387 */ /* 0x0001e20000100800 */
[----:B---3--:R-:W-:Y:S02]  /*1bd00*/  @P0 IMAD.MOV.U32 R6, RZ, RZ, R70 ;  /* 0x000000ffff060224 */ /* 0x008fe400078e0046 */
[----:B0-----:R-:W-:-:S05]  /*1bd10*/  @P0 IMAD.MOV.U32 R7, RZ, RZ, R71 ;  /* 0x000000ffff070224 */ /* 0x001fca00078e0047 */
[----:B------:R-:W3:Y:S01]  /*1bd20*/  @P0 LDG.E.U8 R5, desc[UR20][R6.64] ;  /* 0x0000001406050981 */ /* 0x000ee2000c1e1100 */
        /* <DEDUP_REMOVED lines=11> */
[----:B----4-:R0:W-:Y:S04]  /*1bde0*/  STL [R1+0x1bec], R2 ;  /* 0x001bec0201007387 */ /* 0x0101e80000100800 */
[----:B0-----:R-:W4:Y:S04]  /*1bdf0*/  LDL R2, [R1+0x215c] ;  /* 0x00215c0001027983 */ /* 0x001f280000100800 */
[----:B------:R0:W-:Y:S04]  /*1be00*/  STL [R1+0x112c], R70 ;  /* 0x00112c4601007387 */ /* 0x0001e80000100800 */
[----:B------:R-:W4:Y:S04]  /*1be10*/  LDL.LU R93, [R1+0x134] ;  /* 0x00013400015d7983 */ /* 0x000f280000300800 */
[----:B------:R1:W-:Y:S04]  /*1be20*/  STL [R1+0x1128], R71 ;  /* 0x0011284701007387 */ /* 0x0003e80000100800 */
[----:B------:R-:W4:Y:S04]  /*1be30*/  LDL R92, [R1+0x2174] ;  /* 0x00217400015c7983 */ /* 0x000f280000100800 */
[----:B0-----:R-:W4:Y:S04]  /*1be40*/  LDL.LU R70, [R1+0x140] ;  /* 0x0001400001467983 */ /* 0x001f280000300800 */
[----:B---3--:R0:W-:Y:S01]  /*1be50*/  STL [R1+0x1be8], R5 ;  /* 0x001be80501007387 */ /* 0x0081e20000100800 */
[----:B------:R-:W-:-:S03]  /*1be60*/  ISETP.GT.U32.AND P4, PT, R15, R75, PT ;  /* 0x0000004b0f00720c */ /* 0x000fc60003f84070 */
[----:B-1----:R-:W3:Y:S01]  /*1be70*/  LDL.LU R71, [R1+0x144] ;  /* 0x0001440001477983 */ /* 0x002ee20000300800 */
[C---:B0-----:R-:W-:Y:S02]  /*1be80*/  SEL R5, R14.reuse, R4, !P1 ;  /* 0x000000040e057207 */ /* 0x041fe40004800000 */
[----:B------:R-:W-:Y:S01]  /*1be90*/  SEL R4, R14, R3, !P1 ;  /* 0x000000030e047207 */ /* 0x000fe20004800000 */
[----:B------:R-:W-:Y:S02]  /*1bea0*/  IMAD.MOV.U32 R3, RZ, RZ, R16 ;  /* 0x000000ffff037224 */ /* 0x000fe400078e0010 */
[----:B------:R-:W-:Y:S01]  /*1beb0*/  IMAD R5, R5, UR13, RZ ;  /* 0x0000000d05057c24 */ /* 0x000fe2000f8e02ff */
[----:B------:R-:W-:Y:S01]  /*1bec0*/  PRMT R0, RZ, 0x7610, R0 ;  /* 0x00007610ff007816 */ /* 0x000fe20000000000 */
[----:B--2---:R-:W-:Y:S01]  /*1bed0*/  IMAD R4, R4, UR5, RZ ;  /* 0x0000000504047c24 */ /* 0x004fe2000f8e02ff */
        /* <DEDUP_REMOVED lines=11> */
[----:B------:R2:W3:Y:S04]  /*1bf90*/  @P0 LDG.E.U8 R73, desc[UR20][R4.64] ;  /* 0x0000001404490981 */ /* 0x0004e8000c1e1100 */
[----:B------:R0:W-:Y:S04]  /*1bfa0*/  STL [R1+0x1134], R72 ;  /* 0x0011344801007387 */ /* 0x0001e80000100800 */
[----:B------:R-:W-:Y:S01]  /*1bfb0*/  STL [R1+0x113c], R16 ;  /* 0x00113c1001007387 */ /* 0x000fe20000100800 */
[----:B--2---:R-:W-:Y:S01]  /*1bfc0*/  @P0 IMAD.MOV.U32 R4, RZ, RZ, R16 ;  /* 0x000000ffff040224 */ /* 0x004fe200078e0010 */
[----:B----4-:R-:W-:-:S02]  /*1bfd0*/  ISETP.GE.AND P4, PT, R2, RZ, PT ;  /* 0x000000ff0200720c */ /* 0x010fc40003f86270 */
[----:B------:R-:W2:Y:S04]  /*1bfe0*/  LDL R2, [R1+0x218c] ;  /* 0x00218c0001027983 */ /* 0x000ea80000100800 */
[----:B------:R4:W-:Y:S04]  /*1bff0*/  STL [R1+0x1130], R5 ;  /* 0x0011300501007387 */ /* 0x0009e80000100800 */
[----:B0-----:R-:W2:Y:S01]  /*1c000*/  LDL.LU R72, [R1+0x2a40] ;  /* 0x002a400001487983 */ /* 0x001ea20000300800 */
[----:B----4-:R-:W-:-:S03]  /*1c010*/  @P0 IMAD.MOV.U32 R5, RZ, RZ, R74 ;  /* 0x000000ffff050224 */ /* 0x010fc600078e004a */
[----:B------:R-:W-:Y:S04]  /*1c020*/  STL [R1+0x1138], R74 ;  /* 0x0011384a01007387 */ /* 0x000fe80000100800 */
[----:B------:R0:W4:Y:S04]  /*1c030*/  @P0 LDG.E.U8 R0, desc[UR20][R4.64] ;  /* 0x0000001404000981 */ /* 0x000128000c1e1100 */
[----:B---3--:R3:W-:Y:S04]  /*1c040*/  STL [R1+0x1be4], R73 ;  /* 0x001be44901007387 */ /* 0x0087e80000100800 */
[----:B---3--:R-:W3:Y:S04]  /*1c050*/  LDL.LU R73, [R1+0x2a3c] ;  /* 0x002a3c0001497983 */ /* 0x008ee80000300800 */
[----:B------:R-:W2:Y:S01]  /*1c060*/  LDL.LU R74, [R1+0x2a38] ;  /* 0x002a3800014a7983 */ /* 0x000ea20000300800 */
[----:B------:R-:W-:Y:S01]  /*1c070*/  SEL R6, R14, R3, !P1 ;  /* 0x000000030e067207 */ /* 0x000fe20004800000 */
[----:B------:R-:W-:-:S02]  /*1c080*/  IMAD.MOV.U32 R3, RZ, RZ, R75 ;  /* 0x000000ffff037224 */ /* 0x000fc400078e004b */
[----:B------:R-:W3:Y:S02]  /*1c090*/  LDL.LU R16, [R1+0x2a34] ;  /* 0x002a340001107983 */ /* 0x000ee40000300800 */
        /* <DEDUP_REMOVED lines=9> */
[----:B----4-:R4:W-:Y:S01]  /*1c130*/  STL [R1+0x1be0], R0 ;  /* 0x001be00001007387 */ /* 0x0109e20000100800 */
[----:B------:R-:W-:Y:S01]  /*1c140*/  @P0 IMAD.MOV.U32 R4, RZ, RZ, R5 ;  /* 0x000000ffff040224 */ /* 0x000fe200078e0005 */
[----:B--2---:R-:W-:Y:S02]  /*1c150*/  PRMT R74, RZ, 0x7610, R74 ;  /* 0x00007610ff4a7816 */ /* 0x004fe4000000004a */
[----:B----4-:R-:W2:Y:S01]  /*1c160*/  LDL.LU R0, [R1+0x2a30] ;  /* 0x002a300001007983 */ /* 0x010ea20000300800 */
[----:B------:R-:W-:Y:S01]  /*1c170*/  ISETP.GT.U32.AND P3, PT, R15, R77, PT ;  /* 0x0000004d0f00720c */ /* 0x000fe20003f64070 */
[----:B------:R-:W4:Y:S02]  /*1c180*/  LDCU UR15, c[0x0][0x3b0] ;  /* 0x00007600ff0f77ac */ /* 0x000f240008000800 */
[----:B------:R-:W2:Y:S04]  /*1c190*/  LDL.LU R92, [R1+0x138] ;  /* 0x00013800015c7983 */ /* 0x000ea80000300800 */
[----:B------:R0:W-:Y:S02]  /*1c1a0*/  STL [R1+0x1144], R5 ;  /* 0x0011440501007387 */ /* 0x0001e40000100800 */
[----:B0-----:R-:W-:-:S05]  /*1c1b0*/  @P0 IMAD.MOV.U32 R5, RZ, RZ, R75 ;  /* 0x000000ffff050224 */ /* 0x001fca00078e004b */
[----:B------:R0:W2:Y:S01]  /*1c1c0*/  @P0 LDG.E.U8 R74, desc[UR20][R4.64] ;  /* 0x00000014044a0981 */ /* 0x0000a2000c1e1100 */
[----:B------:R-:W-:Y:S01]  /*1c1d0*/  ISETP.GT.U32.AND P6, PT, R15, R93, PT ;  /* 0x0000005d0f00720c */ /* 0x000fe20003fc4070 */
[----:B------:R-:W-:Y:S01]  /*1c1e0*/  @!P3 IMAD.IADD R77, R77, 0x1, -R15 ;  /* 0x000000014d4db824 */ /* 0x000fe200078e0a0f */
[----:B------:R-:W-:-:S03]  /*1c1f0*/  ISETP.GT.U32.AND P3, PT, R15, R70, PT ;  /* 0x000000460f00720c */ /* 0x000fc60003f64070 */
[----:B------:R-:W-:Y:S01]  /*1c200*/  IMAD.MOV.U32 R3, RZ, RZ, R77 ;  /* 0x000000ffff037224 */ /* 0x000fe200078e004d */
[----:B------:R1:W-:Y:S03]  /*1c210*/  STL [R1+0x1140], R75 ;  /* 0x0011404b01007387 */ /* 0x0003e60000100800 */
[----:B------:R-:W-:Y:S01]  /*1c220*/  @!P5 IMAD.MOV R3, RZ, RZ, -R3 ;  /* 0x000000ffff03d224 */ /* 0x000fe200078e0a03 */
[----:B0-----:R-:W-:-:S03]  /*1c230*/  IADD3 R5, P5, PT, R6, R13, RZ ;  /* 0x0000000d06057210 */ /* 0x001fc60007fbe0ff */
[--C-:B------:R-:W-:Y:S01]  /*1c240*/  @!P6 IMAD.IADD R93, R93, 0x1, -R15.reuse ;  /* 0x000000015d5de824 */ /* 0x100fe200078e0a0f */
[----:B------:R-:W-:Y:S01]  /*1c250*/  LEA.HI.X.SX32 R4, R6, R12, 0x1, P5 ;  /* 0x0000000c06047211 */ /* 0x000fe200028f0eff */
[----:B-1----:R-:W3:Y:S01]  /*1c260*/  LDL R75, [R1+0x21a4] ;  /* 0x0021a400014b7983 */ /* 0x002ee20000100800 */
        /* <DEDUP_REMOVED lines=9> */
[----:B------:R-:W1:Y:S01]  /*1c300*/  LDCU UR5, c[0x0][0x3b0] ;  /* 0x00007600ff0577ac */ /* 0x000e620008000800 */
        /* <DEDUP_REMOVED lines=32> */
[----:B----4-:R0:W-:Y:S02]  /*1c510*/  STL [R1+0x1bd4], R7 ;  /* 0x001bd40701007387 */ /* 0x0101e40000100800 */
[----:B0-----:R-:W-:-:S05]  /*1c520*/  @P0 IMAD.MOV.U32 R7, RZ, RZ, R3 ;  /* 0x000000ffff070224 */ /* 0x001fca00078e0003 */
        /* <DEDUP_REMOVED lines=14> */
[----:B------:R-:W-:Y:S01]  /*1c610*/  SEL R4, R14, R4, !P1 ;  /* 0x000000040e047207 */ /* 0x000fe20004800000 */
[--C-:B------:R-:W-:Y:S01]  /*1c620*/  @!P4 IMAD.IADD R92, R92, 0x1, -R15.reuse ;  /* 0x000000015c5cc824 */ /* 0x100fe200078e0a0f */
[----:B------:R-:W-:Y:S01]  /*1c630*/  SEL R3, R14, R3, !P1 ;  /* 0x000000030e037207 */ /* 0x000fe20004800000 */
[----:B------:R-:W2:Y:S04]  /*1c640*/  LDL R93, [R1+0x21a0] ;  /* 0x0021a000015d7983 */ /* 0x000ea80000100800 */
[----:B---3--:R-:W-:Y:S01]  /*1c650*/  IMAD R3, R3, UR6, RZ ;  /* 0x0000000603037c24 */ /* 0x008fe2000f8e02ff */
[----:B------:R-:W-:Y:S01]  /*1c660*/  PRMT R16, RZ, 0x7610, R16 ;  /* 0x00007610ff107816 */ /* 0x000fe20000000010 */
[----:B------:R-:W-:Y:S01]  /*1c670*/  @!P6 IMAD.IADD R2, R2, 0x1, -R15 ;  /* 0x000000010202e824 */ /* 0x000fe200078e0a0f */
[----:B------:R-:W-:Y:S01]  /*1c680*/  ISETP.GT.U32.AND P5, PT, R15, R74, PT ;  /* 0x0000004a0f00720c */ /* 0x000fe20003fa4070 */
[----:B------:R-:W0:Y:S01]  /*1c690*/  LDCU UR6, c[0x0][0x3b0] ;  /* 0x00007600ff0677ac */ /* 0x000e220008000800 */
[----:B----4-:R1:W-:Y:S02]  /*1c6a0*/  STL [R1+0x1bd0], R5 ;  /* 0x001bd00501007387 */ /* 0x0103e40000100800 */
[----:B-1----:R-:W-:Y:S01]  /*1c6b0*/  IMAD R5, R4, UR5, RZ ;  /* 0x0000000504057c24 */ /* 0x002fe2000f8e02ff */
[----:B--2---:R-:W-:Y:S01]  /*1c6c0*/  ISETP.GE.AND P4, PT, R72, RZ, PT ;  /* 0x000000ff4800720c */ /* 0x004fe20003f86270 */
[----:B------:R-:W-:Y:S01]  /*1c6d0*/  IMAD.MOV.U32 R4, RZ, RZ, R92 ;  /* 0x000000ffff047224 */ /* 0x000fe200078e005c */
[----:B------:R-:W1:Y:S02]  /*1c6e0*/  LDCU UR5, c[0x0][0x3b0] ;  /* 0x00007600ff0577ac */ /* 0x000e640008000800 */
[-C--:B------:R-:W-:Y:S01]  /*1c6f0*/  IADD3 R6, P6, PT, R5, R13.reuse, RZ ;  /* 0x0000000d05067210 */ /* 0x080fe20007fde0ff */
[----:B------:R-:W-:Y:S01]  /*1c700*/  @!P3 IMAD.MOV R4, RZ, RZ, -R4 ;  /* 0x000000ffff04b224 */ /* 0x000fe200078e0a04 */
[----:B------:R-:W-:-:S02]  /*1c710*/  IADD3 R70, P3, PT, R3, R13, RZ ;  /* 0x0000000d03467210 */ /* 0x000fc40007f7e0ff */
[-C--:B------:R-:W-:Y:S02]  /*1c720*/  LEA.HI.X.SX32 R7, R5, R12.reuse, 0x1, P6 ;  /* 0x0000000c05077211 */ /* 0x080fe400030f0eff */
[----:B------:R-:W-:Y:S01]  /*1c730*/  LEA.HI.X.SX32 R71, R3, R12, 0x1, P3 ;  /* 0x0000000c03477211 */ /* 0x000fe200018f0eff */
[----:B------:R2:W-:Y:S01]  /*1c740*/  STL [R1+0x1164], R6 ;  /* 0x0011640601007387 */ /* 0x0005e20000100800 */
[----:B------:R-:W-:-:S03]  /*1c750*/  PRMT R5, RZ, 0x7610, R5 ;  /* 0x00007610ff057816 */ /* 0x000fc60000000005 */
[----:B------:R3:W-:Y:S04]  /*1c760*/  STL [R1+0x1160], R7 ;  /* 0x0011600701007387 */ /* 0x0007e80000100800 */
[----:B------:R2:W4:Y:S01]  /*1c770*/  @P0 LDG.E.U8 R16, desc[UR20][R6.64] ;  /* 0x0000001406100981 */ /* 0x000522000c1e1100 */
[----:B------:R-:W-:Y:S01]  /*1c780*/  @!P5 IMAD.IADD R74, R74, 0x1, -R15 ;  /* 0x000000014a4ad824 */ /* 0x000fe200078e0a0f */
[----:B------:R-:W-:Y:S02]  /*1c790*/  ISETP.GT.U32.AND P6, PT, R15, R2, PT ;  /* 0x000000020f00720c */ /* 0x000fe40003fc4070 */
[----:B------:R-:W4:Y:S01]  /*1c7a0*/  LDL R92, [R1+0x21b8] ;  /* 0x0021b800015c7983 */ /* 0x000f220000100800 */
[----:B--2---:R-:W-:Y:S02]  /*1c7b0*/  @P0 IMAD.MOV.U32 R6, RZ, RZ, R70 ;  /* 0x000000ffff060224 */ /* 0x004fe400078e0046 */
[----:B---3--:R-:W-:-:S05]  /*1c7c0*/  @P0 IMAD.MOV.U32 R7, RZ, RZ, R71 ;  /* 0x000000ffff070224 */ /* 0x008fca00078e0047 */
[----:B------:R-:W2:Y:S01]  /*1c7d0*/  @P0 LDG.E.U8 R5, desc[UR20][R6.64] ;  /* 0x0000001406050981 */ /* 0x000ea2000c1e1100 */
[----:B------:R-:W-:-:S13]  /*1c7e0*/  ISETP.GT.U32.AND P5, PT, R15, R74, PT ;  /* 0x0000004a0f00720c */ /* 0x000fda0003fa4070 */
[----:B------:R-:W-:Y:S01]  /*1c7f0*/  @!P5 IMAD.IADD R74, R74, 0x1, -R15 ;  /* 0x000000014a4ad824 */ /* 0x000fe200078e0a0f */
[----:B------:R-:W-:Y:S01]  /*1c800*/  ISETP.GT.U32.AND P5, PT, R15, R75, PT ;  /* 0x0000004b0f00720c */ /* 0x000fe20003fa4070 */
[----:B------:R-:W-:Y:S02]  /*1c810*/  STL [R1+0x116c], R70 ;  /* 0x00116c4601007387 */ /* 0x000fe40000100800 */
[----:B------:R-:W-:-:S04]  /*1c820*/  IMAD.MOV.U32 R3, RZ, RZ, R74 ;  /* 0x000000ffff037224 */ /* 0x000fc800078e004a */
[----:B------:R-:W-:-:S06]  /*1c830*/  @!P4 IMAD.MOV R3, RZ, RZ, -R3 ;  /* 0x000000ffff03c224 */ /* 0x000fcc00078e0a03 */
[--C-:B------:R-:W-:Y:S01]  /*1c840*/  @!P5 IMAD.IADD R75, R75, 0x1, -R15.reuse ;  /* 0x000000014b4bd824 */ /* 0x100fe200078e0a0f */
[----:B------:R-:W-:Y:S01]  /*1c850*/  ISETP.GE.AND P5, PT, R93, RZ, PT ;  /* 0x000000ff5d00720c */ /* 0x000fe20003fa6270 */
[----:B------:R-:W-:Y:S01]  /*1c860*/  @!P6 IMAD.IADD R2, R2, 0x1, -R15 ;  /* 0x000000010202e824 */ /* 0x000fe200078e0a0f */
[----:B------:R-:W-:Y:S01]  /*1c870*/  PRMT R73, RZ, 0x7610, R73 ;  /* 0x00007610ff497816 */ /* 0x000fe20000000049 */
[----:B----4-:R3:W-:Y:S04]  /*1c880*/  STL [R1+0x1bcc], R16 ;  /* 0x001bcc1001007387 */ /* 0x0107e80000100800 */
[----:B---3--:R-:W3:Y:S04]  /*1c890*/  LDL.LU R16, [R1+0x150] ;  /* 0x0001500001107983 */ /* 0x008ee80000300800 */
[----:B------:R-:W-:Y:S04]  /*1c8a0*/  STL [R1+0x1168], R71 ;  /* 0x0011684701007387 */ /* 0x000fe80000100800 */
[----:B------:R-:W4:Y:S04]  /*1c8b0*/  LDL R93, [R1+0x21d0] ;  /* 0x0021d000015d7983 */ /* 0x000f280000100800 */
[----:B------:R-:W3:Y:S04]  /*1c8c0*/  LDL.LU R70, [R1+0x158] ;  /* 0x0001580001467983 */ /* 0x000ee80000300800 */
[----:B--2---:R2:W-:Y:S01]  /*1c8d0*/  STL [R1+0x1bc8], R5 ;  /* 0x001bc80501007387 */ /* 0x0045e20000100800 */
[----:B------:R-:W-:-:S03]  /*1c8e0*/  ISETP.GT.U32.AND P4, PT, R15, R75, PT ;  /* 0x0000004b0f00720c */ /* 0x000fc60003f84070 */
[----:B------:R-:W3:Y:S01]  /*1c8f0*/  LDL.LU R72, [R1+0x15c] ;  /* 0x00015c0001487983 */ /* 0x000ee20000300800 */
[C---:B--2---:R-:W-:Y:S02]  /*1c900*/  SEL R5, R14.reuse, R4, !P1 ;  /* 0x000000040e057207 */ /* 0x044fe40004800000 */
[----:B------:R-:W-:Y:S01]  /*1c910*/  SEL R4, R14, R3, !P1 ;  /* 0x000000030e047207 */ /* 0x000fe20004800000 */
[----:B------:R-:W-:Y:S02]  /*1c920*/  IMAD.MOV.U32 R3, RZ, RZ, R2 ;  /* 0x000000ffff037224 */ /* 0x000fe400078e0002 */
[----:B------:R-:W-:Y:S01]  /*1c930*/  IMAD R5, R5, UR13, RZ ;  /* 0x0000000d05057c24 */ /* 0x000fe2000f8e02ff */
[----:B------:R-:W-:Y:S01]  /*1c940*/  PRMT R0, RZ, 0x7610, R0 ;  /* 0x00007610ff007816 */ /* 0x000fe20000000000 */
[----:B-1----:R-:W-:Y:S01]  /*1c950*/  IMAD R4, R4, UR5, RZ ;  /* 0x0000000504047c24 */ /* 0x002fe2000f8e02ff */
[----:B------:R-:W-:Y:S01]  /*1c960*/  ISETP.GT.U32.AND P3, PT, R15, R77, PT ;  /* 0x0000004d0f00720c */ /* 0x000fe20003f64070 */
[----:B------:R-:W-:Y:S01]  /*1c970*/  @!P5 IMAD.MOV R3, RZ, RZ, -R3 ;  /* 0x000000ffff03d224 */ /* 0x000fe200078e0a03 */
[-C--:B------:R-:W-:Y:S01]  /*1c980*/  IADD3 R71, P6, PT, R5, R13.reuse, RZ ;  /* 0x0000000d05477210 */ /* 0x080fe20007fde0ff */
[----:B------:R-:W-:Y:S01]  /*1c990*/  @!P4 IMAD.IADD R75, R75, 0x1, -R15 ;  /* 0x000000014b4bc824 */ /* 0x000fe200078e0a0f */
[----:B------:R-:W-:Y:S01]  /*1c9a0*/  IADD3 R2, P5, PT, R4, R13, RZ ;  /* 0x0000000d04027210 */ /* 0x000fe20007fbe0ff */
[----:B------:R-:W1:Y:S01]  /*1c9b0*/  LDCU UR5, c[0x0][0x3b0] ;  /* 0x00007600ff0577ac */ /* 0x000e620008000800 */
[----:B------:R-:W-:-:S02]  /*1c9c0*/  LEA.HI.X.SX32 R5, R5, R12, 0x1, P6 ;  /* 0x0000000c05057211 */ /* 0x000fc400030f0eff */
[----:B------:R-:W-:Y:S01]  /*1c9d0*/  LEA.HI.X.SX32 R74, R4, R12, 0x1, P5 ;  /* 0x0000000c044a7211 */ /* 0x000fe200028f0eff */
[----:B------:R-:W-:Y:S01]  /*1c9e0*/  @P0 IMAD.MOV.U32 R4, RZ, RZ, R71 ;  /* 0x000000ffff040224 */ /* 0x000fe200078e0047 */
[----:B------:R-:W-:Y:S01]  /*1c9f0*/  PRMT R7, RZ, 0x7610, R7 ;  /* 0x00007610ff077816 */ /* 0x000fe20000000007 */
[----:B------:R-:W2:Y:S03]  /*1ca00*/  LDCU UR13, c[0x0][0x3b0] ;  /* 0x00007600ff0d77ac */ /* 0x000ea60008000800 */
[----:B------:R0:W2:Y:S01]  /*1ca10*/  @P0 LDG.E.U8 R73, desc[UR20][R4.64] ;  /* 0x0000001404490981 */ /* 0x0000a2000c1e1100 */
[----:B------:R-:W-:-:S03]  /*1ca20*/  ISETP.GE.AND P4, PT, R92, RZ, PT ;  /* 0x000000ff5c00720c */ /* 0x000fc60003f86270 */
[----:B------:R1:W-:Y:S04]  /*1ca30*/  STL [R1+0x1174], R71 ;  /* 0x0011744701007387 */ /* 0x0003e80000100800 */
[----:B------:R-:W-:Y:S01]  /*1ca40*/  STL [R1+0x117c], R2 ;  /* 0x00117c0201007387 */ /* 0x000fe20000100800 */
[----:B0-----:R-:W-:-:S03]  /*1ca50*/  @P0 IMAD.MOV.U32 R4, RZ, RZ, R2 ;  /* 0x000000ffff040224 */ /* 0x001fc600078e0002 */
        /* <DEDUP_REMOVED lines=11> */
[----:B------:R-:W2:Y:S02]  /*1cb10*/  LDL.LU R2, [R1+0x2a20] ;  /* 0x002a200001027983 */ /* 0x000ea40000300800 */
[----:B------:R-:W-:Y:S01]  /*1cb20*/  IMAD R6, R6, UR6, RZ ;  /* 0x0000000606067c24 */ /* 0x000fe2000f8e02ff */
[----:B----4-:R-:W-:Y:S01]  /*1cb30*/  ISETP.GE.AND P5, PT, R93, RZ, PT ;  /* 0x000000ff5d00720c */ /* 0x010fe20003fa6270 */
[----:B------:R-:W-:Y:S02]  /*1cb40*/  @!P4 IMAD.MOV R3, RZ, RZ, -R3 ;  /* 0x000000ffff03c224 */ /* 0x000fe400078e0a03 */
[----:B------:R-:W-:Y:S01]  /*1cb50*/  @!P3 IMAD.IADD R77, R77, 0x1, -R15 ;  /* 0x000000014d4db824 */ /* 0x000fe200078e0a0f */
[----:B0-----:R-:W-:Y:S01]  /*1cb60*/  IADD3 R5, P4, PT, R6, R13, RZ ;  /* 0x0000000d06057210 */ /* 0x001fe20007f9e0ff */
[----:B------:R-:W0:Y:S01]  /*1cb70*/  LDCU UR6, c[0x0][0x3b0] ;  /* 0x00007600ff0677ac */ /* 0x000e220008000800 */
[----:B------:R-:W-:Y:S02]  /*1cb80*/  SEL R4, R14, R3, !P1 ;  /* 0x000000030e047207 */ /* 0x000fe40004800000 */
[----:B------:R-:W-:Y:S01]  /*1cb90*/  LEA.HI.X.SX32 R75, R6, R12, 0x1, P4 ;  /* 0x0000000c064b7211 */ /* 0x000fe200020f0eff */
[----:B---3--:R1:W-:Y:S02]  /*1cba0*/  STL [R1+0x1bc0], R0 ;  /* 0x001bc00001007387 */ /* 0x0083e40000100800 */
[----:B------:R-:W-:Y:S01]  /*1cbb0*/  IMAD R6, R4, UR15, RZ ;  /* 0x0000000f04067c24 */ /* 0x000fe2000f8e02ff */
[C---:B------:R-:W-:Y:S01]  /*1cbc0*/  ISETP.GT.U32.AND P3, PT, R15.reuse, R77, PT ;  /* 0x0000004d0f00720c */ /* 0x040fe20003f64070 */
[----:B------:R-:W-:Y:S01]  /*1cbd0*/  @P0 IMAD.MOV.U32 R4, RZ, RZ, R5 ;  /* 0x000000ffff040224 */ /* 0x000fe200078e0005 */
[----:B--2---:R-:W-:Y:S01]  /*1cbe0*/  PRMT R74, RZ, 0x7610, R74 ;  /* 0x00007610ff4a7816 */ /* 0x004fe2000000004a */
[----:B-1----:R-:W2:Y:S01]  /*1cbf0*/  LDL.LU R0, [R1+0x2a1c] ;  /* 0x002a1c0001007983 */ /* 0x002ea20000300800 */
[----:B------:R-:W-:Y:S01]  /*1cc00*/  ISETP.GT.U32.AND P6, PT, R15, R16, PT ;  /* 0x000000100f00720c */ /* 0x000fe20003fc4070 */
[----:B------:R-:W1:Y:S02]  /*1cc10*/  LDCU UR15, c[0x0][0x3b0] ;  /* 0x00007600ff0f77ac */ /* 0x000e640008000800 */
[----:B------:R-:W3:Y:S04]  /*1cc20*/  LDL.LU R93, [R1+0x164] ;  /* 0x00016400015d7983 */ /* 0x000ee80000300800 */
[----:B------:R4:W-:Y:S02]  /*1cc30*/  STL [R1+0x1184], R5 ;  /* 0x0011840501007387 */ /* 0x0009e40000100800 */
[----:B----4-:R-:W-:-:S05]  /*1cc40*/  @P0 IMAD.MOV.U32 R5, RZ, RZ, R75 ;  /* 0x000000ffff050224 */ /* 0x010fca00078e004b */
[----:B------:R4:W2:Y:S01]  /*1cc50*/  @P0 LDG.E.U8 R74, desc[UR20][R4.64] ;  /* 0x00000014044a0981 */ /* 0x0008a2000c1e1100 */
[----:B------:R-:W-:Y:S01]  /*1cc60*/  @!P3 IMAD.IADD R77, R77, 0x1, -R15 ;  /* 0x000000014d4db824 */ /* 0x000fe200078e0a0f */
[----:B------:R-:W-:-:S03]  /*1cc70*/  ISETP.GT.U32.AND P3, PT, R15, R70, PT ;  /* 0x000000460f00720c */ /* 0x000fc60003f64070 */
[----:B------:R-:W-:Y:S01]  /*1cc80*/  IMAD.MOV.U32 R3, RZ, RZ, R77 ;  /* 0x000000ffff037224 */ /* 0x000fe200078e004d */
[----:B------:R-:W-:Y:S03]  /*1cc90*/  STL [R1+0x1180], R75 ;  /* 0x0011804b01007387 */ /* 0x000fe60000100800 */
[----:B------:R-:W-:Y:S01]  /*1cca0*/  @!P5 IMAD.MOV R3, RZ, RZ, -R3 ;  /* 0x000000ffff03d224 */ /* 0x000fe200078e0a03 */
[----:B----4-:R-:W-:Y:S01]  /*1ccb0*/  IADD3 R5, P5, PT, R6, R13, RZ ;  /* 0x0000000d06057210 */ /* 0x010fe20007fbe0ff */
[----:B------:R-:W-:-:S03]  /*1ccc0*/  @!P6 IMAD.IADD R16, R16, 0x1, -R15 ;  /* 0x000000011010e824 */ /* 0x000fc600078e0a0f */
[----:B------:R-:W-:Y:S01]  /*1ccd0*/  LEA.HI.X.SX32 R4, R6, R12, 0x1, P5 ;  /* 0x0000000c06047211 */ /* 0x000fe200028f0eff */
[----:B------:R-:W-:Y:S01]  /*1cce0*/  @!P3 IMAD.IADD R70, R70, 0x1, -R15 ;  /* 0x000000014646b824 */ /* 0x000fe200078e0a0f */
[----:B------:R-:W-:Y:S02]  /*1ccf0*/  ISETP.GE.AND P3, PT, R92, RZ, PT ;  /* 0x000000ff5c00720c */ /* 0x000fe40003f66270 */
[----:B------:R-:W-:Y:S02]  /*1cd00*/  ISETP.GT.U32.AND P6, PT, R15, R16, PT ;  /* 0x000000100f00720c */ /* 0x000fe40003fc4070 */
[----:B------:R-:W-:Y:S02]  /*1cd10*/  SEL R3, R14, R3, !P1 ;  /* 0x000000030e037207 */ /* 0x000fe40004800000 */
[----:B------:R-:W-:-:S03]  /*1cd20*/  PRMT R73, RZ, 0x7610, R73 ;  /* 0x00007610ff497816 */ /* 0x000fc60000000049 */
[----:B------:R-:W-:Y:S01]  /*1cd30*/  IMAD R6, R3, UR5, RZ ;  /* 0x0000000503067c24 */ /* 0x000fe2000f8e02ff */
[----:B--2---:R2:W-:Y:S05]  /*1cd40*/  STL [R1+0x1bb8], R74 ;  /* 0x001bb84a01007387 */ /* 0x0045ea0000100800 */
[----:B------:R-:W-:Y:S01]  /*1cd50*/  @!P6 IMAD.IADD R16, R16, 0x1, -R15 ;  /* 0x000000011010e824 */ /* 0x000fe200078e0a0f */
[----:B------:R-:W-:Y:S01]  /*1cd60*/  ISETP.GT.U32.AND P4, PT, R15, R72, PT ;  /* 0x000000480f00720c */ /* 0x000fe20003f84070 */
[----:B------:R-:W4:Y:S01]  /*1cd70*/  LDCU UR5, c[0x0][0x3b0] ;  /* 0x00007600ff0577ac */ /* 0x000f220008000800 */
[----:B--2---:R-:W2:Y:S04]  /*1cd80*/  LDL R74, [R1+0x219c] ;  /* 0x00219c00014a7983 */ /* 0x004ea80000100800 */
[----:B------:R-:W3:Y:S04]  /*1cd90*/  LDL.LU R75, [R1+0x168] ;  /* 0x00016800014b7983 */ /* 0x000ee80000300800 */
[----:B------:R-:W3:Y:S04]  /*1cda0*/  LDL R92, [R1+0x21b4] ;  /* 0x0021b400015c7983 */ /* 0x000ee80000100800 */
[----:B------:R0:W-:Y:S04]  /*1cdb0*/  STL [R1+0x118c], R5 ;  /* 0x00118c0501007387 */ /* 0x0001e80000100800 */
[----:B------:R-:W3:Y:S01]  /*1cdc0*/  LDL.LU R77, [R1+0x160] ;  /* 0x00016000014d7983 */ /* 0x000ee20000300800 */
[----:B0-----:R-:W-:-:S03]  /*1cdd0*/  @P0 LOP3.LUT R5, R5, R4, RZ, 0x3c, !PT ;  /* 0x0000000405050212 */ /* 0x001fc600078e3cff */
[----:B------:R0:W-:Y:S02]  /*1cde0*/  STL [R1+0x1188], R4 ;  /* 0x0011880401007387 */ /* 0x0001e40000100800 */
[----:B0-----:R-:W-:-:S04]  /*1cdf0*/  @P0 LOP3.LUT R4, R5, R4, RZ, 0x3c, !PT ;  /* 0x0000000405040212 */ /* 0x001fc800078e3cff */
[----:B------:R-:W-:-:S05]  /*1ce00*/  @P0 LOP3.LUT R5, R5, R4, RZ, 0x3c, !PT ;  /* 0x0000000405050212 */ /* 0x000fca00078e3cff */
[----:B------:R0:W3:Y:S02]  /*1ce10*/  @P0 LDG.E.U8 R73, desc[UR20][R4.64] ;  /* 0x0000001404490981 */ /* 0x0000e4000c1e1100 */
        /* <DEDUP_REMOVED lines=12> */
[----:B--2---:R-:W-:Y:S01]  /*1cee0*/  ISETP.GE.AND P6, PT, R74, RZ, PT ;  /* 0x000000ff4a00720c */ /* 0x004fe20003fc6270 */
[----:B------:R-:W2:Y:S01]  /*1cef0*/  LDCU UR6, c[0x0][0x3b0] ;  /* 0x00007600ff0677ac */ /* 0x000ea20008000800 */
[C---:B------:R-:W-:Y:S01]  /*1cf00*/  IADD3 R6, P4, PT, R3.reuse, R13, RZ ;  /* 0x0000000d03067210 */ /* 0x040fe20007f9e0ff */
[----:B------:R0:W-:Y:S03]  /*1cf10*/  STL [R1+0x1190], R5 ;  /* 0x0011900501007387 */ /* 0x0001e60000100800 */
[----:B------:R-:W-:-:S02]  /*1cf20*/  LEA.HI.X.SX32 R3, R3, R12, 0x1, P4 ;  /* 0x0000000c03037211 */ /* 0x000fc400020f0eff */
[----:B0-----:R-:W-:Y:S01]  /*1cf30*/  PRMT R5, RZ, 0x7610, R5 ;  /* 0x00007610ff057816 */ /* 0x001fe20000000005 */
[----:B---3--:R0:W-:Y:S04]  /*1cf40*/  STL [R1+0x1b7c], R73 ;  /* 0x001b7c4901007387 */ /* 0x0081e80000100800 */
[----:B0-----:R-:W3:Y:S04]  /*1cf50*/  LDL R73, [R1+0x21e4] ;  /* 0x0021e40001497983 */ /* 0x001ee80000100800 */
[----:B------:R-:W3:Y:S04]  /*1cf60*/  LDL.LU R74, [R1+0x16c] ;  /* 0x00016c00014a7983 */ /* 0x000ee80000300800 */
        /* <DEDUP_REMOVED lines=11> */
[----:B------:R-:W3:Y:S02]  /*1d020*/  LDL.LU R92, [R1+0x170] ;  /* 0x00017000015c7983 */ /* 0x000ee40000300800 */
[----:B------:R-:W-:Y:S01]  /*1d030*/  ISETP.GT.U32.AND P4, PT, R15, R93, PT ;  /* 0x0000005d0f00720c */ /* 0x000fe20003f84070 */
[----:B------:R-:W-:-:S04]  /*1d040*/  IMAD.MOV.U32 R4, RZ, RZ, R70 ;  /* 0x000000ffff047224 */ /* 0x000fc800078e0046 */
[----:B------:R-:W-:Y:S01]  /*1d050*/  @!P6 IMAD.MOV R4, RZ, RZ, -R4 ;  /* 0x000000ffff04e224 */ /* 0x000fe200078e0a04 */
[----:B------:R-:W-:-:S03]  /*1d060*/  ISETP.GT.U32.AND P6, PT, R15, R77, PT ;  /* 0x0000004d0f00720c */ /* 0x000fc60003fc4070 */
[----:B------:R-:W-:Y:S01]  /*1d070*/  @!P3 IMAD.MOV R3, RZ, RZ, -R3 ;  /* 0x000000ffff03b224 */ /* 0x000fe200078e0a03 */
[----:B------:R-:W-:Y:S02]  /*1d080*/  ISETP.GE.AND P3, PT, R16, RZ, PT ;  /* 0x000000ff1000720c */ /* 0x000fe40003f66270 */
[C---:B------:R-:W-:Y:S01]  /*1d090*/  SEL R4, R14.reuse, R4, !P1 ;  /* 0x000000040e047207 */ /* 0x040fe20004800000 */
[--C-:B------:R-:W-:Y:S01]  /*1d0a0*/  @!P4 IMAD.IADD R93, R93, 0x1, -R15.reuse ;  /* 0x000000015d5dc824 */ /* 0x100fe200078e0a0f */
[----:B------:R-:W-:Y:S01]  /*1d0b0*/  SEL R3, R14, R3, !P1 ;  /* 0x000000030e037207 */ /* 0x000fe20004800000 */
[----:B------:R-:W3:Y:S04]  /*1d0c0*/  LDL R16, [R1+0x2198] ;  /* 0x0021980001107983 */ /* 0x000ee80000100800 */
[----:B--2---:R-:W-:Y:S01]  /*1d0d0*/  IMAD R3, R3, UR6, RZ ;  /* 0x0000000603037c24 */ /* 0x004fe2000f8e02ff */
[----:B------:R-:W-:Y:S01]  /*1d0e0*/  PRMT R0, RZ, 0x7610, R0 ;  /* 0x00007610ff007816 */ /* 0x000fe20000000000 */
[----:B------:R-:W-:Y:S01]  /*1d0f0*/  @!P6 IMAD.IADD R77, R77, 0x1, -R15 ;  /* 0x000000014d4de824 */ /* 0x000fe200078e0a0f */
[----:B------:R-:W-:Y:S01]  /*1d100*/  ISETP.GT.U32.AND P5, PT, R15, R75, PT ;  /* 0x0000004b0f00720c */ /* 0x000fe20003fa4070 */
[----:B------:R-:W0:Y:S01]  /*1d110*/  LDCU UR6, c[0x0][0x3b0] ;  /* 0x00007600ff0677ac */ /* 0x000e220008000800 */
[----:B----4-:R2:W-:Y:S02]  /*1d120*/  STL [R1+0x1bb0], R5 ;  /* 0x001bb00501007387 */ /* 0x0105e40000100800 */
[----:B--2---:R-:W-:Y:S01]  /*1d130*/  IMAD R5, R4, UR5, RZ ;  /* 0x0000000504057c24 */ /* 0x004fe2000f8e02ff */
[----:B---3--:R-:W-:Y:S01]  /*1d140*/  ISETP.GE.AND P4, PT, R73, RZ, PT ;  /* 0x000000ff4900720c */ /* 0x008fe20003f86270 */
        /* <DEDUP_REMOVED lines=10> */
[----:B------:R3:W2:Y:S01]  /*1d1f0*/  @P0 LDG.E.U8 R0, desc[UR20][R6.64] ;  /* 0x0000001406000981 */ /* 0x0006a2000c1e1100 */
[----:B------:R-:W-:Y:S01]  /*1d200*/  @!P5 IMAD.IADD R75, R75, 0x1, -R15 ;  /* 0x000000014b4bd824 */ /* 0x000fe200078e0a0f */
[----:B------:R-:W-:Y:S02]  /*1d210*/  ISETP.GT.U32.AND P6, PT, R15, R77, PT ;  /* 0x0000004d0f00720c */ /* 0x000fe40003fc4070 */
[----:B------:R-:W2:Y:S01]  /*1d220*/  LDL R93, [R1+0x21b0] ;  /* 0x0021b000015d7983 */ /* 0x000ea20000100800 */
[----:B---3--:R-:W-:Y:S02]  /*1d230*/  @P0 IMAD.MOV.U32 R6, RZ, RZ, R70 ;  /* 0x000000ffff060224 */ /* 0x008fe400078e0046 */
[----:B----4-:R-:W-:-:S05]  /*1d240*/  @P0 IMAD.MOV.U32 R7, RZ, RZ, R72 ;  /* 0x000000ffff070224 */ /* 0x010fca00078e0048 */
[----:B------:R-:W3:Y:S01]  /*1d250*/  @P0 LDG.E.U8 R5, desc[UR20][R6.64] ;  /* 0x0000001406050981 */ /* 0x000ee2000c1e1100 */
        /* <DEDUP_REMOVED lines=10> */
[----:B--2---:R2:W-:Y:S04]  /*1d300*/  STL [R1+0x1bac], R0 ;  /* 0x001bac0001007387 */ /* 0x0045e80000100800 */
[----:B--2---:R-:W2:Y:S04]  /*1d310*/  LDL.LU R0, [R1+0x178] ;  /* 0x0001780001007983 */ /* 0x004ea80000300800 */
[----:B------:R4:W-:Y:S04]  /*1d320*/  STL [R1+0x11a8], R72 ;  /* 0x0011a84801007387 */ /* 0x0009e80000100800 */
[----:B------:R-:W2:Y:S04]  /*1d330*/  LDL R16, [R1+0x21c8] ;  /* 0x0021c80001107983 */ /* 0x000ea80000100800 */
[----:B----4-:R-:W4:Y:S04]  /*1d340*/  LDL.LU R72, [R1+0x184] ;  /* 0x0001840001487983 */ /* 0x010f280000300800 */
[----:B---3--:R3:W-:Y:S01]  /*1d350*/  STL [R1+0x1ba8], R5 ;  /* 0x001ba80501007387 */ /* 0x0087e20000100800 */
[----:B------:R-:W-:-:S03]  /*1d360*/  ISETP.GT.U32.AND P4, PT, R15, R74, PT ;  /* 0x0000004a0f00720c */ /* 0x000fc60003f84070 */
[----:B------:R-:W2:Y:S01]  /*1d370*/  LDL.LU R75, [R1+0x174] ;  /* 0x00017400014b7983 */ /* 0x000ea20000300800 */
[C---:B---3--:R-:W-:Y:S02]  /*1d380*/  SEL R5, R14.reuse, R4, !P1 ;  /* 0x000000040e057207 */ /* 0x048fe40004800000 */
[----:B------:R-:W-:Y:S01]  /*1d390*/  SEL R4, R14, R3, !P1 ;  /* 0x000000030e047207 */ /* 0x000fe20004800000 */
[----:B------:R-:W-:Y:S02]  /*1d3a0*/  IMAD.MOV.U32 R3, RZ, RZ, R77 ;  /* 0x000000ffff037224 */ /* 0x000fe400078e004d */
[----:B------:R-:W-:Y:S01]  /*1d3b0*/  IMAD R5, R5, UR13, RZ ;  /* 0x0000000d05057c24 */ /* 0x000fe2000f8e02ff */
[----:B------:R-:W-:Y:S01]  /*1d3c0*/  PRMT R2, RZ, 0x7610, R2 ;  /* 0x00007610ff027816 */ /* 0x000fe20000000002 */
[----:B------:R-:W-:Y:S01]  /*1d3d0*/  IMAD R4, R4, UR5, RZ ;  /* 0x0000000504047c24 */ /* 0x000fe2000f8e02ff */
[----:B------:R-:W-:Y:S01]  /*1d3e0*/  ISETP.GT.U32.AND P3, PT, R15, R92, PT ;  /* 0x0000005c0f00720c */ /* 0x000fe20003f64070 */
[----:B------:R-:W-:Y:S01]  /*1d3f0*/  @!P5 IMAD.MOV R3, RZ, RZ, -R3 ;  /* 0x000000ffff03d224 */ /* 0x000fe200078e0a03 */
[CC--:B------:R-:W-:Y:S01]  /*1d400*/  IADD3 R70, P6, PT, R5.reuse, R13.reuse, RZ ;  /* 0x0000000d05467210 */ /* 0x0c0fe20007fde0ff */
[----:B------:R-:W-:Y:S01]  /*1d410*/  @!P4 IMAD.IADD R74, R74, 0x1, -R15 ;  /* 0x000000014a4ac824 */ /* 0x000fe200078e0a0f */
[----:B------:R-:W-:Y:S01]  /*1d420*/  IADD3 R77, P5, PT, R4, R13, RZ ;  /* 0x0000000d044d7210 */ /* 0x000fe20007fbe0ff */
[----:B------:R-:W3:Y:S01]  /*1d430*/  LDCU UR5, c[0x0][0x3b0] ;  /* 0x00007600ff0577ac */ /* 0x000ee20008000800 */
[----:B------:R-:W-:-:S02]  /*1d440*/  LEA.HI.X.SX32 R5, R5, R12, 0x1, P6 ;  /* 0x0000000c05057211 */ /* 0x000fc400030f0eff */
[----:B------:R-:W-:Y:S01]  /*1d450*/  LEA.HI.X.SX32 R73, R4, R12, 0x1, P5 ;  /* 0x0000000c04497211 */ /* 0x000fe200028f0eff */
[----:B------:R-:W-:Y:S01]  /*1d460*/  @P0 IMAD.MOV.U32 R4, RZ, RZ, R70 ;  /* 0x000000ffff040224 */ /* 0x000fe200078e0046 */
[----:B------:R-:W-:Y:S01]  /*1d470*/  PRMT R7, RZ, 0x7610, R7 ;  /* 0x00007610ff077816 */ /* 0x000fe20000000007 */
[----:B------:R-:W0:Y:S03]  /*1d480*/  LDCU UR13, c[0x0][0x3b0] ;  /* 0x00007600ff0d77ac */ /* 0x000e260008000800 */
[----:B------:R1:W2:Y:S01]  /*1d490*/  @P0 LDG.E.U8 R71, desc[UR20][R4.64] ;  /* 0x0000001404470981 */ /* 0x0002a2000c1e1100 */
[----:B------:R-:W-:-:S03]  /*1d4a0*/  ISETP.GE.AND P4, PT, R93, RZ, PT ;  /* 0x000000ff5d00720c */ /* 0x000fc60003f86270 */
[----:B------:R0:W-:Y:S04]  /*1d4b0*/  STL [R1+0x11b4], R70 ;  /* 0x0011b44601007387 */ /* 0x0001e80000100800 */
[----:B------:R-:W-:Y:S01]  /*1d4c0*/  STL [R1+0x11bc], R77 ;  /* 0x0011bc4d01007387 */ /* 0x000fe20000100800 */
[----:B-1----:R-:W-:-:S03]  /*1d4d0*/  @P0 IMAD.MOV.U32 R4, RZ, RZ, R77 ;  /* 0x000000ffff040224 */ /* 0x002fc600078e004d */
[----:B------:R-:W3:Y:S04]  /*1d4e0*/  LDL R93, [R1+0x21e0] ;  /* 0x0021e000015d7983 */ /* 0x000ee80000100800 */
[----:B------:R1:W-:Y:S04]  /*1d4f0*/  STL [R1+0x11b0], R5 ;  /* 0x0011b00501007387 */ /* 0x0003e80000100800 */
[----:B0-----:R-:W3:Y:S01]  /*1d500*/  LDL.LU R70, [R1+0x2a18] ;  /* 0x002a180001467983 */ /* 0x001ee20000300800 */
[----:B-1----:R-:W-:-:S03]  /*1d510*/  @P0 IMAD.MOV.U32 R5, RZ, RZ, R73 ;  /* 0x000000ffff050224 */ /* 0x002fc600078e0049 */
        /* <DEDUP_REMOVED lines=26> */
[----:B0-----:R-:W-:-:S05]  /*1d6c0*/  @P0 IMAD.MOV.U32 R5, RZ, RZ, R74 ;  /* 0x000000ffff050224 */ /* 0x001fca00078e004a */
[----:B------:R0:W3:Y:S01]  /*1d6d0*/  @P0 LDG.E.U8 R73, desc[UR20][R4.64] ;  /* 0x0000001404490981 */ /* 0x0000e2000c1e1100 */
[----:B------:R-:W-:Y:S01]  /*1d6e0*/  @!P3 IMAD.IADD R92, R92, 0x1, -R15 ;  /* 0x000000015c5cb824 */ /* 0x000fe200078e0a0f */
[----:B----4-:R-:W-:-:S03]  /*1d6f0*/  ISETP.GT.U32.AND P3, PT, R15, R72, PT ;  /* 0x000000480f00720c */ /* 0x010fc60003f64070 */
[----:B------:R-:W-:Y:S01]  /*1d700*/  IMAD.MOV.U32 R3, RZ, RZ, R92 ;  /* 0x000000ffff037224 */ /* 0x000fe200078e005c */
[----:B------:R4:W-:Y:S03]  /*1d710*/  STL [R1+0x11c0], R74 ;  /* 0x0011c04a01007387 */ /* 0x0009e60000100800 */
[----:B------:R-:W-:Y:S01]  /*1d720*/  @!P5 IMAD.MOV R3, RZ, RZ, -R3 ;  /* 0x000000ffff03d224 */ /* 0x000fe200078e0a03 */
[----:B0-----:R-:W-:Y:S01]  /*1d730*/  IADD3 R5, P5, PT, R6, R13, RZ ;  /* 0x0000000d06057210 */ /* 0x001fe20007fbe0ff */
[--C-:B------:R-:W-:Y:S01]  /*1d740*/  @!P6 IMAD.IADD R0, R0, 0x1, -R15.reuse ;  /* 0x000000010000e824 */ /* 0x100fe200078e0a0f */
[----:B------:R-:W3:Y:S02]  /*1d750*/  LDL R92, [R1+0x21f8] ;  /* 0x0021f800015c7983 */ /* 0x000ee40000100800 */
[----:B------:R-:W-:Y:S02]  /*1d760*/  LEA.HI.X.SX32 R4, R6, R12, 0x1, P5 ;  /* 0x0000000c06047211 */ /* 0x000fe400028f0eff */
[----:B----4-:R-:W4:Y:S01]  /*1d770*/  LDL.LU R74, [R1+0x180] ;  /* 0x00018000014a7983 */ /* 0x010f220000300800 */
[----:B------:R-:W-:Y:S01]  /*1d780*/  ISETP.GT.U32.AND P6, PT, R15, R0, PT ;  /* 0x000000000f00720c */ /* 0x000fe20003fc4070 */
[----:B------:R-:W-:Y:S01]  /*1d790*/  @!P3 IMAD.IADD R72, R72, 0x1, -R15 ;  /* 0x000000014848b824 */ /* 0x000fe200078e0a0f */
[----:B------:R-:W-:-:S02]  /*1d7a0*/  ISETP.GE.AND P3, PT, R93, RZ, PT ;  /* 0x000000ff5d00720c */ /* 0x000fc40003f66270 */
[----:B------:R-:W-:-:S05]  /*1d7b0*/  SEL R3, R14, R3, !P1 ;  /* 0x000000030e037207 */ /* 0x000fca0004800000 */
[----:B------:R-:W-:-:S04]  /*1d7c0*/  IMAD R6, R3, UR5, RZ ;  /* 0x0000000503067c24 */ /* 0x000fc8000f8e02ff */
[----:B------:R-:W-:Y:S01]  /*1d7d0*/  @!P6 IMAD.IADD R0, R0, 0x1, -R15 ;  /* 0x000000010000e824 */ /* 0x000fe200078e0a0f */
[----:B--2---:R-:W-:Y:S01]  /*1d7e0*/  PRMT R2, RZ, 0x7610, R2 ;  /* 0x00007610ff027816 */ /* 0x004fe20000000002 */
[----:B---3--:R0:W-:Y:S01]  /*1d7f0*/  STL [R1+0x1b98], R73 ;  /* 0x001b984901007387 */ /* 0x0081e20000100800 */
[----:B------:R-:W-:Y:S01]  /*1d800*/  ISETP.GT.U32.AND P4, PT, R15, R75, PT ;  /* 0x0000004b0f00720c */ /* 0x000fe20003f84070 */
[----:B------:R-:W2:Y:S02]  /*1d810*/  LDCU UR5, c[0x0][0x3b0] ;  /* 0x00007600ff0577ac */ /* 0x000ea40008000800 */
[----:B0-----:R-:W3:Y:S04]  /*1d820*/  LDL R73, [R1+0x21ac] ;  /* 0x0021ac0001497983 */ /* 0x001ee80000100800 */
        /* <DEDUP_REMOVED lines=9> */
[----:B------:R0:W2:Y:S01]  /*1d8c0*/  @P0 LDG.E.U8 R2, desc[UR20][R4.64] ;  /* 0x0000001404020981 */ /* 0x0000a2000c1e1100 */
        /* <DEDUP_REMOVED lines=9> */
[----:B------:R-:W-:Y:S01]  /*1d960*/  ISETP.GE.AND P6, PT, R92, RZ, PT ;  /* 0x000000ff5c00720c */ /* 0x000fe20003fc6270 */
[----:B------:R-:W1:Y:S01]  /*1d970*/  LDCU UR6, c[0x0][0x3b0] ;  /* 0x00007600ff0677ac */ /* 0x000e620008000800 */
[C---:B------:R-:W-:Y:S01]  /*1d980*/  IADD3 R6, P4, PT, R3.reuse, R13, RZ ;  /* 0x0000000d03067210 */ /* 0x040fe20007f9e0ff */
[----:B------:R0:W-:Y:S03]  /*1d990*/  STL [R1+0x11d0], R5 ;  /* 0x0011d00501007387 */ /* 0x0001e60000100800 */
[----:B------:R-:W-:Y:S01]  /*1d9a0*/  LEA.HI.X.SX32 R3, R3, R12, 0x1, P4 ;  /* 0x0000000c03037211 */ /* 0x000fe200020f0eff */
[----:B------:R-:W3:Y:S01]  /*1d9b0*/  LDL R92, [R1+0x21dc] ;  /* 0x0021dc00015c7983 */ /* 0x000ee20000100800 */
[----:B0-----:R-:W-:-:S03]  /*1d9c0*/  PRMT R5, RZ, 0x7610, R5 ;  /* 0x00007610ff057816 */ /* 0x001fc60000000005 */
[----:B--2---:R0:W-:Y:S04]  /*1d9d0*/  STL [R1+0x1b94], R2 ;  /* 0x001b940201007387 */ /* 0x0041e80000100800 */
[----:B0-----:R-:W2:Y:S04]  /*1d9e0*/  LDL.LU R2, [R1+0x190] ;  /* 0x0001900001027983 */ /* 0x001ea80000300800 */
[----:B------:R-:W-:Y:S04]  /*1d9f0*/  STL [R1+0x11dc], R6 ;  /* 0x0011dc0601007387 */ /* 0x000fe80000100800 */
[----:B------:R0:W-:Y:S02]  /*1da00*/  STL [R1+0x1b60], R7 ;  /* 0x001b600701007387 */ /* 0x0001e40000100800 */
[----:B0-----:R-:W-:-:S05]  /*1da10*/  @P0 IMAD.MOV.U32 R7, RZ, RZ, R3 ;  /* 0x000000ffff070224 */ /* 0x001fca00078e0003 */
[----:B------:R-:W2:Y:S01]  /*1da20*/  @P0 LDG.E.U8 R5, desc[UR20][R6.64] ;  /* 0x0000001406050981 */ /* 0x000ea2000c1e1100 */
[C---:B------:R-:W-:Y:S02]  /*1da30*/  ISETP.GT.U32.AND P5, PT, R15.reuse, R72, PT ;  /* 0x000000480f00720c */ /* 0x040fe40003fa4070 */
[----:B------:R-:W-:Y:S01]  /*1da40*/  ISETP.GT.U32.AND P3, PT, R15, R16, PT ;  /* 0x000000100f00720c */ /* 0x000fe20003f64070 */
[----:B------:R0:W-:Y:S10]  /*1da50*/  STL [R1+0x11d8], R3 ;  /* 0x0011d80301007387 */ /* 0x0001f40000100800 */
[----:B------:R-:W-:-:S02]  /*1da60*/  @!P5 IMAD.IADD R72, R72, 0x1, -R15 ;  /* 0x000000014848d824 */ /* 0x000fc400078e0a0f */
[----:B------:R-:W-:Y:S01]  /*1da70*/  @!P3 IMAD.IADD R16, R16, 0x1, -R15 ;  /* 0x000000011010b824 */ /* 0x000fe200078e0a0f */
[----:B---3--:R-:W-:Y:S01]  /*1da80*/  ISETP.GE.AND P3, PT, R73, RZ, PT ;  /* 0x000000ff4900720c */ /* 0x008fe20003f66270 */
[----:B------:R-:W-:Y:S01]  /*1da90*/  IMAD.MOV.U32 R4, RZ, RZ, R72 ;  /* 0x000000ffff047224 */ /* 0x000fe200078e0048 */
[----:B------:R-:W3:Y:S01]  /*1daa0*/  LDL.LU R73, [R1+0x18c] ;  /* 0x00018c0001497983 */ /* 0x000ee20000300800 */
[----:B0-----:R-:W-:Y:S02]  /*1dab0*/  IMAD.MOV.U32 R3, RZ, RZ, R75 ;  /* 0x000000ffff037224 */ /* 0x001fe400078e004b */
[----:B------:R-:W-:Y:S01]  /*1dac0*/  @!P6 IMAD.MOV R4, RZ, RZ, -R4 ;  /* 0x000000ffff04e224 */ /* 0x000fe200078e0a04 */
[----:B------:R-:W-:-:S04]  /*1dad0*/  ISETP.GT.U32.AND P6, PT, R15, R93, PT ;  /* 0x0000005d0f00720c */ /* 0x000fc80003fc4070 */
[----:B------:R-:W-:-:S03]  /*1dae0*/  SEL R4, R14, R4, !P1 ;  /* 0x000000040e047207 */ /* 0x000fc60004800000 */
[----:B------:R-:W-:Y:S01]  /*1daf0*/  @!P3 IMAD.MOV R3, RZ, RZ, -R3 ;  /* 0x000000ffff03b224 */ /* 0x000fe200078e0a03 */
[----:B------:R-:W-:Y:S02]  /*1db00*/  ISETP.GE.AND P3, PT, R0, RZ, PT ;  /* 0x000000ff0000720c */ /* 0x000fe40003f66270 */
[----:B------:R-:W3:Y:S03]  /*1db10*/  LDL R0, [R1+0x21f4] ;  /* 0x0021f40001007983 */ /* 0x000ee60000100800 */
[----:B------:R-:W-:Y:S01]  /*1db20*/  @!P6 IMAD.IADD R93, R93, 0x1, -R15 ;  /* 0x000000015d5de824 */ /* 0x000fe200078e0a0f */
[----:B------:R-:W-:Y:S01]  /*1db30*/  PRMT R70, RZ, 0x7610, R70 ;  /* 0x00007610ff467816 */ /* 0x000fe20000000046 */
[----:B--2---:R0:W-:Y:S02]  /*1db40*/  STL [R1+0x1b90], R5 ;  /* 0x001b900501007387 */ /* 0x0041e40000100800 */
[----:B0-----:R-:W-:Y:S01]  /*1db50*/  IMAD R5, R4, UR5, RZ ;  /* 0x0000000504057c24 */ /* 0x001fe2000f8e02ff */
[----:B------:R-:W-:Y:S01]  /*1db60*/  ISETP.GT.U32.AND P4, PT, R15, R16, PT ;  /* 0x000000100f00720c */ /* 0x000fe20003f84070 */
[----:B------:R-:W0:Y:S03]  /*1db70*/  LDCU UR5, c[0x0][0x3b0] ;  /* 0x00007600ff0577ac */ /* 0x000e260008000800 */
[----:B------:R-:W-:-:S04]  /*1db80*/  IADD3 R6, P6, PT, R5, R13, RZ ;  /* 0x0000000d05067210 */ /* 0x000fc80007fde0ff */
[----:B------:R-:W-:-:S05]  /*1db90*/  LEA.HI.X.SX32 R7, R5, R12, 0x1, P6 ;  /* 0x0000000c05077211 */ /* 0x000fca00030f0eff */
[----:B------:R2:W3:Y:S01]  /*1dba0*/  @P0 LDG.E.U8 R70, desc[UR20][R6.64] ;  /* 0x0000001406460981 */ /* 0x0004e2000c1e1100 */
[----:B------:R-:W-:Y:S01]  /*1dbb0*/  SEL R3, R14, R3, !P1 ;  /* 0x000000030e037207 */ /* 0x000fe20004800000 */
[----:B------:R-:W-:-:S04]  /*1dbc0*/  @!P4 IMAD.IADD R16, R16, 0x1, -R15 ;  /* 0x000000011010c824 */ /* 0x000fc800078e0a0f */
[----:B------:R-:W-:Y:S02]  /*1dbd0*/  IMAD.MOV.U32 R4, RZ, RZ, R16 ;  /* 0x000000ffff047224 */ /* 0x000fe400078e0010 */
[----:B-1----:R-:W-:Y:S01]  /*1dbe0*/  IMAD R3, R3, UR6, RZ ;  /* 0x0000000603037c24 */ /* 0x002fe2000f8e02ff */
[----:B------:R2:W-:Y:S01]  /*1dbf0*/  STL [R1+0x11e4], R6 ;  /* 0x0011e40601007387 */ /* 0x0005e20000100800 */
[----:B------:R-:W-:Y:S01]  /*1dc00*/  @!P3 IMAD.MOV R4, RZ, RZ, -R4 ;  /* 0x000000ffff04b224 */ /* 0x000fe200078e0a04 */
[----:B------:R-:W-:Y:S01]  /*1dc10*/  ISETP.GE.AND P4, PT, R92, RZ, PT ;  /* 0x000000ff5c00720c */ /* 0x000fe20003f86270 */
[----:B------:R-:W1:Y:S01]  /*1dc20*/  LDCU UR6, c[0x0][0x3b0] ;  /* 0x00007600ff0677ac */ /* 0x000e620008000800 */
[----:B------:R-:W-:Y:S01]  /*1dc30*/  IADD3 R16, P3, PT, R3, R13, RZ ;  /* 0x0000000d03107210 */ /* 0x000fe20007f7e0ff */
[----:B------:R-:W-:Y:S04]  /*1dc40*/  STL [R1+0x11e0], R7 ;  /* 0x0011e00701007387 */ /* 0x000fe80000100800 */
[----:B------:R-:W3:Y:S04]  /*1dc50*/  LDL R75, [R1+0x220c] ;  /* 0x00220c00014b7983 */ /* 0x000ee80000100800 */
[----:B------:R-:W-:Y:S04]  /*1dc60*/  STL [R1+0x11ec], R16 ;  /* 0x0011ec1001007387 */ /* 0x000fe80000100800 */
[----:B------:R-:W3:Y:S01]  /*1dc70*/  LDL.LU R92, [R1+0x194] ;  /* 0x00019400015c7983 */ /* 0x000ee20000300800 */
[----:B------:R-:W-:Y:S01]  /*1dc80*/  PRMT R5, RZ, 0x7610, R5 ;  /* 0x00007610ff057816 */ /* 0x000fe20000000005 */
[----:B--2---:R-:W-:Y:S01]  /*1dc90*/  @P0 IMAD.MOV.U32 R6, RZ, RZ, R16 ;  /* 0x000000ffff060224 */ /* 0x004fe200078e0010 */
[----:B----4-:R-:W-:Y:S01]  /*1dca0*/  ISETP.GT.U32.AND P5, PT, R15, R74, PT ;  /* 0x0000004a0f00720c */ /* 0x010fe20003fa4070 */
[----:B---3--:R2:W-:Y:S02]  /*1dcb0*/  STL [R1+0x1b8c], R70 ;  /* 0x001b8c4601007387 */ /* 0x0085e40000100800 */
[----:B--2---:R-:W-:-:S05]  /*1dcc0*/  LEA.HI.X.SX32 R70, R3, R12, 0x1, P3 ;  /* 0x0000000c03467211 */ /* 0x004fca00018f0eff */
[----:B------:R-:W-:-:S05]  /*1dcd0*/  @P0 IMAD.MOV.U32 R7, RZ, RZ, R70 ;  /* 0x000000ffff070224 */ /* 0x000fca00078e0046 */
[----:B------:R-:W2:Y:S01]  /*1dce0*/  @P0 LDG.E.U8 R5, desc[UR20][R6.64] ;  /* 0x0000001406050981 */ /* 0x000ea2000c1e1100 */
[----:B------:R-:W-:-:S05]  /*1dcf0*/  @!P5 IMAD.IADD R74, R74, 0x1, -R15 ;  /* 0x000000014a4ad824 */ /* 0x000fca00078e0a0f */
[C---:B------:R-:W-:Y:S02]  /*1dd00*/  ISETP.GT.U32.AND P5, PT, R15.reuse, R74, PT ;  /* 0x0000004a0f00720c */ /* 0x040fe40003fa4070 */
[----:B------:R-:W-:-:S11]  /*1dd10*/  ISETP.GT.U32.AND P6, PT, R15, R93, PT ;  /* 0x0000005d0f00720c */ /* 0x000fd60003fc4070 */
[----:B------:R-:W-:Y:S01]  /*1dd20*/  @!P5 IMAD.IADD R74, R74, 0x1, -R15 ;  /* 0x000000014a4ad824 */ /* 0x000fe200078e0a0f */
[----:B------:R-:W-:-:S03]  /*1dd30*/  ISETP.GT.U32.AND P5, PT, R15, R2, PT ;  /* 0x000000020f00720c */ /* 0x000fc60003fa4070 */
[----:B------:R-:W-:Y:S01]  /*1dd40*/  IMAD.MOV.U32 R3, RZ, RZ, R74 ;  /* 0x000000ffff037224 */ /* 0x000fe200078e004a */
[----:B------:R-:W-:Y:S03]  /*1dd50*/  STL [R1+0x11e8], R70 ;  /* 0x0011e84601007387 */ /* 0x000fe60000100800 */
[----:B------:R-:W-:-:S06]  /*1dd60*/  @!P4 IMAD.MOV R3, RZ, RZ, -R3 ;  /* 0x000000ffff03c224 */ /* 0x000fcc00078e0a03 */
[--C-:B------:R-:W-:Y:S01]  /*1dd70*/  @!P5 IMAD.IADD R2, R2, 0x1, -R15.reuse ;  /* 0x000000010202d824 */ /* 0x100fe200078e0a0f */
[----:B------:R-:W-:Y:S02]  /*1dd80*/  ISETP.GE.AND P5, PT, R0, RZ, PT ;  /* 0x000000ff0000720c */ /* 0x000fe40003fa6270 */
[----:B------:R-:W3:Y:S04]  /*1dd90*/  LDL R0, [R1+0x21c0] ;  /* 0x0021c00001007983 */ /* 0x000ee80000100800 */
[----:B------:R-:W4:Y:S01]  /*1dda0*/  LDL.LU R74, [R1+0x198] ;  /* 0x00019800014a7983 */ /* 0x000f220000300800 */
[----:B------:R-:W-:Y:S01]  /*1ddb0*/  @!P6 IMAD.IADD R93, R93, 0x1, -R15 ;  /* 0x000000015d5de824 */ /* 0x000fe200078e0a0f */
[----:B------:R-:W-:Y:S02]  /*1ddc0*/  PRMT R71, RZ, 0x7610, R71 ;  /* 0x00007610ff477816 */ /* 0x000fe40000000047 */
        /* <DEDUP_REMOVED lines=8> */
[----:B0-----:R-:W-:Y:S01]  /*1de50*/  IMAD R4, R4, UR5, RZ ;  /* 0x0000000504047c24 */ /* 0x001fe2000f8e02ff */
[----:B------:R-:W-:Y:S01]  /*1de60*/  ISETP.GT.U32.AND P3, PT, R15, R73, PT ;  /* 0x000000490f00720c */ /* 0x000fe20003f64070 */
[----:B------:R-:W-:Y:S01]  /*1de70*/  @!P5 IMAD.MOV R3, RZ, RZ, -R3 ;  /* 0x000000ffff03d224 */ /* 0x000fe200078e0a03 */
[CC--:B------:R-:W-:Y:S01]  /*1de80*/  IADD3 R70, P6, PT, R5.reuse, R13.reuse, RZ ;  /* 0x0000000d05467210 */ /* 0x0c0fe20007fde0ff */
        /* <DEDUP_REMOVED lines=18> */
[----:B------:R0:W4:Y:S04]  /*1dfb0*/  @P0 LDG.E.U8 R77, desc[UR20][R4.64] ;  /* 0x00000014044d0981 */ /* 0x000128000c1e1100 */
[----:B--2---:R1:W-:Y:S04]  /*1dfc0*/  STL [R1+0x1b84], R71 ;  /* 0x001b844701007387 */ /* 0x0043e80000100800 */
[----:B-1----:R-:W2:Y:S04]  /*1dfd0*/  LDL.LU R71, [R1+0x2a00] ;  /* 0x002a000001477983 */ /* 0x002ea80000300800 */
[----:B------:R-:W2:Y:S04]  /*1dfe0*/  LDL.LU R72, [R1+0x29fc] ;  /* 0x0029fc0001487983 */ /* 0x000ea80000300800 */
[----:B------:R-:W2:Y:S01]  /*1dff0*/  LDL.LU R93, [R1+0x29f8] ;  /* 0x0029f800015d7983 */ /* 0x000ea20000300800 */
[----:B------:R-:W-:Y:S01]  /*1e000*/  SEL R6, R14, R3, !P1 ;  /* 0x000000030e067207 */ /* 0x000fe20004800000 */
[----:B------:R-:W-:-:S02]  /*1e010*/  IMAD.MOV.U32 R3, RZ, RZ, R2 ;  /* 0x000000ffff037224 */ /* 0x000fc400078e0002 */
[----:B------:R-:W-:Y:S01]  /*1e020*/  @!P3 IMAD.IADD R73, R73, 0x1, -R15 ;  /* 0x000000014949b824 */ /* 0x000fe200078e0a0f */
[----:B---3--:R-:W-:Y:S01]  /*1e030*/  ISETP.GE.AND P5, PT, R0, RZ, PT ;  /* 0x000000ff0000720c */ /* 0x008fe20003fa6270 */
[----:B------:R-:W-:Y:S01]  /*1e040*/  IMAD R6, R6, UR6, RZ ;  /* 0x0000000606067c24 */ /* 0x000fe2000f8e02ff */
[----:B------:R-:W3:Y:S01]  /*1e050*/  LDL R2, [R1+0x21f0] ;  /* 0x0021f00001027983 */ /* 0x000ee20000100800 */
[----:B------:R-:W-:Y:S01]  /*1e060*/  @!P4 IMAD.MOV R3, RZ, RZ, -R3 ;  /* 0x000000ffff03c224 */ /* 0x000fe200078e0a03 */
[----:B------:R-:W-:Y:S01]  /*1e070*/  ISETP.GT.U32.AND P3, PT, R15, R73, PT ;  /* 0x000000490f00720c */ /* 0x000fe20003f64070 */
[----:B------:R-:W1:Y:S01]  /*1e080*/  LDCU UR6, c[0x0][0x3b0] ;  /* 0x00007600ff0677ac */ /* 0x000e620008000800 */
[----:B0-----:R-:W-:Y:S02]  /*1e090*/  IADD3 R5, P4, PT, R6, R13, RZ ;  /* 0x0000000d06057210 */ /* 0x001fe40007f9e0ff */
[----:B------:R-:W-:Y:S02]  /*1e0a0*/  SEL R4, R14, R3, !P1 ;  /* 0x000000030e047207 */ /* 0x000fe40004800000 */
[----:B------:R-:W-:Y:S01]  /*1e0b0*/  LEA.HI.X.SX32 R0, R6, R12, 0x1, P4 ;  /* 0x0000000c06007211 */ /* 0x000fe200020f0eff */
[----:B----4-:R0:W-:Y:S02]  /*1e0c0*/  STL [R1+0x1b80], R77 ;  /* 0x001b804d01007387 */ /* 0x0101e40000100800 */
[----:B------:R-:W-:-:S04]  /*1e0d0*/  IMAD R6, R4, UR15, RZ ;  /* 0x0000000f04067c24 */ /* 0x000fc8000f8e02ff */
[----:B------:R-:W-:Y:S01]  /*1e0e0*/  @!P3 IMAD.IADD R73, R73, 0x1, -R15 ;  /* 0x000000014949b824 */ /* 0x000fe200078e0a0f */
[----:B--2---:R-:W-:Y:S01]  /*1e0f0*/  PRMT R93, RZ, 0x7610, R93 ;  /* 0x00007610ff5d7816 */ /* 0x004fe2000000005d */
[----:B0-----:R-:W2:Y:S01]  /*1e100*/  LDL.LU R77, [R1+0x1a8] ;  /* 0x0001a800014d7983 */ /* 0x001ea20000300800 */
[----:B------:R-:W-:Y:S01]  /*1e110*/  @P0 IMAD.MOV.U32 R4, RZ, RZ, R5 ;  /* 0x000000ffff040224 */ /* 0x000fe200078e0005 */
[----:B------:R-:W-:Y:S01]  /*1e120*/  ISETP.GT.U32.AND P6, PT, R15, R92, PT ;  /* 0x0000005c0f00720c */ /* 0x000fe20003fc4070 */
[----:B------:R-:W0:Y:S01]  /*1e130*/  LDCU UR15, c[0x0][0x3b0] ;  /* 0x00007600ff0f77ac */ /* 0x000e220008000800 */
[----:B------:R4:W-:Y:S02]  /*1e140*/  STL [R1+0x1204], R5 ;  /* 0x0012040501007387 */ /* 0x0009e40000100800 */
[----:B----4-:R-:W-:-:S05]  /*1e150*/  @P0 IMAD.MOV.U32 R5, RZ, RZ, R0 ;  /* 0x000000ffff050224 */ /* 0x010fca00078e0000 */
[----:B------:R4:W2:Y:S01]  /*1e160*/  @P0 LDG.E.U8 R93, desc[UR20][R4.64] ;  /* 0x00000014045d0981 */ /* 0x0008a2000c1e1100 */
[----:B------:R-:W-:-:S03]  /*1e170*/  IMAD.MOV.U32 R3, RZ, RZ, R73 ;  /* 0x000000ffff037224 */ /* 0x000fc600078e0049 */
[----:B------:R-:W3:Y:S01]  /*1e180*/  LDL.LU R73, [R1+0x29f4] ;  /* 0x0029f40001497983 */ /* 0x000ee20000300800 */
[----:B------:R-:W-:Y:S01]  /*1e190*/  ISETP.GT.U32.AND P3, PT, R15, R74, PT ;  /* 0x0000004a0f00720c */ /* 0x000fe20003f64070 */
[----:B------:R-:W-:Y:S02]  /*1e1a0*/  @!P5 IMAD.MOV R3, RZ, RZ, -R3 ;  /* 0x000000ffff03d224 */ /* 0x000fe400078e0a03 */
[----:B------:R0:W-:Y:S01]  /*1e1b0*/  STL [R1+0x1200], R0 ;  /* 0x0012000001007387 */ /* 0x0001e20000100800 */
[----:B----4-:R-:W-:-:S04]  /*1e1c0*/  IADD3 R5, P5, PT, R6, R13, RZ ;  /* 0x0000000d06057210 */ /* 0x010fc80007fbe0ff */
[----:B------:R-:W-:Y:S01]  /*1e1d0*/  LEA.HI.X.SX32 R4, R6, R12, 0x1, P5 ;  /* 0x0000000c06047211 */ /* 0x000fe200028f0eff */
[----:B0-----:R-:W4:Y:S04]  /*1e1e0*/  LDL.LU R0, [R1+0x29f0] ;  /* 0x0029f00001007983 */ /* 0x001f280000300800 */
[----:B------:R-:W-:Y:S01]  /*1e1f0*/  @!P3 IMAD.IADD R74, R74, 0x1, -R15 ;  /* 0x000000014a4ab824 */ /* 0x000fe200078e0a0f */
[----:B------:R-:W-:Y:S01]  /*1e200*/  ISETP.GE.AND P3, PT, R75, RZ, PT ;  /* 0x000000ff4b00720c */ /* 0x000fe20003f66270 */
[----:B--2---:R0:W-:Y:S04]  /*1e210*/  STL [R1+0x1b78], R93 ;  /* 0x001b785d01007387 */ /* 0x0041e80000100800 */
[----:B0-----:R-:W2:Y:S04]  /*1e220*/  LDL R93, [R1+0x2208] ;  /* 0x00220800015d7983 */ /* 0x001ea80000100800 */
[----:B------:R-:W2:Y:S04]  /*1e230*/  LDL.LU R75, [R1+0x1a0] ;  /* 0x0001a000014b7983 */ /* 0x000ea80000300800 */
[----:B------:R0:W-:Y:S04]  /*1e240*/  STL [R1+0x120c], R5 ;  /* 0x00120c0501007387 */ /* 0x0001e80000100800 */
[----:B------:R1:W-:Y:S01]  /*1e250*/  STL [R1+0x1208], R4 ;  /* 0x0012080401007387 */ /* 0x0003e20000100800 */
[----:B0-----:R-:W-:-:S04]  /*1e260*/  @P0 LOP3.LUT R5, R5, R4, RZ, 0x3c, !PT ;  /* 0x0000000405050212 */ /* 0x001fc800078e3cff */
[C---:B-1----:R-:W-:Y:S02]  /*1e270*/  @P0 LOP3.LUT R4, R5.reuse, R4, RZ, 0x3c, !PT ;  /* 0x0000000405040212 */ /* 0x042fe400078e3cff */
[----:B---3--:R-:W-:Y:S02]  /*1e280*/  PRMT R73, RZ, 0x7610, R73 ;  /* 0x00007610ff497816 */ /* 0x008fe40000000049 */
[----:B------:R-:W-:-:S05]  /*1e290*/  @P0 LOP3.LUT R5, R5, R4, RZ, 0x3c, !PT ;  /* 0x0000000405050212 */ /* 0x000fca00078e3cff */
[----:B------:R0:W3:Y:S01]  /*1e2a0*/  @P0 LDG.E.U8 R73, desc[UR20][R4.64] ;  /* 0x0000001404490981 */ /* 0x0000e2000c1e1100 */
[----:B------:R-:W-:Y:S01]  /*1e2b0*/  @!P6 IMAD.IADD R92, R92, 0x1, -R15 ;  /* 0x000000015c5ce824 */ /* 0x000fe200078e0a0f */
[----:B------:R-:W-:-:S04]  /*1e2c0*/  SEL R3, R14, R3, !P1 ;  /* 0x000000030e037207 */ /* 0x000fc80004800000 */
[----:B------:R-:W-:Y:S01]  /*1e2d0*/  ISETP.GT.U32.AND P6, PT, R15, R92, PT ;  /* 0x0000005c0f00720c */ /* 0x000fe20003fc4070 */
[----:B------:R-:W-:Y:S01]  /*1e2e0*/  IMAD R6, R3, UR5, RZ ;  /* 0x0000000503067c24 */ /* 0x000fe2000f8e02ff */
[----:B----4-:R-:W-:Y:S01]  /*1e2f0*/  PRMT R0, RZ, 0x7610, R0 ;  /* 0x00007610ff007816 */ /* 0x010fe20000000000 */
[----:B------:R-:W1:Y:S03]  /*1e300*/  LDCU UR5, c[0x0][0x3b0] ;  /* 0x00007600ff0577ac */ /* 0x000e660008000800 */
[----:B0-----:R-:W-:-:S07]  /*1e310*/  SHF.R.S32.HI R4, RZ, 0x1f, R6 ;  /* 0x0000001fff047819 */ /* 0x001fce0000011406 */
[----:B------:R-:W-:Y:S01]  /*1e320*/  @!P6 IMAD.IADD R92, R92, 0x1, -R15 ;  /* 0x000000015c5ce824 */ /* 0x000fe200078e0a0f */
[----:B------:R-:W-:-:S03]  /*1e330*/  IADD3 R5, P6, PT, R6, R13, RZ ;  /* 0x0000000d06057210 */ /* 0x000fc60007fde0ff */
[----:B------:R-:W-:Y:S02]  /*1e340*/  IMAD.MOV.U32 R3, RZ, RZ, R92 ;  /* 0x000000ffff037224 */ /* 0x000fe400078e005c */
[----:B------:R-:W-:Y:S02]  /*1e350*/  IMAD.X R4, R4, 0x1, R12, P6 ;  /* 0x0000000104047824 */ /* 0x000fe400030e060c */
[----:B------:R-:W-:Y:S01]  /*1e360*/  @!P3 IMAD.MOV R3, RZ, RZ, -R3 ;  /* 0x000000ffff03b224 */ /* 0x000fe200078e0a03 */
[----:B------:R-:W-:Y:S01]  /*1e370*/  ISETP.GE.AND P3, PT, R2, RZ, PT ;  /* 0x000000ff0200720c */ /* 0x000fe20003f66270 */
[----:B---3--:R0:W-:Y:S04]  /*1e380*/  STL [R1+0x1b40], R73 ;  /* 0x001b404901007387 */ /* 0x0081e80000100800 */
[----:B0-----:R-:W3:Y:S04]  /*1e390*/  LDL.LU R73, [R1+0x29ec] ;  /* 0x0029ec0001497983 */ /* 0x001ee80000300800 */
[----:B------:R-:W4:Y:S04]  /*1e3a0*/  LDL.LU R92, [R1+0x1a4] ;  /* 0x0001a400015c7983 */ /* 0x000f280000300800 */
[----:B------:R0:W-:Y:S04]  /*1e3b0*/  STL [R1+0x1214], R5 ;  /* 0x0012140501007387 */ /* 0x0001e80000100800 */
[----:B------:R-:W2:Y:S01]  /*1e3c0*/  LDL R2, [R1+0x221c] ;  /* 0x00221c0001027983 */ /* 0x000ea20000100800 */
[----:B0-----:R-:W-:-:S03]  /*1e3d0*/  @P0 LOP3.LUT R5, R5, R4, RZ, 0x3c, !PT ;  /* 0x0000000405050212 */ /* 0x001fc600078e3cff */
[----:B------:R0:W-:Y:S02]  /*1e3e0*/  STL [R1+0x1210], R4 ;  /* 0x0012100401007387 */ /* 0x0001e40000100800 */
[----:B0-----:R-:W-:-:S04]  /*1e3f0*/  @P0 LOP3.LUT R4, R5, R4, RZ, 0x3c, !PT ;  /* 0x0000000405040212 */ /* 0x001fc800078e3cff */
[----:B------:R-:W-:-:S05]  /*1e400*/  @P0 LOP3.LUT R5, R5, R4, RZ, 0x3c, !PT ;  /* 0x0000000405050212 */ /* 0x000fca00078e3cff */
[----:B------:R-:W2:Y:S01]  /*1e410*/  @P0 LDG.E.U8 R0, desc[UR20][R4.64] ;  /* 0x0000001404000981 */ /* 0x000ea2000c1e1100 */
[C---:B------:R-:W-:Y:S02]  /*1e420*/  ISETP.GT.U32.AND P4, PT, R15.reuse, R16, PT ;  /* 0x000000100f00720c */ /* 0x040fe40003f84070 */
[----:B------:R-:W-:Y:S02]  /*1e430*/  ISETP.GT.U32.AND P5, PT, R15, R74, PT ;  /* 0x0000004a0f00720c */ /* 0x000fe40003fa4070 */
[----:B------:R-:W-:-:S09]  /*1e440*/  SEL R6, R14, R3, !P1 ;  /* 0x000000030e067207 */ /* 0x000fd20004800000 */
[--C-:B------:R-:W-:Y:S02]  /*1e450*/  @!P4 IMAD.IADD R16, R16, 0x1, -R15.reuse ;  /* 0x000000011010c824 */ /* 0x100fe400078e0a0f */
[----:B------:R-:W-:Y:S01]  /*1e460*/  @!P5 IMAD.IADD R74, R74, 0x1, -R15 ;  /* 0x000000014a4ad824 */ /* 0x000fe200078e0a0f */
[----:B--2---:R0:W-:Y:S04]  /*1e470*/  STL [R1+0x1b74], R0 ;  /* 0x001b740001007387 */ /* 0x0041e80000100800 */
[----:B0-----:R-:W2:Y:S01]  /*1e480*/  LDL.LU R0, [R1+0x29e8] ;  /* 0x0029e80001007983 */ /* 0x001ea20000300800 */
[----:B------:R-:W-:Y:S01]  /*1e490*/  ISETP.GT.U32.AND P4, PT, R15, R16, PT ;  /* 0x000000100f00720c */ /* 0x000fe20003f84070 */
[----:B------:R-:W-:Y:S02]  /*1e4a0*/  IMAD.MOV.U32 R3, RZ, RZ, R74 ;  /* 0x000000ffff037224 */ /* 0x000fe400078e004a */
[----:B------:R-:W-:Y:S01]  /*1e4b0*/  IMAD R6, R6, UR6, RZ ;  /* 0x0000000606067c24 */ /* 0x000fe2000f8e02ff */
[----:B------:R-:W-:Y:S01]  /*1e4c0*/  ISETP.GE.AND P5, PT, R93, RZ, PT ;  /* 0x000000ff5d00720c */ /* 0x000fe20003fa6270 */
[----:B------:R-:W-:Y:S01]  /*1e4d0*/  @!P3 IMAD.MOV R3, RZ, RZ, -R3 ;  /* 0x000000ffff03b224 */ /* 0x000fe200078e0a03 */
[----:B------:R-:W4:Y:S01]  /*1e4e0*/  LDL R74, [R1+0x21d4] ;  /* 0x0021d400014a7983 */ /* 0x000f220000100800 */
[----:B---3--:R-:W-:Y:S01]  /*1e4f0*/  PRMT R73, RZ, 0x7610, R73 ;  /* 0x00007610ff497816 */ /* 0x008fe20000000049 */
[----:B------:R-:W0:Y:S01]  /*1e500*/  LDCU UR6, c[0x0][0x3b0] ;  /* 0x00007600ff0677ac */ /* 0x000e220008000800 */
[----:B------:R-:W-:-:S02]  /*1e510*/  SHF.R.S32.HI R5, RZ, 0x1f, R6 ;  /* 0x0000001fff057819 */ /* 0x000fc40000011406 */
[----:B------:R-:W-:Y:S02]  /*1e520*/  SEL R4, R14, R3, !P1 ;  /* 0x000000030e047207 */ /* 0x000fe40004800000 */
[----:B------:R-:W-:Y:S01]  /*1e530*/  @!P4 IMAD.IADD R16, R16, 0x1, -R15 ;  /* 0x000000011010c824 */ /* 0x000fe200078e0a0f */
[----:B------:R-:W-:Y:S02]  /*1e540*/  IADD3 R93, P4, PT, R6, R13, RZ ;  /* 0x0000000d065d7210 */ /* 0x000fe40007f9e0ff */
[----:B-1----:R-:W-:Y:S01]  /*1e550*/  IMAD R6, R4, UR5, RZ ;  /* 0x0000000504067c24 */ /* 0x002fe2000f8e02ff */
[----:B--2---:R-:W-:Y:S02]  /*1e560*/  PRMT R0, RZ, 0x7610, R0 ;  /* 0x00007610ff007816 */ /* 0x004fe40000000000 */
[----:B------:R-:W-:Y:S02]  /*1e570*/  IMAD.X R5, R5, 0x1, R12, P4 ;  /* 0x0000000105057824 */ /* 0x000fe400020e060c */
[----:B------:R-:W-:Y:S01]  /*1e580*/  @P0 IMAD.MOV.U32 R4, RZ, RZ, R93 ;  /* 0x000000ffff040224 */ /* 0x000fe200078e005d */
[C---:B------:R-:W-:Y:S01]  /*1e590*/  ISETP.GT.U32.AND P3, PT, R15.reuse, R75, PT ;  /* 0x0000004b0f00720c */ /* 0x040fe20003f64070 */
[----:B------:R-:W-:Y:S01]  /*1e5a0*/  IMAD.MOV.U32 R3, RZ, RZ, R16 ;  /* 0x000000ffff037224 */ /* 0x000fe200078e0010 */
[----:B------:R1:W-:Y:S01]  /*1e5b0*/  STL [R1+0x121c], R93 ;  /* 0x00121c5d01007387 */ /* 0x0003e20000100800 */
[----:B------:R-:W-:Y:S01]  /*1e5c0*/  ISETP.GT.U32.AND P6, PT, R15, R77, PT ;  /* 0x0000004d0f00720c */ /* 0x000fe20003fc4070 */
[----:B------:R-:W2:Y:S02]  /*1e5d0*/  LDCU UR5, c[0x0][0x3b0] ;  /* 0x00007600ff0577ac */ /* 0x000ea40008000800 */
[----:B------:R3:W2:Y:S01]  /*1e5e0*/  @P0 LDG.E.U8 R0, desc[UR20][R4.64] ;  /* 0x0000001404000981 */ /* 0x0006a2000c1e1100 */
[----:B------:R-:W-:-:S03]  /*1e5f0*/  @!P5 IMAD.MOV R3, RZ, RZ, -R3 ;  /* 0x000000ffff03d224 */ /* 0x000fc600078e0a03 */
[----:B------:R0:W-:Y:S04]  /*1e600*/  STL [R1+0x1218], R5 ;  /* 0x0012180501007387 */ /* 0x0001e80000100800 */
[----:B------:R-:W4:Y:S01]  /*1e610*/  LDL.LU R16, [R1+0x1ac] ;  /* 0x0001ac0001107983 */ /* 0x000f220000300800 */
[----:B---3--:R-:W-:Y:S01]  /*1e620*/  SHF.R.S32.HI R4, RZ, 0x1f, R6 ;  /* 0x0000001fff047819 */ /* 0x008fe20000011406 */
[----:B------:R-:W-:Y:S02]  /*1e630*/  @!P3 IMAD.IADD R75, R75, 0x1, -R15 ;  /* 0x000000014b4bb824 */ /* 0x000fe400078e0a0f */
[----:B-1----:R-:W3:Y:S01]  /*1e640*/  LDL.LU R93, [R1+0x29e4] ;  /* 0x0029e400015d7983 */ /* 0x002ee20000300800 */
[----:B0-----:R-:W-:Y:S02]  /*1e650*/  IADD3 R5, P5, PT, R6, R13, RZ ;  /* 0x0000000d06057210 */ /* 0x001fe40007fbe0ff */
[----:B------:R-:W-:-:S03]  /*1e660*/  ISETP.GE.AND P3, PT, R2, RZ, PT ;  /* 0x000000ff0200720c */ /* 0x000fc60003f66270 */
[----:B------:R-:W-:Y:S01]  /*1e670*/  IMAD.X R4, R4, 0x1, R12, P5 ;  /* 0x0000000104047824 */ /* 0x000fe200028e060c */
[----:B--2---:R0:W-:Y:S04]  /*1e680*/  STL [R1+0x1b70], R0 ;  /* 0x001b700001007387 */ /* 0x0041e80000100800 */
[----:B0-----:R-:W2:Y:S04]  /*1e690*/  LDL R0, [R1+0x21ec] ;  /* 0x0021ec0001007983 */ /* 0x001ea80000100800 */
[----:B------:R-:W2:Y:S04]  /*1e6a0*/  LDL.LU R2, [R1+0x1b0] ;  /* 0x0001b00001027983 */ /* 0x000ea80000300800 */
[----:B------:R0:W-:Y:S04]  /*1e6b0*/  STL [R1+0x1224], R5 ;  /* 0x0012240501007387 */ /* 0x0001e80000100800 */
[----:B------:R1:W-:Y:S01]  /*1e6c0*/  STL [R1+0x1220], R4 ;  /* 0x0012200401007387 */ /* 0x0003e20000100800 */
[----:B0-----:R-:W-:-:S04]  /*1e6d0*/  @P0 LOP3.LUT R5, R5, R4, RZ, 0x3c, !PT ;  /* 0x0000000405050212 */ /* 0x001fc800078e3cff */
[----:B-1----:R-:W-:-:S04]  /*1e6e0*/  @P0 LOP3.LUT R4, R5, R4, RZ, 0x3c, !PT ;  /* 0x0000000405040212 */ /* 0x002fc800078e3cff */
[----:B------:R-:W-:-:S05]  /*1e6f0*/  @P0 LOP3.LUT R5, R5, R4, RZ, 0x3c, !PT ;  /* 0x0000000405050212 */ /* 0x000fca00078e3cff */
[----:B------:R0:W2:Y:S01]  /*1e700*/  @P0 LDG.E.U8 R73, desc[UR20][R4.64] ;  /* 0x0000001404490981 */ /* 0x0000a2000c1e1100 */
[----:B------:R-:W-:Y:S01]  /*1e710*/  @!P6 IMAD.IADD R77, R77, 0x1, -R15 ;  /* 0x000000014d4de824 */ /* 0x000fe200078e0a0f */
[----:B------:R-:W-:-:S04]  /*1e720*/  SEL R3, R14, R3, !P1 ;  /* 0x000000030e037207 */ /* 0x000fc80004800000 */
[----:B------:R-:W-:Y:S01]  /*1e730*/  ISETP.GT.U32.AND P6, PT, R15, R77, PT ;  /* 0x0000004d0f00720c */ /* 0x000fe20003fc4070 */
[----:B------:R-:W-:Y:S01]  /*1e740*/  IMAD R6, R3, UR6, RZ ;  /* 0x0000000603067c24 */ /* 0x000fe2000f8e02ff */
[----:B---3--:R-:W-:Y:S01]  /*1e750*/  PRMT R93, RZ, 0x7610, R93 ;  /* 0x00007610ff5d7816 */ /* 0x008fe2000000005d */
[----:B------:R-:W1:Y:S03]  /*1e760*/  LDCU UR6, c[0x0][0x3b0] ;  /* 0x00007600ff0677ac */ /* 0x000e660008000800 */
[----:B0-----:R-:W-:-:S07]  /*1e770*/  SHF.R.S32.HI R4, RZ, 0x1f, R6 ;  /* 0x0000001fff047819 */ /* 0x001fce0000011406 */
[----:B------:R-:W-:Y:S01]  /*1e780*/  @!P6 IMAD.IADD R77, R77, 0x1, -R15 ;  /* 0x000000014d4de824 */ /* 0x000fe200078e0a0f */
[----:B------:R-:W-:-:S03]  /*1e790*/  IADD3 R5, P6, PT, R6, R13, RZ ;  /* 0x0000000d06057210 */ /* 0x000fc60007fde0ff */
[----:B------:R-:W-:Y:S02]  /*1e7a0*/  IMAD.MOV.U32 R3, RZ, RZ, R77 ;  /* 0x000000ffff037224 */ /* 0x000fe400078e004d */
[----:B------:R-:W-:Y:S02]  /*1e7b0*/  IMAD.X R4, R4, 0x1, R12, P6 ;  /* 0x0000000104047824 */ /* 0x000fe400030e060c */
[----:B------:R-:W-:Y:S01]  /*1e7c0*/  @!P3 IMAD.MOV R3, RZ, RZ, -R3 ;  /* 0x000000ffff03b224 */ /* 0x000fe200078e0a03 */
[----:B----4-:R-:W-:Y:S01]  /*1e7d0*/  ISETP.GE.AND P3, PT, R74, RZ, PT ;  /* 0x000000ff4a00720c */ /* 0x010fe20003f66270 */
[----:B--2---:R0:W-:Y:S04]  /*1e7e0*/  STL [R1+0x1b6c], R73 ;  /* 0x001b6c4901007387 */ /* 0x0041e80000100800 */
[----:B0-----:R-:W2:Y:S04]  /*1e7f0*/  LDL.LU R73, [R1+0x29e0] ;  /* 0x0029e00001497983 */ /* 0x001ea80000300800 */
[----:B------:R-:W3:Y:S04]  /*1e800*/  LDL.LU R77, [R1+0x1b8] ;  /* 0x0001b800014d7983 */ /* 0x000ee80000300800 */
[----:B------:R0:W-:Y:S04]  /*1e810*/  STL [R1+0x122c], R5 ;  /* 0x00122c0501007387 */ /* 0x0001e80000100800 */
[----:B------:R-:W4:Y:S01]  /*1e820*/  LDL R74, [R1+0x2204] ;  /* 0x00220400014a7983 */ /* 0x000f220000100800 */
        /* <DEDUP_REMOVED lines=17> */
[----:B------:R-:W3:Y:S01]  /*1e940*/  LDL R75, [R1+0x2218] ;  /* 0x00221800014b7983 */ /* 0x000ee20000100800 */
[----:B------:R-:W-:Y:S01]  /*1e950*/  PRMT R73, RZ, 0x7610, R73 ;  /* 0x00007610ff497816 */ /* 0x000fe20000000049 */
        /* <DEDUP_REMOVED lines=17> */
[----:B------:R-:W2:Y:S01]  /*1ea70*/  LDL.LU R92, [R1+0x1b4] ;  /* 0x0001b400015c7983 */ /* 0x000ea20000300800 */
[----:B0-----:R-:W-:Y:S01]  /*1ea80*/  SHF.R.S32.HI R4, RZ, 0x1f, R6 ;  /* 0x0000001fff047819 */ /* 0x001fe20000011406 */
[----:B------:R-:W-:Y:S02]  /*1ea90*/  @!P3 IMAD.IADD R2, R2, 0x1, -R15 ;  /* 0x000000010202b824 */ /* 0x000fe400078e0a0f */
[----:B-1----:R-:W2:Y:S01]  /*1eaa0*/  LDL.LU R0, [R1+0x29d8] ;  /* 0x0029d80001007983 */ /* 0x002ea20000300800 */
[----:B---3--:R-:W-:Y:S02]  /*1eab0*/  IADD3 R5, P5, PT, R6, R13, RZ ;  /* 0x0000000d06057210 */ /* 0x008fe40007fbe0ff */
[----:B----4-:R-:W-:-:S03]  /*1eac0*/  ISETP.GE.AND P3, PT, R74, RZ, PT ;  /* 0x000000ff4a00720c */ /* 0x010fc60003f66270 */
[----:B------:R-:W-:Y:S01]  /*1ead0*/  IMAD.X R4, R4, 0x1, R12, P5 ;  /* 0x0000000104047824 */ /* 0x000fe200028e060c */
[----:B--2---:R0:W-:Y:S04]  /*1eae0*/  STL [R1+0x1b64], R93 ;  /* 0x001b645d01007387 */ /* 0x0041e80000100800 */
[----:B0-----:R-:W2:Y:S04]  /*1eaf0*/  LDL R93, [R1+0x2230] ;  /* 0x00223000015d7983 */ /* 0x001ea80000100800 */
[----:B------:R-:W3:Y:S04]  /*1eb00*/  LDL.LU R74, [R1+0x1bc] ;  /* 0x0001bc00014a7983 */ /* 0x000ee80000300800 */
[----:B------:R0:W-:Y:S04]  /*1eb10*/  STL [R1+0x123c], R5 ;  /* 0x00123c0501007387 */ /* 0x0001e80000100800 */
[----:B------:R1:W-:Y:S01]  /*1eb20*/  STL [R1+0x1238], R4 ;  /* 0x0012380401007387 */ /* 0x0003e20000100800 */
[----:B0-----:R-:W-:-:S04]  /*1eb30*/  @P0 LOP3.LUT R5, R5, R4, RZ, 0x3c, !PT ;  /* 0x0000000405050212 */ /* 0x001fc800078e3cff */
[----:B-1----:R-:W-:-:S04]  /*1eb40*/  @P0 LOP3.LUT R4, R5, R4, RZ, 0x3c, !PT ;  /* 0x0000000405040212 */ /* 0x002fc800078e3cff */
[----:B------:R-:W-:-:S05]  /*1eb50*/  @P0 LOP3.LUT R5, R5, R4, RZ, 0x3c, !PT ;  /* 0x0000000405050212 */ /* 0x000fca00078e3cff */
[----:B------:R0:W4:Y:S01]  /*1eb60*/  @P0 LDG.E.U8 R73, desc[UR20][R4.64] ;  /* 0x0000001404490981 */ /* 0x000122000c1e1100 */
[----:B------:R-:W-:Y:S01]  /*1eb70*/  @!P6 IMAD.IADD R16, R16, 0x1, -R15 ;  /* 0x000000011010e824 */ /* 0x000fe200078e0a0f */
[----:B------:R-:W-:-:S04]  /*1eb80*/  SEL R3, R14, R3, !P1 ;  /* 0x000000030e037207 */ /* 0x000fc80004800000 */
[----:B------:R-:W-:Y:S01]  /*1eb90*/  ISETP.GT.U32.AND P6, PT, R15, R16, PT ;  /* 0x000000100f00720c */ /* 0x000fe20003fc4070 */
[----:B------:R-:W-:Y:S01]  /*1eba0*/  IMAD R6, R3, UR5, RZ ;  /* 0x0000000503067c24 */ /* 0x000fe2000f8e02ff */
[----:B------:R-:W-:Y:S01]  /*1ebb0*/  PRMT R0, RZ, 0x7610, R0 ;  /* 0x00007610ff007816 */ /* 0x000fe20000000000 */
        /* <DEDUP_REMOVED lines=8> */
[----:B----4-:R0:W-:Y:S04]  /*1ec40*/  STL [R1+0x1b5c], R73 ;  /* 0x001b5c4901007387 */ /* 0x0101e80000100800 */
[----:B0-----:R-:W4:Y:S04]  /*1ec50*/  LDL.LU R73, [R1+0x29d4] ;  /* 0x0029d40001497983 */ /* 0x001f280000300800 */
[----:B------:R-:W2:Y:S04]  /*1ec60*/  LDL.LU R16, [R1+0x1c0] ;  /* 0x0001c00001107983 */ /* 0x000ea80000300800 */
        /* <DEDUP_REMOVED lines=20> */
[----:B----4-:R-:W-:Y:S01]  /*1edb0*/  PRMT R73, RZ, 0x7610, R73 ;  /* 0x00007610ff497816 */ /* 0x010fe20000000049 */
        /* <DEDUP_REMOVED lines=9> */
[C---:B---3--:R-:W-:Y:S01]  /*1ee50*/  ISETP.GT.U32.AND P3, PT, R15.reuse, R74, PT ;  /* 0x0000004a0f00720c */ /* 0x048fe20003f64070 */
[----:B------:R-:W-:Y:S01]  /*1ee60*/  IMAD.MOV.U32 R3, RZ, RZ, R77 ;  /* 0x000000ffff037224 */ /* 0x000fe200078e004d */
[----:B------:R1:W-:Y:S01]  /*1ee70*/  STL [R1+0x124c], R93 ;  /* 0x00124c5d01007387 */ /* 0x0003e20000100800 */
[----:B------:R-:W-:Y:S01]  /*1ee80*/  ISETP.GT.U32.AND P6, PT, R15, R92, PT ;  /* 0x0000005c0f00720c */ /* 0x000fe20003fc4070 */
[----:B------:R-:W2:Y:S02]  /*1ee90*/  LDCU UR5, c[0x0][0x3b0] ;  /* 0x00007600ff0577ac */ /* 0x000ea40008000800 */
[----:B------:R3:W4:Y:S01]  /*1eea0*/  @P0 LDG.E.U8 R0, desc[UR20][R4.64] ;  /* 0x0000001404000981 */ /* 0x000722000c1e1100 */
[----:B------:R-:W-:-:S03]  /*1eeb0*/  @!P5 IMAD.MOV R3, RZ, RZ, -R3 ;  /* 0x000000ffff03d224 */ /* 0x000fc600078e0a03 */
[----:B------:R0:W-:Y:S04]  /*1eec0*/  STL [R1+0x1248], R5 ;  /* 0x0012480501007387 */ /* 0x0001e80000100800 */
[----:B------:R-:W2:Y:S01]  /*1eed0*/  LDL.LU R77, [R1+0x1c8] ;  /* 0x0001c800014d7983 */ /* 0x000ea20000300800 */
[----:B---3--:R-:W-:Y:S01]  /*1eee0*/  SHF.R.S32.HI R4, RZ, 0x1f, R6 ;  /* 0x0000001fff047819 */ /* 0x008fe20000011406 */
[----:B------:R-:W-:Y:S02]  /*1eef0*/  @!P3 IMAD.IADD R74, R74, 0x1, -R15 ;  /* 0x000000014a4ab824 */ /* 0x000fe400078e0a0f */
[----:B-1----:R-:W3:Y:S01]  /*1ef00*/  LDL.LU R93, [R1+0x29cc] ;  /* 0x0029cc00015d7983 */ /* 0x002ee20000300800 */
[----:B0-----:R-:W-:Y:S02]  /*1ef10*/  IADD3 R5, P5, PT, R6, R13, RZ ;  /* 0x0000000d06057210 */ /* 0x001fe40007fbe0ff */
[----:B------:R-:W-:-:S03]  /*1ef20*/  ISETP.GE.AND P3, PT, R75, RZ, PT ;  /* 0x000000ff4b00720c */ /* 0x000fc60003f66270 */
[----:B------:R-:W-:Y:S01]  /*1ef30*/  IMAD.X R4, R4, 0x1, R12, P5 ;  /* 0x0000000104047824 */ /* 0x000fe200028e060c */
[----:B----4-:R0:W-:Y:S04]  /*1ef40*/  STL [R1+0x19a4], R0 ;  /* 0x0019a40001007387 */ /* 0x0101e80000100800 */
[----:B0-----:R-:W4:Y:S04]  /*1ef50*/  LDL R0, [R1+0x2224] ;  /* 0x0022240001007983 */ /* 0x001f280000100800 */
        /* <DEDUP_REMOVED lines=20> */
[----:B--2---:R0:W-:Y:S04]  /*1f0a0*/  STL [R1+0x1b54], R73 ;  /* 0x001b544901007387 */ /* 0x0041e80000100800 */
[----:B0-----:R-:W2:Y:S04]  /*1f0b0*/  LDL.LU R73, [R1+0x29c8] ;  /* 0x0029c80001497983 */ /* 0x001ea80000300800 */
[----:B------:R-:W3:Y:S04]  /*1f0c0*/  LDL.LU R92, [R1+0x1c4] ;  /* 0x0001c400015c7983 */ /* 0x000ee80000300800 */
        /* <DEDUP_REMOVED lines=17> */
[----:B----4-:R-:W-:Y:S01]  /*1f1e0*/  ISETP.GE.AND P5, PT, R0, RZ, PT ;  /* 0x000000ff0000720c */ /* 0x010fe20003fa6270 */
[----:B------:R-:W-:Y:S01]  /*1f1f0*/  @!P3 IMAD.MOV R3, RZ, RZ, -R3 ;  /* 0x000000ffff03b224 */ /* 0x000fe200078e0a03 */
[----:B------:R-:W4:Y:S01]  /*1f200*/  LDL R74, [R1+0x2250] ;  /* 0x00225000014a7983 */ /* 0x000f220000100800 */
        /* <DEDUP_REMOVED lines=19> */
[----:B0-----:R-:W-:Y:S01]  /*1f340*/  SHF.R.S32.HI R4, RZ, 0x1f, R6 ;  /* 0x0000001fff047819 */ /* 0x001fe20000011406 */
[----:B------:R-:W-:Y:S02]  /*1f350*/  @!P3 IMAD.IADD R75, R75, 0x1, -R15 ;  /* 0x000000014b4bb824 */ /* 0x000fe400078e0a0f */
[----:B-1----:R-:W4:Y:S01]  /*1f360*/  LDL.LU R0, [R1+0x29c0] ;  /* 0x0029c00001007983 */ /* 0x002f220000300800 */
[----:B---3--:R-:W-:Y:S02]  /*1f370*/  IADD3 R5, P5, PT, R6, R13, RZ ;  /* 0x0000000d06057210 */ /* 0x008fe40007fbe0ff */
[----:B------:R-:W-:-:S03]  /*1f380*/  ISETP.GE.AND P3, PT, R2, RZ, PT ;  /* 0x000000ff0200720c */ /* 0x000fc60003f66270 */
        /* <DEDUP_REMOVED lines=1922> */
[----:B------:R0:W2:Y:S01]  /*26bb0*/  @P0 LDG.E.U8 R74, desc[UR20][R4.64] ;  /* 0x00000014044a0981 */ /* 0x0000a2000c1e1100 */
[C---:B------:R-:W-:Y:S02]  /*26bc0*/  ISETP.GT.U32.AND P4, PT, R15.reuse, R92, PT ;  /* 0x0000005c0f00720c */ /* 0x040fe40003f84070 */
[----:B------:R-:W-:Y:S02]  /*26bd0*/  ISETP.GT.U32.AND P5, PT, R15, R75, PT ;  /* 0x0000004b0f00720c */ /* 0x000fe40003fa4070 */
[----:B------:R-:W-:-:S09]  /*26be0*/  SEL R6, R14, R3, !P1 ;  /* 0x000000030e067207 */ /* 0x000fd20004800000 */
[----:B------:R-:W-:-:S05]  /*26bf0*/  @!P4 IMAD.IADD R92, R92, 0x1, -R15 ;  /* 0x000000015c5cc824 */ /* 0x000fca00078e0a0f */
[----:B------:R-:W-:Y:S01]  /*26c00*/  ISETP.GT.U32.AND P4, PT, R15, R92, PT ;  /* 0x0000005c0f00720c */ /* 0x000fe20003f84070 */
[----:B------:R-:W-:Y:S02]  /*26c10*/  @!P5 IMAD.IADD R75, R75, 0x1, -R15 ;  /* 0x000000014b4bd824 */ /* 0x000fe400078e0a0f */
[----:B------:R-:W-:Y:S01]  /*26c20*/  IMAD R6, R6, UR5, RZ ;  /* 0x0000000506067c24 */ /* 0x000fe2000f8e02ff */
[----:B----4-:R-:W-:Y:S01]  /*26c30*/  ISETP.GE.AND P5, PT, R2, RZ, PT ;  /* 0x000000ff0200720c */ /* 0x010fe20003fa6270 */
[----:B------:R-:W-:Y:S01]  /*26c40*/  IMAD.MOV.U32 R3, RZ, RZ, R75 ;  /* 0x000000ffff037224 */ /* 0x000fe200078e004b */
[----:B------:R-:W4:Y:S01]  /*26c50*/  LDL.LU R2, [R1+0x314] ;  /* 0x0003140001027983 */ /* 0x000f220000300800 */
[----:B------:R-:W-:Y:S01]  /*26c60*/  PRMT R72, RZ, 0x7610, R72 ;  /* 0x00007610ff487816 */ /* 0x000fe20000000048 */
[----:B------:R-:W1:Y:S01]  /*26c70*/  LDCU UR5, c[0x0][0x3b0] ;  /* 0x00007600ff0577ac */ /* 0x000e620008000800 */
[----:B------:R-:W-:Y:S01]  /*26c80*/  @!P3 IMAD.MOV R3, RZ, RZ, -R3 ;  /* 0x000000ffff03b224 */ /* 0x000fe200078e0a03 */
[----:B0-----:R-:W-:-:S03]  /*26c90*/  SHF.R.S32.HI R5, RZ, 0x1f, R6 ;  /* 0x0000001fff057819 */ /* 0x001fc60000011406 */
[----:B------:R-:W-:Y:S01]  /*26ca0*/  @!P4 IMAD.IADD R92, R92, 0x1, -R15 ;  /* 0x000000015c5cc824 */ /* 0x000fe200078e0a0f */
[----:B------:R-:W-:Y:S01]  /*26cb0*/  SEL R4, R14, R3, !P1 ;  /* 0x000000030e047207 */ /* 0x000fe20004800000 */
[----:B--2---:R0:W-:Y:S02]  /*26cc0*/  STL [R1+0x1a24], R74 ;  /* 0x001a244a01007387 */ /* 0x0041e40000100800 */
[----:B0-----:R-:W-:Y:S02]  /*26cd0*/  IADD3 R74, P4, PT, R6, R13, RZ ;  /* 0x0000000d064a7210 */ /* 0x001fe40007f9e0ff */
[----:B-1----:R-:W-:Y:S01]  /*26ce0*/  IMAD R6, R4, UR6, RZ ;  /* 0x0000000604067c24 */ /* 0x002fe2000f8e02ff */
[----:B------:R-:W-:Y:S01]  /*26cf0*/  ISETP.GT.U32.AND P3, PT, R15, R0, PT ;  /* 0x000000000f00720c */ /* 0x000fe20003f64070 */
[----:B------:R-:W-:Y:S01]  /*26d00*/  IMAD.MOV.U32 R3, RZ, RZ, R92 ;  /* 0x000000ffff037224 */ /* 0x000fe200078e005c */
[----:B------:R-:W-:Y:S01]  /*26d10*/  PRMT R70, RZ, 0x7610, R70 ;  /* 0x00007610ff467816 */ /* 0x000fe20000000046 */
[----:B------:R-:W-:Y:S01]  /*26d20*/  IMAD.X R75, R5, 0x1, R12, P4 ;  /* 0x00000001054b7824 */ /* 0x000fe200020e060c */
[----:B------:R0:W-:Y:S01]  /*26d30*/  STL [R1+0x1504], R74 ;  /* 0x0015044a01007387 */ /* 0x0001e20000100800 */
[----:B------:R-:W-:Y:S01]  /*26d40*/  @P0 IMAD.MOV.U32 R4, RZ, RZ, R74 ;  /* 0x000000ffff040224 */ /* 0x000fe200078e004a */
[----:B------:R-:W-:Y:S01]  /*26d50*/  ISETP.GT.U32.AND P6, PT, R15, R16, PT ;  /* 0x000000100f00720c */ /* 0x000fe20003fc4070 */
[----:B------:R-:W-:Y:S01]  /*26d60*/  @P0 IMAD.MOV.U32 R5, RZ, RZ, R75 ;  /* 0x000000ffff050224 */ /* 0x000fe200078e004b */
[----:B------:R-:W1:Y:S04]  /*26d70*/  LDCU UR6, c[0x0][0x3b0] ;  /* 0x00007600ff0677ac */ /* 0x000e680008000800 */
[----:B------:R2:W3:Y:S01]  /*26d80*/  @P0 LDG.E.U8 R72, desc[UR20][R4.64] ;  /* 0x0000001404480981 */ /* 0x0004e2000c1e1100 */
[----:B------:R-:W-:-:S03]  /*26d90*/  @!P5 IMAD.MOV R3, RZ, RZ, -R3 ;  /* 0x000000ffff03d224 */ /* 0x000fc600078e0a03 */
[----:B------:R1:W-:Y:S04]  /*26da0*/  STL [R1+0x1500], R75 ;  /* 0x0015004b01007387 */ /* 0x0003e80000100800 */
[----:B0-----:R-:W4:Y:S01]  /*26db0*/  LDL R74, [R1+0x2394] ;  /* 0x00239400014a7983 */ /* 0x001f220000100800 */
[----:B--2---:R-:W-:-:S03]  /*26dc0*/  SHF.R.S32.HI R4, RZ, 0x1f, R6 ;  /* 0x0000001fff047819 */ /* 0x004fc60000011406 */
[----:B-1----:R-:W2:Y:S01]  /*26dd0*/  LDL.LU R75, [R1+0x324] ;  /* 0x00032400014b7983 */ /* 0x002ea20000300800 */
[--C-:B------:R-:W-:Y:S01]  /*26de0*/  @!P3 IMAD.IADD R0, R0, 0x1, -R15.reuse ;  /* 0x000000010000b824 */ /* 0x100fe200078e0a0f */
[----:B------:R-:W-:Y:S02]  /*26df0*/  ISETP.GE.AND P3, PT, R93, RZ, PT ;  /* 0x000000ff5d00720c */ /* 0x000fe40003f66270 */
[----:B------:R-:W-:Y:S01]  /*26e00*/  SEL R3, R14, R3, !P1 ;  /* 0x000000030e037207 */ /* 0x000fe20004800000 */
[----:B------:R-:W-:Y:S01]  /*26e10*/  @!P6 IMAD.IADD R16, R16, 0x1, -R15 ;  /* 0x000000011010e824 */ /* 0x000fe200078e0a0f */
[----:B---3--:R0:W-:Y:S04]  /*26e20*/  STL [R1+0x1a20], R72 ;  /* 0x001a204801007387 */ /* 0x0081e80000100800 */
[----:B------:R-:W3:Y:S01]  /*26e30*/  LDL R93, [R1+0x239c] ;  /* 0x00239c00015d7983 */ /* 0x000ee20000100800 */
[----:B0-----:R-:W-:-:S05]  /*26e40*/  IADD3 R72, P5, PT, R6, R13, RZ ;  /* 0x0000000d06487210 */ /* 0x001fca0007fbe0ff */
[----:B------:R-:W-:Y:S01]  /*26e50*/  IMAD.X R4, R4, 0x1, R12, P5 ;  /* 0x0000000104047824 */ /* 0x000fe200028e060c */
[----:B------:R-:W-:Y:S01]  /*26e60*/  STL [R1+0x150c], R72 ;  /* 0x00150c4801007387 */ /* 0x000fe20000100800 */
[----:B------:R-:W-:Y:S01]  /*26e70*/  IMAD R6, R3, UR5, RZ ;  /* 0x0000000503067c24 */ /* 0x000fe2000f8e02ff */
[C---:B------:R-:W-:Y:S01]  /*26e80*/  ISETP.GT.U32.AND P6, PT, R15.reuse, R16, PT ;  /* 0x000000100f00720c */ /* 0x040fe20003fc4070 */
[----:B------:R-:W-:Y:S01]  /*26e90*/  @P0 IMAD.MOV.U32 R5, RZ, RZ, R4 ;  /* 0x000000ffff050224 */ /* 0x000fe200078e0004 */
[----:B------:R0:W-:Y:S01]  /*26ea0*/  STL [R1+0x1508], R4 ;  /* 0x0015080401007387 */ /* 0x0001e20000100800 */
[----:B------:R-:W-:Y:S01]  /*26eb0*/  ISETP.GT.U32.AND P4, PT, R15, R77, PT ;  /* 0x0000004d0f00720c */ /* 0x000fe20003f84070 */
[----:B------:R-:W1:Y:S02]  /*26ec0*/  LDCU UR5, c[0x0][0x3b0] ;  /* 0x00007600ff0577ac */ /* 0x000e640008000800 */
[----:B------:R-:W2:Y:S01]  /*26ed0*/  LDL.LU R92, [R1+0x328] ;  /* 0x00032800015c7983 */ /* 0x000ea20000300800 */
[----:B0-----:R-:W-:-:S05]  /*26ee0*/  @P0 IMAD.MOV.U32 R4, RZ, RZ, R72 ;  /* 0x000000ffff040224 */ /* 0x001fca00078e0048 */
[----:B------:R0:W2:Y:S02]  /*26ef0*/  @P0 LDG.E.U8 R70, desc[UR20][R4.64] ;  /* 0x0000001404460981 */ /* 0x0000a4000c1e1100 */
[----:B0-----:R-:W-:-:S04]  /*26f00*/  IADD3 R4, P5, PT, R6, R13, RZ ;  /* 0x0000000d06047210 */ /* 0x001fc80007fbe0ff */
[----:B------:R-:W-:-:S05]  /*26f10*/  LEA.HI.X.SX32 R5, R6, R12, 0x1, P5 ;  /* 0x0000000c06057211 */ /* 0x000fca00028f0eff */
[----:B------:R0:W2:Y:S01]  /*26f20*/  @P0 LDG.E.U8 R7, desc[UR20][R4.64] ;  /* 0x0000001404070981 */ /* 0x0000a2000c1e1100 */
[--C-:B------:R-:W-:Y:S02]  /*26f30*/  @!P6 IMAD.IADD R16, R16, 0x1, -R15.reuse ;  /* 0x000000011010e824 */ /* 0x100fe400078e0a0f */
[----:B------:R-:W-:Y:S02]  /*26f40*/  @!P4 IMAD.IADD R77, R77, 0x1, -R15 ;  /* 0x000000014d4dc824 */ /* 0x000fe400078e0a0f */
[----:B------:R-:W-:Y:S01]  /*26f50*/  IMAD.MOV.U32 R3, RZ, RZ, R16 ;  /* 0x000000ffff037224 */ /* 0x000fe200078e0010 */
[C---:B------:R-:W-:Y:S01]  /*26f60*/  ISETP.GT.U32.AND P4, PT, R15.reuse, R0, PT ;  /* 0x000000000f00720c */ /* 0x040fe20003f84070 */
[----:B------:R-:W2:Y:S01]  /*26f70*/  LDL R16, [R1+0x2350] ;  /* 0x0023500001107983 */ /* 0x000ea20000100800 */
[C---:B------:R-:W-:Y:S01]  /*26f80*/  ISETP.GT.U32.AND P6, PT, R15.reuse, R77, PT ;  /* 0x0000004d0f00720c */ /* 0x040fe20003fc4070 */
[----:B------:R-:W-:Y:S01]  /*26f90*/  @!P3 IMAD.MOV R3, RZ, RZ, -R3 ;  /* 0x000000ffff03b224 */ /* 0x000fe200078e0a03 */
[----:B----4-:R-:W-:-:S04]  /*26fa0*/  ISETP.GT.U32.AND P3, PT, R15, R2, PT ;  /* 0x000000020f00720c */ /* 0x010fc80003f64070 */
[----:B------:R-:W-:-:S05]  /*26fb0*/  SEL R3, R14, R3, !P1 ;  /* 0x000000030e037207 */ /* 0x000fca0004800000 */
[----:B------:R-:W-:Y:S02]  /*26fc0*/  IMAD R3, R3, UR6, RZ ;  /* 0x0000000603037c24 */ /* 0x000fe4000f8e02ff */
[--C-:B------:R-:W-:Y:S02]  /*26fd0*/  @!P4 IMAD.IADD R0, R0, 0x1, -R15.reuse ;  /* 0x000000010000c824 */ /* 0x100fe400078e0a0f */
[--C-:B------:R-:W-:Y:S01]  /*26fe0*/  @!P6 IMAD.IADD R77, R77, 0x1, -R15.reuse ;  /* 0x000000014d4de824 */ /* 0x100fe200078e0a0f */
[C---:B------:R-:W-:Y:S01]  /*26ff0*/  IADD3 R6, P6, PT, R3.reuse, R13, RZ ;  /* 0x0000000d03067210 */ /* 0x040fe20007fde0ff */
[----:B------:R0:W-:Y:S01]  /*27000*/  STL [R1+0xad0], R4 ;  /* 0x000ad00401007387 */ /* 0x0001e20000100800 */
[----:B------:R-:W-:Y:S01]  /*27010*/  @!P3 IMAD.IADD R2, R2, 0x1, -R15 ;  /* 0x000000010202b824 */ /* 0x000fe200078e0a0f */
[----:B------:R-:W-:Y:S01]  /*27020*/  ISETP.GE.AND P5, PT, R74, RZ, PT ;  /* 0x000000ff4a00720c */ /* 0x000fe20003fa6270 */
[----:B------:R-:W4:Y:S01]  /*27030*/  LDCU UR6, c[0x0][0x3b0] ;  /* 0x00007600ff0677ac */ /* 0x000f220008000800 */
[----:B------:R1:W-:Y:S01]  /*27040*/  STL [R1+0xacc], R5 ;  /* 0x000acc0501007387 */ /* 0x0003e20000100800 */
[----:B------:R-:W-:Y:S01]  /*27050*/  LEA.HI.X.SX32 R3, R3, R12, 0x1, P6 ;  /* 0x0000000c03037211 */ /* 0x000fe200030f0eff */
[----:B0-----:R-:W-:Y:S01]  /*27060*/  IMAD.MOV.U32 R4, RZ, RZ, R0 ;  /* 0x000000ffff047224 */ /* 0x001fe200078e0000 */
[----:B-1----:R-:W-:-:S02]  /*27070*/  PRMT R5, RZ, 0x7610, R5 ;  /* 0x00007610ff057816 */ /* 0x002fc40000000005 */
[----:B---3--:R-:W-:Y:S02]  /*27080*/  ISETP.GE.AND P3, PT, R93, RZ, PT ;  /* 0x000000ff5d00720c */ /* 0x008fe40003f66270 */
[----:B------:R-:W3:Y:S04]  /*27090*/  LDL R93, [R1+0x2358] ;  /* 0x00235800015d7983 */ /* 0x000ee80000100800 */
[----:B------:R-:W-:Y:S04]  /*270a0*/  STL [R1+0xac8], R6 ;  /* 0x000ac80601007387 */ /* 0x000fe80000100800 */
[----:B------:R-:W3:Y:S04]  /*270b0*/  LDL.LU R0, [R1+0x334] ;  /* 0x0003340001007983 */ /* 0x000ee80000300800 */
[----:B--2---:R-:W-:Y:S04]  /*270c0*/  STL [R1+0x6e4], R70 ;  /* 0x0006e44601007387 */ /* 0x004fe80000100800 */
[----:B------:R-:W-:Y:S04]  /*270d0*/  STL [R1+0xac4], R3 ;  /* 0x000ac40301007387 */ /* 0x000fe80000100800 */
[----:B------:R0:W-:Y:S02]  /*270e0*/  STL [R1+0x1a1c], R7 ;  /* 0x001a1c0701007387 */ /* 0x0001e40000100800 */
[----:B0-----:R-:W-:-:S05]  /*270f0*/  @P0 IMAD.MOV.U32 R7, RZ, RZ, R3 ;  /* 0x000000ffff070224 */ /* 0x001fca00078e0003 */
[----:B------:R-:W2:Y:S01]  /*27100*/  @P0 LDG.E.U8 R5, desc[UR20][R6.64] ;  /* 0x0000001406050981 */ /* 0x000ea2000c1e1100 */
[C---:B------:R-:W-:Y:S02]  /*27110*/  ISETP.GT.U32.AND P4, PT, R15.reuse, R75, PT ;  /* 0x0000004b0f00720c */ /* 0x040fe40003f84070 */
[----:B------:R-:W-:Y:S01]  /*27120*/  ISETP.GT.U32.AND P6, PT, R15, R2, PT ;  /* 0x000000020f00720c */ /* 0x000fe20003fc4070 */
[----:B------:R-:W-:Y:S02]  /*27130*/  @!P5 IMAD.MOV R4, RZ, RZ, -R4 ;  /* 0x000000ffff04d224 */ /* 0x000fe400078e0a04 */
[----:B------:R-:W-:Y:S02]  /*27140*/  IMAD.MOV.U32 R3, RZ, RZ, R77 ;  /* 0x000000ffff037224 */ /* 0x000fe400078e004d */
[----:B------:R-:W3:Y:S02]  /*27150*/  LDL R77, [R1+0x238c] ;  /* 0x00238c00014d7983 */ /* 0x000ee40000100800 */
[----:B------:R-:W-:-:S04]  /*27160*/  @!P3 IMAD.MOV R3, RZ, RZ, -R3 ;  /* 0x000000ffff03b224 */ /* 0x000fc800078e0a03 */
[--C-:B------:R-:W-:Y:S01]  /*27170*/  @!P4 IMAD.IADD R75, R75, 0x1, -R15.reuse ;  /* 0x000000014b4bc824 */ /* 0x100fe200078e0a0f */
[----:B------:R-:W-:Y:S02]  /*27180*/  ISETP.GE.AND P4, PT, R16, RZ, PT ;  /* 0x000000ff1000720c */ /* 0x000fe40003f86270 */
[----:B------:R-:W3:Y:S01]  /*27190*/  LDL.LU R16, [R1+0x338] ;  /* 0x0003380001107983 */ /* 0x000ee20000300800 */
[----:B------:R-:W-:Y:S01]  /*271a0*/  @!P6 IMAD.IADD R2, R2, 0x1, -R15 ;  /* 0x000000010202e824 */ /* 0x000fe200078e0a0f */
[----:B------:R-:W-:Y:S02]  /*271b0*/  PRMT R71, RZ, 0x7610, R71 ;  /* 0x00007610ff477816 */ /* 0x000fe40000000047 */
[----:B--2---:R0:W-:Y:S02]  /*271c0*/  STL [R1+0x1a18], R5 ;  /* 0x001a180501007387 */ /* 0x0041e40000100800 */
[C---:B0-----:R-:W-:Y:S02]  /*271d0*/  SEL R5, R14.reuse, R4, !P1 ;  /* 0x000000040e057207 */ /* 0x041fe40004800000 */
[----:B------:R-:W-:-:S03]  /*271e0*/  SEL R4, R14, R3, !P1 ;  /* 0x000000030e047207 */ /* 0x000fc60004800000 */
[----:B------:R-:W-:Y:S01]  /*271f0*/  IMAD R5, R5, UR13, RZ ;  /* 0x0000000d05057c24 */ /* 0x000fe2000f8e02ff */
[----:B------:R-:W-:Y:S01]  /*27200*/  ISETP.GT.U32.AND P3, PT, R15, R75, PT ;  /* 0x0000004b0f00720c */ /* 0x000fe20003f64070 */
[----:B------:R-:W-:Y:S01]  /*27210*/  IMAD.MOV.U32 R3, RZ, RZ, R2 ;  /* 0x000000ffff037224 */ /* 0x000fe200078e0002 */
[----:B------:R-:W-:Y:S01]  /*27220*/  PRMT R73, RZ, 0x7610, R73 ;  /* 0x00007610ff497816 */ /* 0x000fe20000000049 */
[----:B----4-:R-:W-:Y:S01]  /*27230*/  IMAD R4, R4, UR6, RZ ;  /* 0x0000000604047c24 */ /* 0x010fe2000f8e02ff */
[----:B------:R-:W-:Y:S01]  /*27240*/  SHF.R.S32.HI R6, RZ, 0x1f, R5 ;  /* 0x0000001fff067819 */ /* 0x000fe20000011405 */
[----:B------:R-:W-:Y:S01]  /*27250*/  @!P4 IMAD.MOV R3, RZ, RZ, -R3 ;  /* 0x000000ffff03c224 */ /* 0x000fe200078e0a03 */
[-C--:B------:R-:W-:Y:S01]  /*27260*/  IADD3 R5, P6, PT, R5, R13.reuse, RZ ;  /* 0x0000000d05057210 */ /* 0x080fe20007fde0ff */
[----:B------:R-:W2:Y:S01]  /*27270*/  LDL.LU R2, [R1+0x32c] ;  /* 0x00032c0001027983 */ /* 0x000ea20000300800 */
[----:B------:R-:W-:Y:S01]  /*27280*/  IADD3 R74, P4, PT, R4, R13, RZ ;  /* 0x0000000d044a7210 */ /* 0x000fe20007f9e0ff */
[----:B------:R-:W0:Y:S02]  /*27290*/  LDCU UR6, c[0x0][0x3b0] ;  /* 0x00007600ff0677ac */ /* 0x000e240008000800 */
[----:B------:R-:W-:Y:S01]  /*272a0*/  IMAD.X R70, R6, 0x1, R12, P6 ;  /* 0x0000000106467824 */ /* 0x000fe200030e060c */
[----:B------:R-:W-:Y:S01]  /*272b0*/  LEA.HI.X.SX32 R72, R4, R12, 0x1, P4 ;  /* 0x0000000c04487211 */ /* 0x000fe200020f0eff */
[----:B------:R1:W-:Y:S01]  /*272c0*/  STL [R1+0x1514], R5 ;  /* 0x0015140501007387 */ /* 0x0003e20000100800 */
[----:B------:R-:W-:Y:S01]  /*272d0*/  @P0 IMAD.MOV.U32 R4, RZ, RZ, R5 ;  /* 0x000000ffff040224 */ /* 0x000fe200078e0005 */
[----:B------:R-:W-:Y:S01]  /*272e0*/  ISETP.GT.U32.AND P5, PT, R15, R92, PT ;  /* 0x0000005c0f00720c */ /* 0x000fe20003fa4070 */
[----:B------:R-:W4:Y:S01]  /*272f0*/  LDCU UR13, c[0x0][0x3b0] ;  /* 0x00007600ff0d77ac */ /* 0x000f220008000800 */
[----:B-1----:R-:W-:-:S05]  /*27300*/  @P0 IMAD.MOV.U32 R5, RZ, RZ, R70 ;  /* 0x000000ffff050224 */ /* 0x002fca00078e0046 */
[----:B------:R1:W2:Y:S01]  /*27310*/  @P0 LDG.E.U8 R71, desc[UR20][R4.64] ;  /* 0x0000001404470981 */ /* 0x0002a2000c1e1100 */
[--C-:B------:R-:W-:Y:S01]  /*27320*/  @!P3 IMAD.IADD R75, R75, 0x1, -R15.reuse ;  /* 0x000000014b4bb824 */ /* 0x100fe200078e0a0f */
[----:B---3--:R-:W-:Y:S02]  /*27330*/  ISETP.GE.AND P3, PT, R93, RZ, PT ;  /* 0x000000ff5d00720c */ /* 0x008fe40003f66270 */
[----:B------:R-:W-:Y:S04]  /*27340*/  STL [R1+0xac0], R74 ;  /* 0x000ac04a01007387 */ /* 0x000fe80000100800 */
[----:B------:R-:W3:Y:S01]  /*27350*/  LDL R93, [R1+0x2398] ;  /* 0x00239800015d7983 */ /* 0x000ee20000100800 */
[----:B-1----:R-:W-:Y:S02]  /*27360*/  @P0 IMAD.MOV.U32 R4, RZ, RZ, R74 ;  /* 0x000000ffff040224 */ /* 0x002fe400078e004a */
[----:B------:R-:W-:Y:S01]  /*27370*/  @P0 IMAD.MOV.U32 R5, RZ, RZ, R72 ;  /* 0x000000ffff050224 */ /* 0x000fe200078e0048 */
[----:B------:R1:W-:Y:S04]  /*27380*/  STL [R1+0x1510], R70 ;  /* 0x0015104601007387 */ /* 0x0003e80000100800 */
[----:B------:R0:W3:Y:S04]  /*27390*/  @P0 LDG.E.U8 R73, desc[UR20][R4.64] ;  /* 0x0000001404490981 */ /* 0x0000e8000c1e1100 */
[----:B-1----:R-:W3:Y:S04]  /*273a0*/  LDL.LU R70, [R1+0x2874] ;  /* 0x0028740001467983 */ /* 0x002ee80000300800 */
[----:B------:R-:W-:Y:S01]  /*273b0*/  STL [R1+0xabc], R72 ;  /* 0x000abc4801007387 */ /* 0x000fe20000100800 */
[----:B------:R-:W-:-:S03]  /*273c0*/  @!P5 IMAD.IADD R92, R92, 0x1, -R15 ;  /* 0x000000015c5cd824 */ /* 0x000fc600078e0a0f */
[----:B--2---:R1:W-:Y:S04]  /*273d0*/  STL [R1+0x1a14], R71 ;  /* 0x001a144701007387 */ /* 0x0043e80000100800 */
[----:B-1----:R-:W2:Y:S04]  /*273e0*/  LDL.LU R71, [R1+0x2870] ;  /* 0x0028700001477983 */ /* 0x002ea80000300800 */
[----:B------:R-:W2:Y:S01]  /*273f0*/  LDL.LU R72, [R1+0x286c] ;  /* 0x00286c0001487983 */ /* 0x000ea20000300800 */
[----:B------:R-:W-:Y:S02]  /*27400*/  ISETP.GT.U32.AND P5, PT, R15, R92, PT ;  /* 0x0000005c0f00720c */ /* 0x000fe40003fa4070 */
[----:B------:R-:W-:Y:S01]  /*27410*/  SEL R6, R14, R3, !P1 ;  /* 0x000000030e067207 */ /* 0x000fe20004800000 */
[----:B------:R-:W-:Y:S01]  /*27420*/  IMAD.MOV.U32 R3, RZ, RZ, R75 ;  /* 0x000000ffff037224 */ /* 0x000fe200078e004b */
[----:B------:R-:W4:Y:S03]  /*27430*/  LDL.LU R74, [R1+0x2868] ;  /* 0x00286800014a7983 */ /* 0x000f260000300800 */
[----:B------:R-:W-:Y:S01]  /*27440*/  IMAD R6, R6, UR5, RZ ;  /* 0x0000000506067c24 */ /* 0x000fe2000f8e02ff */
[----:B------:R-:W-:Y:S01]  /*27450*/  ISETP.GE.AND P4, PT, R77, RZ, PT ;  /* 0x000000ff4d00720c */ /* 0x000fe20003f86270 */
[----:B------:R-:W-:Y:S01]  /*27460*/  @!P3 IMAD.MOV R3, RZ, RZ, -R3 ;  /* 0x000000ffff03b224 */ /* 0x000fe200078e0a03 */
[----:B------:R-:W4:Y:S01]  /*27470*/  LDL.LU R77, [R1+0x330] ;  /* 0x00033000014d7983 */ /* 0x000f220000300800 */
[----:B------:R-:W1:Y:S02]  /*27480*/  LDCU UR5, c[0x0][0x3b0] ;  /* 0x00007600ff0577ac */ /* 0x000e640008000800 */
[----:B------:R-:W-:Y:S01]  /*27490*/  @!P5 IMAD.IADD R92, R92, 0x1, -R15 ;  /* 0x000000015c5cd824 */ /* 0x000fe200078e0a0f */
[----:B0-----:R-:W-:-:S02]  /*274a0*/  IADD3 R5, P5, PT, R6, R13, RZ ;  /* 0x0000000d06057210 */ /* 0x001fc40007fbe0ff */
[----:B------:R-:W-:-:S03]  /*274b0*/  SEL R4, R14, R3, !P1 ;  /* 0x000000030e047207 */ /* 0x000fc60004800000 */
[----:B------:R-:W-:Y:S04]  /*274c0*/  STL [R1+0xab8], R5 ;  /* 0x000ab80501007387 */ /* 0x000fe80000100800 */
[----:B---3--:R0:W-:Y:S02]  /*274d0*/  STL [R1+0x1a10], R73 ;  /* 0x001a104901007387 */ /* 0x0081e40000100800 */
[----:B0-----:R-:W-:Y:S01]  /*274e0*/  LEA.HI.X.SX32 R73, R6, R12, 0x1, P5 ;  /* 0x0000000c06497211 */ /* 0x001fe200028f0eff */
[----:B------:R-:W-:Y:S01]  /*274f0*/  IMAD R6, R4, UR15, RZ ;  /* 0x0000000f04067c24 */ /* 0x000fe2000f8e02ff */
[----:B--2---:R-:W-:Y:S01]  /*27500*/  PRMT R72, RZ, 0x7610, R72 ;  /* 0x00007610ff487816 */ /* 0x004fe20000000048 */
[----:B------:R-:W-:Y:S01]  /*27510*/  @P0 IMAD.MOV.U32 R4, RZ, RZ, R5 ;  /* 0x000000ffff040224 */ /* 0x000fe200078e0005 */
[C---:B------:R-:W-:Y:S01]  /*27520*/  ISETP.GT.U32.AND P3, PT, R15.reuse, R16, PT ;  /* 0x000000100f00720c */ /* 0x040fe20003f64070 */
[----:B------:R-:W-:Y:S01]  /*27530*/  @P0 IMAD.MOV.U32 R5, RZ, RZ, R73 ;  /* 0x000000ffff050224 */ /* 0x000fe200078e0049 */
[----:B------:R0:W-:Y:S01]  /*27540*/  STL [R1+0xab4], R73 ;  /* 0x000ab44901007387 */ /* 0x0001e20000100800 */
[----:B------:R-:W-:Y:S01]  /*27550*/  IMAD.MOV.U32 R3, RZ, RZ, R92 ;  /* 0x000000ffff037224 */ /* 0x000fe200078e005c */
[----:B------:R-:W-:Y:S01]  /*27560*/  ISETP.GT.U32.AND P5, PT, R15, R2, PT ;  /* 0x000000020f00720c */ /* 0x000fe20003fa4070 */
[----:B------:R-:W2:Y:S01]  /*27570*/  LDCU UR15, c[0x0][0x3b0] ;  /* 0x00007600ff0f77ac */ /* 0x000ea20008000800 */
[----:B------:R3:W2:Y:S01]  /*27580*/  @P0 LDG.E.U8 R72, desc[UR20][R4.64] ;  /* 0x0000001404480981 */ /* 0x0006a2000c1e1100 */
[----:B------:R-:W-:-:S03]  /*27590*/  @!P4 IMAD.MOV R3, RZ, RZ, -R3 ;  /* 0x000000ffff03c224 */ /* 0x000fc600078e0a03 */
[----:B0-----:R-:W4:Y:S04]  /*275a0*/  LDL R73, [R1+0x23a8] ;  /* 0x0023a80001497983 */ /* 0x001f280000100800 */
[----:B------:R-:W4:Y:S01]  /*275b0*/  LDL.LU R75, [R1+0x33c] ;  /* 0x00033c00014b7983 */ /* 0x000f220000300800 */
[----:B---3--:R-:W-:Y:S01]  /*275c0*/  SHF.R.S32.HI R4, RZ, 0x1f, R6 ;  /* 0x0000001fff047819 */ /* 0x008fe20000011406 */
[--C-:B------:R-:W-:Y:S01]  /*275d0*/  @!P3 IMAD.IADD R16, R16, 0x1, -R15.reuse ;  /* 0x000000011010b824 */ /* 0x100fe200078e0a0f */
[----:B------:R-:W-:Y:S02]  /*275e0*/  ISETP.GE.AND P3, PT, R93, RZ, PT ;  /* 0x000000ff5d00720c */ /* 0x000fe40003f66270 */
[----:B------:R-:W-:Y:S02]  /*275f0*/  SEL R3, R14, R3, !P1 ;  /* 0x000000030e037207 */ /* 0x000fe40004800000 */
[----:B------:R-:W-:Y:S01]  /*27600*/  PRMT R70, RZ, 0x7610, R70 ;  /* 0x00007610ff467816 */ /* 0x000fe20000000046 */
[----:B------:R-:W-:Y:S01]  /*27610*/  @!P5 IMAD.IADD R2, R2, 0x1, -R15 ;  /* 0x000000010202d824 */ /* 0x000fe200078e0a0f */
[----:B------:R-:W-:-:S02]  /*27620*/  PRMT R7, RZ, 0x7610, R7 ;  /* 0x00007610ff077816 */ /* 0x000fc40000000007 */
[----:B------:R-:W-:Y:S01]  /*27630*/  ISETP.GT.U32.AND P6, PT, R15, R0, PT ;  /* 0x000000000f00720c */ /* 0x000fe20003fc4070 */
[----:B--2---:R0:W-:Y:S04]  /*27640*/  STL [R1+0x1a0c], R72 ;  /* 0x001a0c4801007387 */ /* 0x0041e80000100800 */
[----:B------:R-:W2:Y:S01]  /*27650*/  LDL R93, [R1+0x2370] ;  /* 0x00237000015d7983 */ /* 0x000ea20000100800 */
[----:B0-----:R-:W-:-:S05]  /*27660*/  IADD3 R72, P4, PT, R6, R13, RZ ;  /* 0x0000000d06487210 */ /* 0x001fca0007f9e0ff */
[----:B------:R-:W-:Y:S01]  /*27670*/  IMAD.X R4, R4, 0x1, R12, P4 ;  /* 0x0000000104047824 */ /* 0x000fe200020e060c */
[----:B------:R-:W-:Y:S01]  /*27680*/  STL [R1+0x151c], R72 ;  /* 0x00151c4801007387 */ /* 0x000fe20000100800 */
[----:B-1----:R-:W-:Y:S02]  /*27690*/  IMAD R6, R3, UR5, RZ ;  /* 0x0000000503067c24 */ /* 0x002fe4000f8e02ff */
[----:B------:R-:W-:Y:S01]  /*276a0*/  @!P6 IMAD.IADD R0, R0, 0x1, -R15 ;  /* 0x000000010000e824 */ /* 0x000fe200078e0a0f */
[----:B------:R0:W-:Y:S01]  /*276b0*/  STL [R1+0x1518], R4 ;  /* 0x0015180401007387 */ /* 0x0001e20000100800 */
[----:B------:R-:W-:Y:S01]  /*276c0*/  @P0 IMAD.MOV.U32 R5, RZ, RZ, R4 ;  /* 0x000000ffff050224 */ /* 0x000fe200078e0004 */
[C---:B------:R-:W-:Y:S01]  /*276d0*/  ISETP.GT.U32.AND P4, PT, R15.reuse, R16, PT ;  /* 0x000000100f00720c */ /* 0x040fe20003f84070 */
[----:B------:R-:W1:Y:S01]  /*276e0*/  LDCU UR5, c[0x0][0x3b0] ;  /* 0x00007600ff0577ac */ /* 0x000e620008000800 */
[----:B------:R-:W-:Y:S01]  /*276f0*/  ISETP.GT.U32.AND P6, PT, R15, R0, PT ;  /* 0x000000000f00720c */ /* 0x000fe20003fc4070 */
[----:B------:R-:W3:Y:S01]  /*27700*/  LDL.LU R92, [R1+0x340] ;  /* 0x00034000015c7983 */ /* 0x000ee20000300800 */
[----:B0-----:R-:W-:-:S05]  /*27710*/  @P0 IMAD.MOV.U32 R4, RZ, RZ, R72 ;  /* 0x000000ffff040224 */ /* 0x001fca00078e0048 */
[----:B------:R0:W3:Y:S02]  /*27720*/  @P0 LDG.E.U8 R70, desc[UR20][R4.64] ;  /* 0x0000001404460981 */ /* 0x0000e4000c1e1100 */
[----:B0-----:R-:W-:-:S04]  /*27730*/  IADD3 R4, P5, PT, R6, R13, RZ ;  /* 0x0000000d06047210 */ /* 0x001fc80007fbe0ff */
[----:B------:R-:W-:-:S05]  /*27740*/  LEA.HI.X.SX32 R5, R6, R12, 0x1, P5 ;  /* 0x0000000c06057211 */ /* 0x000fca00028f0eff */
[----:B------:R0:W3:Y:S01]  /*27750*/  @P0 LDG.E.U8 R7, desc[UR20][R4.64] ;  /* 0x0000001404070981 */ /* 0x0000e2000c1e1100 */
[----:B------:R-:W-:-:S04]  /*27760*/  @!P6 IMAD.IADD R0, R0, 0x1, -R15 ;  /* 0x000000010000e824 */ /* 0x000fc800078e0a0f */
[----:B------:R-:W-:Y:S01]  /*27770*/  IMAD.MOV.U32 R3, RZ, RZ, R0 ;  /* 0x000000ffff037224 */ /* 0x000fe200078e0000 */
[C---:B------:R-:W-:Y:S01]  /*27780*/  ISETP.GT.U32.AND P6, PT, R15.reuse, R2, PT ;  /* 0x000000020f00720c */ /* 0x040fe20003fc4070 */
[----:B------:R-:W-:Y:S01]  /*27790*/  @!P4 IMAD.IADD R16, R16, 0x1, -R15 ;  /* 0x000000011010c824 */ /* 0x000fe200078e0a0f */
[----:B------:R-:W3:Y:S01]  /*277a0*/  LDL R0, [R1+0x2380] ;  /* 0x0023800001007983 */ /* 0x000ee20000100800 */
[----:B------:R-:W-:Y:S01]  /*277b0*/  @!P3 IMAD.MOV R3, RZ, RZ, -R3 ;  /* 0x000000ffff03b224 */ /* 0x000fe200078e0a03 */
[----:B----4-:R-:W-:-:S04]  /*277c0*/  ISETP.GT.U32.AND P3, PT, R15, R77, PT ;  /* 0x0000004d0f00720c */ /* 0x010fc80003f64070 */
[----:B------:R-:W-:-:S05]  /*277d0*/  SEL R3, R14, R3, !P1 ;  /* 0x000000030e037207 */ /* 0x000fca0004800000 */
[----:B------:R-:W-:Y:S02]  /*277e0*/  IMAD R3, R3, UR6, RZ ;  /* 0x0000000603037c24 */ /* 0x000fe4000f8e02ff */
[--C-:B------:R-:W-:Y:S01]  /*277f0*/  @!P6 IMAD.IADD R2, R2, 0x1, -R15.reuse ;  /* 0x000000010202e824 */ /* 0x100fe200078e0a0f */
[----:B------:R0:W-:Y:S01]  /*27800*/  STL [R1+0xab0], R4 ;  /* 0x000ab00401007387 */ /* 0x0001e20000100800 */
[----:B------:R-:W-:Y:S01]  /*27810*/  @!P3 IMAD.IADD R77, R77, 0x1, -R15 ;  /* 0x000000014d4db824 */ /* 0x000fe200078e0a0f */
[C---:B------:R-:W-:Y:S01]  /*27820*/  IADD3 R6, P6, PT, R3.reuse, R13, RZ ;  /* 0x0000000d03067210 */ /* 0x040fe20007fde0ff */
[----:B------:R-:W4:Y:S01]  /*27830*/  LDCU UR6, c[0x0][0x3b0] ;  /* 0x00007600ff0677ac */ /* 0x000f220008000800 */
[----:B------:R1:W-:Y:S02]  /*27840*/  STL [R1+0xaac], R5 ;  /* 0x000aac0501007387 */ /* 0x0003e40000100800 */
[----:B------:R-:W-:Y:S01]  /*27850*/  LEA.HI.X.SX32 R3, R3, R12, 0x1, P6 ;  /* 0x0000000c03037211 */ /* 0x000fe200030f0eff */
[----:B0-----:R-:W-:Y:S01]  /*27860*/  IMAD.MOV.U32 R4, RZ, RZ, R16 ;  /* 0x000000ffff047224 */ /* 0x001fe200078e0010 */
[----:B-1----:R-:W-:-:S02]  /*27870*/  PRMT R5, RZ, 0x7610, R5 ;  /* 0x00007610ff057816 */ /* 0x002fc40000000005 */
[----:B--2---:R-:W-:Y:S02]  /*27880*/  ISETP.GE.AND P3, PT, R93, RZ, PT ;  /* 0x000000ff5d00720c */ /* 0x004fe40003f66270 */
[----:B------:R-:W2:Y:S04]  /*27890*/  LDL R93, [R1+0x2388] ;  /* 0x00238800015d7983 */ /* 0x000ea80000100800 */
[----:B------:R-:W-:Y:S04]  /*278a0*/  STL [R1+0xaa8], R6 ;  /* 0x000aa80601007387 */ /* 0x000fe80000100800 */
[----:B------:R-:W2:Y:S04]  /*278b0*/  LDL.LU R16, [R1+0x350] ;  /* 0x0003500001107983 */ /* 0x000ea80000300800 */
[----:B---3--:R-:W-:Y:S04]  /*278c0*/  STL [R1+0x1a08], R70 ;  /* 0x001a084601007387 */ /* 0x008fe80000100800 */
[----:B------:R-:W-:Y:S04]  /*278d0*/  STL [R1+0xaa4], R3 ;  /* 0x000aa40301007387 */ /* 0x000fe80000100800 */
[----:B------:R0:W-:Y:S02]  /*278e0*/  STL [R1+0x1a04], R7 ;  /* 0x001a040701007387 */ /* 0x0001e40000100800 */
[----:B0-----:R-:W-:-:S05]  /*278f0*/  @P0 IMAD.MOV.U32 R7, RZ, RZ, R3 ;  /* 0x000000ffff070224 */ /* 0x001fca00078e0003 */
[----:B------:R-:W3:Y:S01]  /*27900*/  @P0 LDG.E.U8 R5, desc[UR20][R6.64] ;  /* 0x0000001406050981 */ /* 0x000ee2000c1e1100 */
[----:B------:R-:W-:Y:S02]  /*27910*/  ISETP.GE.AND P5, PT, R73, RZ, PT ;  /* 0x000000ff4900720c */ /* 0x000fe40003fa6270 */
[C---:B------:R-:W-:Y:S02]  /*27920*/  ISETP.GT.U32.AND P4, PT, R15.reuse, R75, PT ;  /* 0x0000004b0f00720c */ /* 0x040fe40003f84070 */
[----:B------:R-:W-:Y:S01]  /*27930*/  ISETP.GT.U32.AND P6, PT, R15, R77, PT ;  /* 0x0000004d0f00720c */ /* 0x000fe20003fc4070 */
[----:B------:R-:W-:Y:S02]  /*27940*/  IMAD.MOV.U32 R3, RZ, RZ, R2 ;  /* 0x000000ffff037224 */ /* 0x000fe400078e0002 */
[----:B------:R-:W2:Y:S02]  /*27950*/  LDL R2, [R1+0x23a0] ;  /* 0x0023a00001027983 */ /* 0x000ea40000100800 */
[----:B------:R-:W-:-:S04]  /*27960*/  @!P3 IMAD.MOV R3, RZ, RZ, -R3 ;  /* 0x000000ffff03b224 */ /* 0x000fc800078e0a03 */
[----:B------:R-:W-:Y:S02]  /*27970*/  @!P5 IMAD.MOV R4, RZ, RZ, -R4 ;  /* 0x000000ffff04d224 */ /* 0x000fe400078e0a04 */
[--C-:B------:R-:W-:Y:S01]  /*27980*/  @!P4 IMAD.IADD R75, R75, 0x1, -R15.reuse ;  /* 0x000000014b4bc824 */ /* 0x100fe200078e0a0f */
[----:B------:R-:W-:Y:S02]  /*27990*/  ISETP.GE.AND P4, PT, R0, RZ, PT ;  /* 0x000000ff0000720c */ /* 0x000fe40003f86270 */
[----:B------:R-:W2:Y:S01]  /*279a0*/  LDL.LU R0, [R1+0x344] ;  /* 0x0003440001007983 */ /* 0x000ea20000300800 */
[----:B------:R-:W-:Y:S01]  /*279b0*/  @!P6 IMAD.IADD R77, R77, 0x1, -R15 ;  /* 0x000000014d4de824 */ /* 0x000fe200078e0a0f */
[----:B------:R-:W-:Y:S02]  /*279c0*/  PRMT R71, RZ, 0x7610, R71 ;  /* 0x00007610ff477816 */ /* 0x000fe40000000047 */
[----:B---3--:R0:W-:Y:S02]  /*279d0*/  STL [R1+0x6e0], R5 ;  /* 0x0006e00501007387 */ /* 0x0081e40000100800 */
[----:B0-----:R-:W-:-:S02]  /*279e0*/  SEL R5, R14, R4, !P1 ;  /* 0x000000040e057207 */ /* 0x001fc40004800000 */
        /* <DEDUP_REMOVED lines=9> */
[----:B------:R-:W3:Y:S01]  /*27a80*/  LDL.LU R77, [R1+0x348] ;  /* 0x00034800014d7983 */ /* 0x000ee20000300800 */
        /* <DEDUP_REMOVED lines=9> */
[----:B------:R1:W3:Y:S01]  /*27b20*/  @P0 LDG.E.U8 R71, desc[UR20][R4.64] ;  /* 0x0000001404470981 */ /* 0x0002e2000c1e1100 */
[----:B------:R-:W-:Y:S01]  /*27b30*/  @!P3 IMAD.IADD R75, R75, 0x1, -R15 ;  /* 0x000000014b4bb824 */ /* 0x000fe200078e0a0f */
[----:B--2---:R-:W-:Y:S02]  /*27b40*/  ISETP.GE.AND P3, PT, R93, RZ, PT ;  /* 0x000000ff5d00720c */ /* 0x004fe40003f66270 */
[----:B------:R-:W-:Y:S04]  /*27b50*/  STL [R1+0xaa0], R73 ;  /* 0x000aa04901007387 */ /* 0x000fe80000100800 */
[----:B------:R-:W2:Y:S01]  /*27b60*/  LDL R93, [R1+0x23b0] ;  /* 0x0023b000015d7983 */ /* 0x000ea20000100800 */
[----:B-1----:R-:W-:Y:S02]  /*27b70*/  @P0 IMAD.MOV.U32 R4, RZ, RZ, R73 ;  /* 0x000000ffff040224 */ /* 0x002fe400078e0049 */
[----:B------:R-:W-:Y:S01]  /*27b80*/  @P0 IMAD.MOV.U32 R5, RZ, RZ, R72 ;  /* 0x000000ffff050224 */ /* 0x000fe200078e0048 */
[----:B------:R1:W-:Y:S04]  /*27b90*/  STL [R1+0x1520], R70 ;  /* 0x0015204601007387 */ /* 0x0003e80000100800 */
[----:B------:R0:W2:Y:S04]  /*27ba0*/  @P0 LDG.E.U8 R74, desc[UR20][R4.64] ;  /* 0x00000014044a0981 */ /* 0x0000a8000c1e1100 */
[----:B-1----:R-:W2:Y:S04]  /*27bb0*/  LDL.LU R70, [R1+0x2864] ;  /* 0x0028640001467983 */ /* 0x002ea80000300800 */
[----:B------:R-:W-:Y:S04]  /*27bc0*/  STL [R1+0xa9c], R72 ;  /* 0x000a9c4801007387 */ /* 0x000fe80000100800 */
[----:B---3--:R1:W-:Y:S04]  /*27bd0*/  STL [R1+0x1a00], R71 ;  /* 0x001a004701007387 */ /* 0x0083e80000100800 */
[----:B-1----:R-:W3:Y:S04]  /*27be0*/  LDL.LU R71, [R1+0x2860] ;  /* 0x0028600001477983 */ /* 0x002ee80000300800 */
[----:B------:R-:W3:Y:S04]  /*27bf0*/  LDL.LU R72, [R1+0x285c] ;  /* 0x00285c0001487983 */ /* 0x000ee80000300800 */
[----:B------:R-:W3:Y:S01]  /*27c00*/  LDL.LU R73, [R1+0x2858] ;  /* 0x0028580001497983 */ /* 0x000ee20000300800 */
[----:B------:R-:W-:Y:S01]  /*27c10*/  @!P5 IMAD.IADD R92, R92, 0x1, -R15 ;  /* 0x000000015c5cd824 */ /* 0x000fe200078e0a0f */
[----:B------:R-:W-:-:S04]  /*27c20*/  SEL R6, R14, R3, !P1 ;  /* 0x000000030e067207 */ /* 0x000fc80004800000 */
[----:B------:R-:W-:Y:S01]  /*27c30*/  ISETP.GT.U32.AND P5, PT, R15, R92, PT ;  /* 0x0000005c0f00720c */ /* 0x000fe20003fa4070 */
[----:B------:R-:W-:Y:S01]  /*27c40*/  IMAD R6, R6, UR5, RZ ;  /* 0x0000000506067c24 */ /* 0x000fe2000f8e02ff */
[----:B------:R-:W-:Y:S01]  /*27c50*/  ISETP.GE.AND P4, PT, R2, RZ, PT ;  /* 0x000000ff0200720c */ /* 0x000fe20003f86270 */
[----:B------:R-:W-:Y:S01]  /*27c60*/  IMAD.MOV.U32 R3, RZ, RZ, R75 ;  /* 0x000000ffff037224 */ /* 0x000fe200078e004b */
[----:B------:R-:W4:Y:S01]  /*27c70*/  LDL.LU R2, [R1+0x34c] ;  /* 0x00034c0001027983 */ /* 0x000f220000300800 */
[----:B------:R-:W1:Y:S02]  /*27c80*/  LDCU UR5, c[0x0][0x3b0] ;  /* 0x00007600ff0577ac */ /* 0x000e640008000800 */
[----:B------:R-:W-:-:S06]  /*27c90*/  @!P3 IMAD.MOV R3, RZ, RZ, -R3 ;  /* 0x000000ffff03b224 */ /* 0x000fcc00078e0a03 */
[----:B------:R-:W-:Y:S01]  /*27ca0*/  @!P5 IMAD.IADD R92, R92, 0x1, -R15 ;  /* 0x000000015c5cd824 */ /* 0x000fe200078e0a0f */
[----:B0-----:R-:W-:Y:S02]  /*27cb0*/  IADD3 R5, P5, PT, R6, R13, RZ ;  /* 0x0000000d06057210 */ /* 0x001fe40007fbe0ff */
[----:B------:R-:W-:-:S03]  /*27cc0*/  SEL R4, R14, R3, !P1 ;  /* 0x000000030e047207 */ /* 0x000fc60004800000 */
[----:B------:R-:W-:Y:S04]  /*27cd0*/  STL [R1+0xa98], R5 ;  /* 0x000a980501007387 */ /* 0x000fe80000100800 */
[----:B--2---:R0:W-:Y:S02]  /*27ce0*/  STL [R1+0x19fc], R74 ;  /* 0x0019fc4a01007387 */ /* 0x0041e40000100800 */
[----:B0-----:R-:W-:Y:S01]  /*27cf0*/  LEA.HI.X.SX32 R74, R6, R12, 0x1, P5 ;  /* 0x0000000c064a7211 */ /* 0x001fe200028f0eff */
[----:B------:R-:W-:Y:S01]  /*27d00*/  IMAD R6, R4, UR15, RZ ;  /* 0x0000000f04067c24 */ /* 0x000fe2000f8e02ff */
[----:B---3--:R-:W-:Y:S01]  /*27d10*/  PRMT R73, RZ, 0x7610, R73 ;  /* 0x00007610ff497816 */ /* 0x008fe20000000049 */
[----:B------:R-:W-:Y:S01]  /*27d20*/  @P0 IMAD.MOV.U32 R4, RZ, RZ, R5 ;  /* 0x000000ffff040224 */ /* 0x000fe200078e0005 */
[C---:B------:R-:W-:Y:S01]  /*27d30*/  ISETP.GT.U32.AND P3, PT, R15.reuse, R0, PT ;  /* 0x000000000f00720c */ /* 0x040fe20003f64070 */
[----:B------:R-:W-:Y:S01]  /*27d40*/  @P0 IMAD.MOV.U32 R5, RZ, RZ, R74 ;  /* 0x000000ffff050224 */ /* 0x000fe200078e004a */
[----:B------:R-:W-:Y:S01]  /*27d50*/  STL [R1+0xa94], R74 ;  /* 0x000a944a01007387 */ /* 0x000fe20000100800 */
[----:B------:R-:W-:Y:S01]  /*27d60*/  IMAD.MOV.U32 R3, RZ, RZ, R92 ;  /* 0x000000ffff037224 */ /* 0x000fe200078e005c */
[----:B------:R-:W-:Y:S01]  /*27d70*/  ISETP.GT.U32.AND P5, PT, R15, R77, PT ;  /* 0x0000004d0f00720c */ /* 0x000fe20003fa4070 */
[----:B------:R-:W0:Y:S01]  /*27d80*/  LDCU UR15, c[0x0][0x3b0] ;  /* 0x00007600ff0f77ac */ /* 0x000e220008000800 */
[----:B------:R2:W3:Y:S01]  /*27d90*/  @P0 LDG.E.U8 R73, desc[UR20][R4.64] ;  /* 0x0000001404490981 */ /* 0x0004e2000c1e1100 */
[----:B------:R-:W-:-:S03]  /*27da0*/  @!P4 IMAD.MOV R3, RZ, RZ, -R3 ;  /* 0x000000ffff03c224 */ /* 0x000fc600078e0a03 */
[----:B------:R-:W4:Y:S04]  /*27db0*/  LDL R75, [R1+0x237c] ;  /* 0x00237c00014b7983 */ /* 0x000f280000100800 */
[----:B------:R-:W4:Y:S01]  /*27dc0*/  LDL.LU R92, [R1+0x354] ;  /* 0x00035400015c7983 */ /* 0x000f220000300800 */
[----:B--2---:R-:W-:Y:S01]  /*27dd0*/  SHF.R.S32.HI R4, RZ, 0x1f, R6 ;  /* 0x0000001fff047819 */ /* 0x004fe20000011406 */
[----:B------:R-:W-:Y:S01]  /*27de0*/  @!P3 IMAD.IADD R0, R0, 0x1, -R15 ;  /* 0x000000010000b824 */ /* 0x000fe200078e0a0f */
[----:B------:R-:W-:Y:S02]  /*27df0*/  ISETP.GE.AND P3, PT, R93, RZ, PT ;  /* 0x000000ff5d00720c */ /* 0x000fe40003f66270 */
[----:B------:R-:W-:Y:S02]  /*27e00*/  SEL R3, R14, R3, !P1 ;  /* 0x000000030e037207 */ /* 0x000fe40004800000 */
[----:B------:R-:W-:Y:S01]  /*27e10*/  PRMT R71, RZ, 0x7610, R71 ;  /* 0x00007610ff477816 */ /* 0x000fe20000000047 */
[----:B------:R-:W-:Y:S01]  /*27e20*/  @!P5 IMAD.IADD R77, R77, 0x1, -R15 ;  /* 0x000000014d4dd824 */ /* 0x000fe200078e0a0f */
[----:B------:R-:W-:-:S02]  /*27e30*/  PRMT R7, RZ, 0x7610, R7 ;  /* 0x00007610ff077816 */ /* 0x000fc40000000007 */
[----:B------:R-:W-:Y:S01]  /*27e40*/  ISETP.GT.U32.AND P6, PT, R15, R16, PT ;  /* 0x000000100f00720c */ /* 0x000fe20003fc4070 */
[----:B---3--:R2:W-:Y:S04]  /*27e50*/  STL [R1+0x19f8], R73 ;  /* 0x0019f84901007387 */ /* 0x0085e80000100800 */
[----:B------:R-:W3:Y:S01]  /*27e60*/  LDL R93, [R1+0x2378] ;  /* 0x00237800015d7983 */ /* 0x000ee20000100800 */
[----:B--2---:R-:W-:-:S05]  /*27e70*/  IADD3 R73, P4, PT, R6, R13, RZ ;  /* 0x0000000d06497210 */ /* 0x004fca0007f9e0ff */
[----:B------:R-:W-:Y:S01]  /*27e80*/  IMAD.X R4, R4, 0x1, R12, P4 ;  /* 0x0000000104047824 */ /* 0x000fe200020e060c */
[----:B------:R-:W-:Y:S01]  /*27e90*/  STL [R1+0x152c], R73 ;  /* 0x00152c4901007387 */ /* 0x000fe20000100800 */
[----:B-1----:R-:W-:Y:S02]  /*27ea0*/  IMAD R6, R3, UR5, RZ ;  /* 0x0000000503067c24 */ /* 0x002fe4000f8e02ff */
[----:B------:R-:W-:Y:S01]  /*27eb0*/  @!P6 IMAD.IADD R16, R16, 0x1, -R15 ;  /* 0x000000011010e824 */ /* 0x000fe200078e0a0f */
[----:B------:R1:W-:Y:S01]  /*27ec0*/  STL [R1+0x1528], R4 ;  /* 0x0015280401007387 */ /* 0x0003e20000100800 */
[----:B------:R-:W-:Y:S01]  /*27ed0*/  @P0 IMAD.MOV.U32 R5, RZ, RZ, R4 ;  /* 0x000000ffff050224 */ /* 0x000fe200078e0004 */
[C---:B------:R-:W-:Y:S01]  /*27ee0*/  ISETP.GT.U32.AND P4, PT, R15.reuse, R0, PT ;  /* 0x000000000f00720c */ /* 0x040fe20003f84070 */
[----:B------:R-:W2:Y:S01]  /*27ef0*/  LDCU UR5, c[0x0][0x3b0] ;  /* 0x00007600ff0577ac */ /* 0x000ea20008000800 */
[----:B------:R-:W-:Y:S01]  /*27f00*/  ISETP.GT.U32.AND P6, PT, R15, R16, PT ;  /* 0x000000100f00720c */ /* 0x000fe20003fc4070 */
[----:B------:R-:W2:Y:S01]  /*27f10*/  LDL.LU R74, [R1+0x35c] ;  /* 0x00035c00014a7983 */ /* 0x000ea20000300800 */
[----:B-1----:R-:W-:-:S05]  /*27f20*/  @P0 IMAD.MOV.U32 R4, RZ, RZ, R73 ;  /* 0x000000ffff040224 */ /* 0x002fca00078e0049 */
[----:B------:R1:W2:Y:S02]  /*27f30*/  @P0 LDG.E.U8 R71, desc[UR20][R4.64] ;  /* 0x0000001404470981 */ /* 0x0002a4000c1e1100 */
[----:B-1----:R-:W-:-:S04]  /*27f40*/  IADD3 R4, P5, PT, R6, R13, RZ ;  /* 0x0000000d06047210 */ /* 0x002fc80007fbe0ff */
[----:B------:R-:W-:-:S05]  /*27f50*/  LEA.HI.X.SX32 R5, R6, R12, 0x1, P5 ;  /* 0x0000000c06057211 */ /* 0x000fca00028f0eff */
[----:B------:R1:W2:Y:S01]  /*27f60*/  @P0 LDG.E.U8 R7, desc[UR20][R4.64] ;  /* 0x0000001404070981 */ /* 0x0002a2000c1e1100 */
[----:B------:R-:W-:-:S04]  /*27f70*/  @!P6 IMAD.IADD R16, R16, 0x1, -R15 ;  /* 0x000000011010e824 */ /* 0x000fc800078e0a0f */
[----:B------:R-:W-:Y:S01]  /*27f80*/  IMAD.MOV.U32 R3, RZ, RZ, R16 ;  /* 0x000000ffff037224 */ /* 0x000fe200078e0010 */
[C---:B------:R-:W-:Y:S01]  /*27f90*/  ISETP.GT.U32.AND P6, PT, R15.reuse, R77, PT ;  /* 0x0000004d0f00720c */ /* 0x040fe20003fc4070 */
[----:B------:R-:W-:Y:S01]  /*27fa0*/  @!P4 IMAD.IADD R0, R0, 0x1, -R15 ;  /* 0x000000010000c824 */ /* 0x000fe200078e0a0f */
[----:B------:R-:W2:Y:S01]  /*27fb0*/  LDL R16, [R1+0x23a4] ;  /* 0x0023a40001107983 */ /* 0x000ea20000100800 */
        /* <DEDUP_REMOVED lines=11> */
[----:B-1----:R-:W-:Y:S01]  /*28070*/  IMAD.MOV.U32 R4, RZ, RZ, R0 ;  /* 0x000000ffff047224 */ /* 0x002fe200078e0000 */
[----:B0-----:R-:W-:-:S02]  /*28080*/  PRMT R5, RZ, 0x7610, R5 ;  /* 0x00007610ff057816 */ /* 0x001fc40000000005 */
        /* <DEDUP_REMOVED lines=9> */
[----:B------:R-:W-:Y:S02]  /*28120*/  ISETP.GE.AND P5, PT, R75, RZ, PT ;  /* 0x000000ff4b00720c */ /* 0x000fe40003fa6270 */
[C---:B------:R-:W-:Y:S02]  /*28130*/  ISETP.GT.U32.AND P4, PT, R15.reuse, R92, PT ;  /* 0x0000005c0f00720c */ /* 0x040fe40003f84070 */
[----:B------:R-:W-:Y:S01]  /*28140*/  ISETP.GT.U32.AND P6, PT, R15, R2, PT ;  /* 0x000000020f00720c */ /* 0x000fe20003fc4070 */
[----:B------:R-:W-:-:S04]  /*28150*/  IMAD.MOV.U32 R3, RZ, RZ, R77 ;  /* 0x000000ffff037224 */ /* 0x000fc800078e004d */
[----:B------:R-:W-:-:S04]  /*28160*/  @!P3 IMAD.MOV R3, RZ, RZ, -R3 ;  /* 0x000000ffff03b224 */ /* 0x000fc800078e0a03 */
[----:B------:R-:W-:Y:S02]  /*28170*/  @!P5 IMAD.MOV R4, RZ, RZ, -R4 ;  /* 0x000000ffff04d224 */ /* 0x000fe400078e0a04 */
[--C-:B------:R-:W-:Y:S01]  /*28180*/  @!P4 IMAD.IADD R92, R92, 0x1, -R15.reuse ;  /* 0x000000015c5cc824 */ /* 0x100fe200078e0a0f */
[----:B------:R-:W-:Y:S02]  /*28190*/  ISETP.GE.AND P4, PT, R16, RZ, PT ;  /* 0x000000ff1000720c */ /* 0x000fe40003f86270 */
[----:B------:R-:W3:Y:S04]  /*281a0*/  LDL R16, [R1+0x23c0] ;  /* 0x0023c00001107983 */ /* 0x000ee80000100800 */
[----:B------:R-:W3:Y:S01]  /*281b0*/  LDL.LU R77, [R1+0x360] ;  /* 0x00036000014d7983 */ /* 0x000ee20000300800 */
[----:B------:R-:W-:Y:S01]  /*281c0*/  @!P6 IMAD.IADD R2, R2, 0x1, -R15 ;  /* 0x000000010202e824 */ /* 0x000fe200078e0a0f */
[----:B------:R-:W-:-:S02]  /*281d0*/  PRMT R72, RZ, 0x7610, R72 ;  /* 0x00007610ff487816 */ /* 0x000fc40000000048 */
[----:B--2---:R0:W-:Y:S02]  /*281e0*/  STL [R1+0x19ec], R5 ;  /* 0x0019ec0501007387 */ /* 0x0041e40000100800 */
[C---:B0-----:R-:W-:Y:S02]  /*281f0*/  SEL R5, R14.reuse, R4, !P1 ;  /* 0x000000040e057207 */ /* 0x041fe40004800000 */
[----:B------:R-:W-:-:S03]  /*28200*/  SEL R4, R14, R3, !P1 ;  /* 0x000000030e047207 */ /* 0x000fc60004800000 */
[----:B------:R-:W-:Y:S01]  /*28210*/  IMAD R5, R5, UR13, RZ ;  /* 0x0000000d05057c24 */ /* 0x000fe2000f8e02ff */
[C---:B------:R-:W-:Y:S01]  /*28220*/  ISETP.GT.U32.AND P3, PT, R15.reuse, R92, PT ;  /* 0x0000005c0f00720c */ /* 0x040fe20003f64070 */
[----:B------:R-:W-:Y:S01]  /*28230*/  IMAD.MOV.U32 R3, RZ, RZ, R2 ;  /* 0x000000ffff037224 */ /* 0x000fe200078e0002 */
[----:B------:R-:W-:Y:S01]  /*28240*/  ISETP.GT.U32.AND P5, PT, R15, R74, PT ;  /* 0x0000004a0f00720c */ /* 0x000fe20003fa4070 */
        /* <DEDUP_REMOVED lines=11> */
[----:B------:R-:W-:Y:S01]  /*28300*/  PRMT R7, RZ, 0x7610, R7 ;  /* 0x00007610ff077816 */ /* 0x000fe20000000007 */
[----:B------:R-:W4:Y:S01]  /*28310*/  LDCU UR13, c[0x0][0x3b0] ;  /* 0x00007600ff0d77ac */ /* 0x000f220008000800 */
[----:B-1----:R-:W-:-:S05]  /*28320*/  @P0 IMAD.MOV.U32 R5, RZ, RZ, R71 ;  /* 0x000000ffff050224 */ /* 0x002fca00078e0047 */
[----:B------:R1:W2:Y:S01]  /*28330*/  @P0 LDG.E.U8 R72, desc[UR20][R4.64] ;  /* 0x0000001404480981 */ /* 0x0002a2000c1e1100 */
[----:B------:R-:W-:Y:S01]  /*28340*/  @!P3 IMAD.IADD R92, R92, 0x1, -R15 ;  /* 0x000000015c5cb824 */ /* 0x000fe200078e0a0f */
[----:B---3--:R-:W-:Y:S02]  /*28350*/  ISETP.GE.AND P3, PT, R93, RZ, PT ;  /* 0x000000ff5d00720c */ /* 0x008fe40003f66270 */
[----:B------:R-:W-:Y:S04]  /*28360*/  STL [R1+0xa80], R75 ;  /* 0x000a804b01007387 */ /* 0x000fe80000100800 */
[----:B------:R-:W3:Y:S04]  /*28370*/  LDL R93, [R1+0x2390] ;  /* 0x00239000015d7983 */ /* 0x000ee80000100800 */
[----:B------:R0:W-:Y:S01]  /*28380*/  STL [R1+0x1530], R71 ;  /* 0x0015304701007387 */ /* 0x0001e20000100800 */
[----:B-1----:R-:W-:-:S02]  /*28390*/  @P0 IMAD.MOV.U32 R5, RZ, RZ, R73 ;  /* 0x000000ffff050224 */ /* 0x002fc400078e0049 */
[----:B------:R-:W-:Y:S02]  /*283a0*/  @P0 IMAD.MOV.U32 R4, RZ, RZ, R75 ;  /* 0x000000ffff040224 */ /* 0x000fe400078e004b */
[----:B------:R-:W-:Y:S01]  /*283b0*/  @!P5 IMAD.IADD R74, R74, 0x1, -R15 ;  /* 0x000000014a4ad824 */ /* 0x000fe200078e0a0f */
[----:B------:R-:W-:Y:S02]  /*283c0*/  SEL R6, R14, R3, !P1 ;  /* 0x000000030e067207 */ /* 0x000fe40004800000 */
[----:B------:R1:W3:Y:S04]  /*283d0*/  @P0 LDG.E.U8 R7, desc[UR20][R4.64] ;  /* 0x0000001404070981 */ /* 0x0002e8000c1e1100 */
[----:B0-----:R-:W3:Y:S04]  /*283e0*/  LDL.LU R71, [R1+0x2854] ;  /* 0x0028540001477983 */ /* 0x001ee80000300800 */
[----:B------:R-:W-:Y:S04]  /*283f0*/  STL [R1+0xa7c], R73 ;  /* 0x000a7c4901007387 */ /* 0x000fe80000100800 */
[----:B--2---:R0:W-:Y:S04]  /*28400*/  STL [R1+0x19e8], R72 ;  /* 0x0019e84801007387 */ /* 0x0041e80000100800 */
[----:B0-----:R-:W2:Y:S04]  /*28410*/  LDL.LU R72, [R1+0x2850] ;  /* 0x0028500001487983 */ /* 0x001ea80000300800 */
[----:B------:R-:W2:Y:S04]  /*28420*/  LDL.LU R73, [R1+0x284c] ;  /* 0x00284c0001497983 */ /* 0x000ea80000300800 */
[----:B------:R-:W2:Y:S01]  /*28430*/  LDL.LU R75, [R1+0x2848] ;  /* 0x00284800014b7983 */ /* 0x000ea20000300800 */
[----:B------:R-:W-:Y:S01]  /*28440*/  ISETP.GT.U32.AND P5, PT, R15, R74, PT ;  /* 0x0000004a0f00720c */ /* 0x000fe20003fa4070 */
[----:B------:R-:W-:-:S02]  /*28450*/  IMAD.MOV.U32 R3, RZ, RZ, R92 ;  /* 0x000000ffff037224 */ /* 0x000fc400078e005c */
[----:B------:R-:W-:Y:S01]  /*28460*/  IMAD R6, R6, UR5, RZ ;  /* 0x0000000506067c24 */ /* 0x000fe2000f8e02ff */
[----:B------:R-:W-:Y:S01]  /*28470*/  ISETP.GE.AND P4, PT, R16, RZ, PT ;  /* 0x000000ff1000720c */ /* 0x000fe20003f86270 */
[----:B------:R-:W-:Y:S01]  /*28480*/  @!P3 IMAD.MOV R3, RZ, RZ, -R3 ;  /* 0x000000ffff03b224 */ /* 0x000fe200078e0a03 */
[----:B------:R-:W3:Y:S01]  /*28490*/  LDL R16, [R1+0x23ac] ;  /* 0x0023ac0001107983 */ /* 0x000ee20000100800 */
[----:B------:R-:W-:Y:S01]  /*284a0*/  ISETP.GT.U32.AND P6, PT, R15, R0, PT ;  /* 0x000000000f00720c */ /* 0x000fe20003fc4070 */
[----:B------:R-:W0:Y:S02]  /*284b0*/  LDCU UR5, c[0x0][0x3b0] ;  /* 0x00007600ff0577ac */ /* 0x000e240008000800 */
[----:B-1----:R-:W-:-:S03]  /*284c0*/  SEL R4, R14, R3, !P1 ;  /* 0x000000030e047207 */ /* 0x002fc60004800000 */
[----:B------:R-:W-:Y:S01]  /*284d0*/  @!P5 IMAD.IADD R74, R74, 0x1, -R15 ;  /* 0x000000014a4ad824 */ /* 0x000fe200078e0a0f */
[----:B------:R-:W-:-:S04]  /*284e0*/  IADD3 R5, P5, PT, R6, R13, RZ ;  /* 0x0000000d06057210 */ /* 0x000fc80007fbe0ff */
[----:B------:R-:W-:Y:S01]  /*284f0*/  LEA.HI.X.SX32 R92, R6, R12, 0x1, P5 ;  /* 0x0000000c065c7211 */ /* 0x000fe200028f0eff */
[----:B------:R-:W-:Y:S01]  /*28500*/  IMAD R6, R4, UR15, RZ ;  /* 0x0000000f04067c24 */ /* 0x000fe2000f8e02ff */
[----:B------:R1:W-:Y:S01]  /*28510*/  STL [R1+0xa78], R5 ;  /* 0x000a780501007387 */ /* 0x0003e20000100800 */
[----:B------:R-:W-:Y:S01]  /*28520*/  @P0 IMAD.MOV.U32 R4, RZ, RZ, R5 ;  /* 0x000000ffff040224 */ /* 0x000fe200078e0005 */
[----:B--2---:R-:W-:Y:S01]  /*28530*/  PRMT R75, RZ, 0x7610, R75 ;  /* 0x00007610ff4b7816 */ /* 0x004fe2000000004b */
[----:B-1----:R-:W-:Y:S01]  /*28540*/  @P0 IMAD.MOV.U32 R5, RZ, RZ, R92 ;  /* 0x000000ffff050224 */ /* 0x002fe200078e005c */
[----:B------:R-:W-:Y:S01]  /*28550*/  ISETP.GT.U32.AND P3, PT, R15, R77, PT ;  /* 0x0000004d0f00720c */ /* 0x000fe20003f64070 */
[----:B------:R-:W-:Y:S01]  /*28560*/  IMAD.MOV.U32 R3, RZ, RZ, R74 ;  /* 0x000000ffff037224 */ /* 0x000fe200078e004a */
[----:B------:R-:W1:Y:S01]  /*28570*/  LDCU UR15, c[0x0][0x3b0] ;  /* 0x00007600ff0f77ac */ /* 0x000e620008000800 */
[----:B------:R-:W2:Y:S04]  /*28580*/  LDL.LU R74, [R1+0x2844] ;  /* 0x00284400014a7983 */ /* 0x000ea80000300800 */
[----:B------:R0:W2:Y:S01]  /*28590*/  @P0 LDG.E.U8 R75, desc[UR20][R4.64] ;  /* 0x00000014044b0981 */ /* 0x0000a2000c1e1100 */
[----:B------:R-:W-:-:S03]  /*285a0*/  @!P6 IMAD.IADD R0, R0, 0x1, -R15 ;  /* 0x000000010000e824 */ /* 0x000fc600078e0a0f */
[----:B------:R-:W-:Y:S01]  /*285b0*/  STL [R1+0xa74], R92 ;  /* 0x000a745c01007387 */ /* 0x000fe20000100800 */
[----:B0-----:R-:W-:Y:S02]  /*285c0*/  SHF.R.S32.HI R4, RZ, 0x1f, R6 ;  /* 0x0000001fff047819 */ /* 0x001fe40000011406 */
[----:B------:R-:W-:Y:S01]  /*285d0*/  IADD3 R5, P6, PT, R6, R13, RZ ;  /* 0x0000000d06057210 */ /* 0x000fe20007fde0ff */
[----:B---3--:R0:W-:Y:S04]  /*285e0*/  STL [R1+0x6dc], R7 ;  /* 0x0006dc0701007387 */ /* 0x0081e80000100800 */
[----:B------:R-:W-:Y:S02]  /*285f0*/  IMAD.X R4, R4, 0x1, R12, P6 ;  /* 0x0000000104047824 */ /* 0x000fe400030e060c */
[----:B------:R-:W-:Y:S01]  /*28600*/  @!P3 IMAD.IADD R77, R77, 0x1, -R15 ;  /* 0x000000014d4db824 */ /* 0x000fe200078e0a0f */
[----:B0-----:R-:W3:Y:S01]  /*28610*/  LDL.LU R7, [R1+0x36c] ;  /* 0x00036c0001077983 */ /* 0x001ee20000300800 */
[----:B------:R-:W-:-:S03]  /*28620*/  ISETP.GE.AND P3, PT, R93, RZ, PT ;  /* 0x000000ff5d00720c */ /* 0x000fc60003f66270 */
[----:B------:R-:W3:Y:S04]  /*28630*/  LDL R92, [R1+0x23b4] ;  /* 0x0023b400015c7983 */ /* 0x000ee80000100800 */
[----:B------:R0:W-:Y:S01]  /*28640*/  STL [R1+0x153c], R5 ;  /* 0x00153c0501007387 */ /* 0x0001e20000100800 */
[----:B------:R-:W-:Y:S01]  /*28650*/  @!P4 IMAD.MOV R3, RZ, RZ, -R3 ;  /* 0x000000ffff03c224 */ /* 0x000fe200078e0a03 */
[C---:B------:R-:W-:Y:S02]  /*28660*/  ISETP.GT.U32.AND P5, PT, R15.reuse, R0, PT ;  /* 0x000000000f00720c */ /* 0x040fe40003fa4070 */
[----:B------:R-:W-:Y:S02]  /*28670*/  ISETP.GT.U32.AND P4, PT, R15, R2, PT ;  /* 0x000000020f00720c */ /* 0x000fe40003f84070 */
[----:B0-----:R-:W-:-:S02]  /*28680*/  @P0 LOP3.LUT R5, R5, R4, RZ, 0x3c, !PT ;  /* 0x0000000405050212 */ /* 0x001fc400078e3cff */
[----:B------:R-:W-:Y:S02]  /*28690*/  PRMT R6, RZ, 0x7610, R6 ;  /* 0x00007610ff067816 */ /* 0x000fe40000000006 */
[----:B------:R-:W-:-:S05]  /*286a0*/  SEL R3, R14, R3, !P1 ;  /* 0x000000030e037207 */ /* 0x000fca0004800000 */
[--C-:B------:R-:W-:Y:S02]  /*286b0*/  @!P5 IMAD.IADD R0, R0, 0x1, -R15.reuse ;  /* 0x000000010000d824 */ /* 0x100fe400078e0a0f */
[----:B------:R-:W-:Y:S01]  /*286c0*/  @!P4 IMAD.IADD R2, R2, 0x1, -R15 ;  /* 0x000000010202c824 */ /* 0x000fe200078e0a0f */
[----:B------:R-:W-:Y:S01]  /*286d0*/  ISETP.GE.AND P6, PT, R16, RZ, PT ;  /* 0x000000ff1000720c */ /* 0x000fe20003fc6270 */
[----:B--2---:R0:W-:Y:S04]  /*286e0*/  STL [R1+0x19e4], R75 ;  /* 0x0019e44b01007387 */ /* 0x0041e80000100800 */
[----:B0-----:R-:W2:Y:S04]  /*286f0*/  LDL.LU R75, [R1+0x370] ;  /* 0x00037000014b7983 */ /* 0x001ea80000300800 */
[----:B------:R-:W2:Y:S04]  /*28700*/  LDL.LU R93, [R1+0x368] ;  /* 0x00036800015d7983 */ /* 0x000ea80000300800 */
[----:B------:R0:W-:Y:S02]  /*28710*/  STL [R1+0x1538], R4 ;  /* 0x0015380401007387 */ /* 0x0001e40000100800 */
[----:B0-----:R-:W-:-:S04]  /*28720*/  @P0 LOP3.LUT R4, R5, R4, RZ, 0x3c, !PT ;  /* 0x0000000405040212 */ /* 0x001fc800078e3cff */
[----:B------:R-:W-:-:S05]  /*28730*/  @P0 LOP3.LUT R5, R5, R4, RZ, 0x3c, !PT ;  /* 0x0000000405050212 */ /* 0x000fca00078e3cff */
[----:B------:R0:W2:Y:S02]  /*28740*/  @P0 LDG.E.U8 R6, desc[UR20][R4.64] ;  /* 0x0000001404060981 */ /* 0x0000a4000c1e1100 */
[----:B0-----:R-:W-:Y:S01]  /*28750*/  IMAD R4, R3, UR5, RZ ;  /* 0x0000000503047c24 */ /* 0x001fe2000f8e02ff */
[----:B------:R-:W-:Y:S01]  /*28760*/  PRMT R74, RZ, 0x7610, R74 ;  /* 0x00007610ff4a7816 */ /* 0x000fe2000000004a */
[----:B------:R-:W-:Y:S01]  /*28770*/  IMAD.MOV.U32 R3, RZ, RZ, R0 ;  /* 0x000000ffff037224 */ /* 0x000fe200078e0000 */
[----:B------:R-:W-:Y:S01]  /*28780*/  ISETP.GT.U32.AND P5, PT, R15, R77, PT ;  /* 0x0000004d0f00720c */ /* 0x000fe20003fa4070 */
[----:B------:R-:W4:Y:S01]  /*28790*/  LDL.LU R0, [R1+0x2840] ;  /* 0x0028400001007983 */ /* 0x000f220000300800 */
[C---:B------:R-:W-:Y:S01]  /*287a0*/  IADD3 R5, P4, PT, R4.reuse, R13, RZ ;  /* 0x0000000d04057210 */ /* 0x040fe20007f9e0ff */
[----:B------:R-:W0:Y:S02]  /*287b0*/  LDCU UR5, c[0x0][0x3b0] ;  /* 0x00007600ff0577ac */ /* 0x000e240008000800 */
[----:B------:R-:W4:Y:S01]  /*287c0*/  LDL R16, [R1+0x23bc] ;  /* 0x0023bc0001107983 */ /* 0x000f220000100800 */
[----:B------:R-:W-:-:S03]  /*287d0*/  LEA.HI.X.SX32 R4, R4, R12, 0x1, P4 ;  /* 0x0000000c04047211 */ /* 0x000fc600020f0eff */
[----:B------:R1:W-:Y:S04]  /*287e0*/  STL [R1+0xa70], R5 ;  /* 0x000a700501007387 */ /* 0x0003e80000100800 */
[----:B------:R0:W-:Y:S01]  /*287f0*/  STL [R1+0xa6c], R4 ;  /* 0x000a6c0401007387 */ /* 0x0001e20000100800 */
[----:B-1----:R-:W-:-:S04]  /*28800*/  @P0 LOP3.LUT R5, R5, R4, RZ, 0x3c, !PT ;  /* 0x0000000405050212 */ /* 0x002fc800078e3cff */
[----:B0-----:R-:W-:-:S04]  /*28810*/  @P0 LOP3.LUT R4, R5, R4, RZ, 0x3c, !PT ;  /* 0x0000000405040212 */ /* 0x001fc800078e3cff */
[----:B------:R-:W-:-:S05]  /*28820*/  @P0 LOP3.LUT R5, R5, R4, RZ, 0x3c, !PT ;  /* 0x0000000405050212 */ /* 0x000fca00078e3cff */
[----:B------:R0:W4:Y:S01]  /*28830*/  @P0 LDG.E.U8 R74, desc[UR20][R4.64] ;  /* 0x00000014044a0981 */ /* 0x000122000c1e1100 */
[----:B------:R-:W-:Y:S01]  /*28840*/  @!P3 IMAD.MOV R3, RZ, RZ, -R3 ;  /* 0x000000ffff03b224 */ /* 0x000fe200078e0a03 */
[----:B------:R-:W-:Y:S01]  /*28850*/  ISETP.GT.U32.AND P3, PT, R15, R2, PT ;  /* 0x000000020f00720c */ /* 0x000fe20003f64070 */
[----:B------:R-:W-:Y:S01]  /*28860*/  @!P5 IMAD.IADD R77, R77, 0x1, -R15 ;  /* 0x000000014d4dd824 */ /* 0x000fe200078e0a0f */
[----:B---3--:R-:W-:-:S11]  /*28870*/  ISETP.GE.AND P5, PT, R92, RZ, PT ;  /* 0x000000ff5c00720c */ /* 0x008fd60003fa6270 */
[----:B------:R-:W-:Y:S01]  /*28880*/  @!P3 IMAD.IADD R2, R2, 0x1, -R15 ;  /* 0x000000010202b824 */ /* 0x000fe200078e0a0f */
[----:B--2---:R1:W-:Y:S02]  /*28890*/  STL [R1+0x19e0], R6 ;  /* 0x0019e00601007387 */ /* 0x0043e40000100800 */
[----:B-1----:R-:W-:Y:S01]  /*288a0*/  SEL R6, R14, R3, !P1 ;  /* 0x000000030e067207 */ /* 0x002fe20004800000 */
[----:B------:R-:W-:-:S04]  /*288b0*/  IMAD.MOV.U32 R3, RZ, RZ, R77 ;  /* 0x000000ffff037224 */ /* 0x000fc800078e004d */
[----:B------:R-:W-:Y:S01]  /*288c0*/  IMAD R6, R6, UR6, RZ ;  /* 0x0000000606067c24 */ /* 0x000fe2000f8e02ff */
[----:B----4-:R-:W-:Y:S01]  /*288d0*/  PRMT R0, RZ, 0x7610, R0 ;  /* 0x00007610ff007816 */ /* 0x010fe20000000000 */
[----:B------:R-:W-:Y:S01]  /*288e0*/  @!P6 IMAD.MOV R3, RZ, RZ, -R3 ;  /* 0x000000ffff03e224 */ /* 0x000fe200078e0a03 */
[----:B------:R-:W-:Y:S01]  /*288f0*/  ISETP.GT.U32.AND P4, PT, R15, R7, PT ;  /* 0x000000070f00720c */ /* 0x000fe20003f84070 */
[----:B------:R-:W1:Y:S01]  /*28900*/  LDCU UR6, c[0x0][0x3b0] ;  /* 0x00007600ff0677ac */ /* 0x000e620008000800 */
[----:B0-----:R-:W-:Y:S02]  /*28910*/  IADD3 R5, P3, PT, R6, R13, RZ ;  /* 0x0000000d06057210 */ /* 0x001fe40007f7e0ff */
[----:B------:R-:W-:Y:S02]  /*28920*/  SEL R4, R14, R3, !P1 ;  /* 0x000000030e047207 */ /* 0x000fe40004800000 */
[----:B------:R-:W-:-:S03]  /*28930*/  LEA.HI.X.SX32 R92, R6, R12, 0x1, P3 ;  /* 0x0000000c065c7211 */ /* 0x000fc600018f0eff */
[----:B------:R-:W-:Y:S01]  /*28940*/  IMAD R6, R4, UR15, RZ ;  /* 0x0000000f04067c24 */ /* 0x000fe2000f8e02ff */
[----:B------:R0:W-:Y:S01]  /*28950*/  STL [R1+0x19dc], R74 ;  /* 0x0019dc4a01007387 */ /* 0x0001e20000100800 */
[----:B------:R-:W-:Y:S01]  /*28960*/  @P0 IMAD.MOV.U32 R4, RZ, RZ, R5 ;  /* 0x000000ffff040224 */ /* 0x000fe200078e0005 */
[----:B------:R-:W-:Y:S01]  /*28970*/  ISETP.GT.U32.AND P6, PT, R15, R75, PT ;  /* 0x0000004b0f00720c */ /* 0x000fe20003fc4070 */
[----:B------:R-:W-:Y:S01]  /*28980*/  IMAD.MOV.U32 R3, RZ, RZ, R2 ;  /* 0x000000ffff037224 */ /* 0x000fe200078e0002 */
[----:B------:R-:W2:Y:S01]  /*28990*/  LDCU UR15, c[0x0][0x3b0] ;  /* 0x00007600ff0f77ac */ /* 0x000ea20008000800 */
[----:B0-----:R-:W3:Y:S04]  /*289a0*/  LDL R74, [R1+0x23c4] ;  /* 0x0023c400014a7983 */ /* 0x001ee80000100800 */
[----:B------:R-:W4:Y:S04]  /*289b0*/  LDL.LU R77, [R1+0x37c] ;  /* 0x00037c00014d7983 */ /* 0x000f280000300800 */
[----:B------:R0:W-:Y:S04]  /*289c0*/  STL [R1+0xa68], R5 ;  /* 0x000a680501007387 */ /* 0x0001e80000100800 */
[----:B------:R-:W2:Y:S01]  /*289d0*/  LDL.LU R2, [R1+0x283c] ;  /* 0x00283c0001027983 */ /* 0x000ea20000300800 */
[----:B0-----:R-:W-:-:S05]  /*289e0*/  @P0 IMAD.MOV.U32 R5, RZ, RZ, R92 ;  /* 0x000000ffff050224 */ /* 0x001fca00078e005c */
[----:B------:R0:W2:Y:S04]  /*289f0*/  @P0 LDG.E.U8 R0, desc[UR20][R4.64] ;  /* 0x0000001404000981 */ /* 0x0000a8000c1e1100 */
[----:B------:R0:W-:Y:S04]  /*28a00*/  STL [R1+0xa64], R92 ;  /* 0x000a645c01007387 */ /* 0x0001e80000100800 */
[----:B0-----:R-:W3:Y:S01]  /*28a10*/  LDL.LU R92, [R1+0x374] ;  /* 0x00037400015c7983 */ /* 0x001ee20000300800 */
[----:B------:R-:W-:Y:S01]  /*28a20*/  @!P6 IMAD.IADD R75, R75, 0x1, -R15 ;  /* 0x000000014b4be824 */ /* 0x000fe200078e0a0f */
[----:B------:R-:W-:-:S02]  /*28a30*/  SHF.R.S32.HI R4, RZ, 0x1f, R6 ;  /* 0x0000001fff047819 */ /* 0x000fc40000011406 */
[----:B--2---:R0:W-:Y:S04]  /*28a40*/  STL [R1+0x19d8], R0 ;  /* 0x0019d80001007387 */ /* 0x0041e80000100800 */
[----:B0-----:R-:W2:Y:S01]  /*28a50*/  LDL.LU R0, [R1+0x2838] ;  /* 0x0028380001007983 */ /* 0x001ea20000300800 */
[----:B------:R-:W-:Y:S01]  /*28a60*/  IADD3 R5, P6, PT, R6, R13, RZ ;  /* 0x0000000d06057210 */ /* 0x000fe20007fde0ff */
[----:B------:R-:W-:Y:S01]  /*28a70*/  @!P5 IMAD.MOV R3, RZ, RZ, -R3 ;  /* 0x000000ffff03d224 */ /* 0x000fe200078e0a03 */
[----:B------:R-:W-:Y:S02]  /*28a80*/  ISETP.GE.AND P5, PT, R16, RZ, PT ;  /* 0x000000ff1000720c */ /* 0x000fe40003fa6270 */
[----:B------:R-:W3:Y:S01]  /*28a90*/  LDL.LU R16, [R1+0x378] ;  /* 0x0003780001107983 */ /* 0x000ee20000300800 */
[----:B------:R-:W-:-:S03]  /*28aa0*/  IMAD.X R4, R4, 0x1, R12, P6 ;  /* 0x0000000104047824 */ /* 0x000fc600030e060c */
[----:B------:R0:W-:Y:S04]  /*28ab0*/  STL [R1+0x1544], R5 ;  /* 0x0015440501007387 */ /* 0x0001e80000100800 */
[----:B------:R1:W-:Y:S01]  /*28ac0*/  STL [R1+0x1540], R4 ;  /* 0x0015400401007387 */ /* 0x0003e20000100800 */
[----:B0-----:R-:W-:-:S04]  /*28ad0*/  @P0 LOP3.LUT R5, R5, R4, RZ, 0x3c, !PT ;  /* 0x0000000405050212 */ /* 0x001fc800078e3cff */
[----:B-1----:R-:W-:-:S04]  /*28ae0*/  @P0 LOP3.LUT R4, R5, R4, RZ, 0x3c, !PT ;  /* 0x0000000405040212 */ /* 0x002fc800078e3cff */
[----:B------:R-:W-:Y:S01]  /*28af0*/  @P0 LOP3.LUT R5, R5, R4, RZ, 0x3c, !PT ;  /* 0x0000000405050212 */ /* 0x000fe200078e3cff */
[----:B------:R-:W-:Y:S01]  /*28b00*/  @!P4 IMAD.IADD R7, R7, 0x1, -R15 ;  /* 0x000000010707c824 */ /* 0x000fe200078e0a0f */
[----:B--2---:R-:W-:-:S06]  /*28b10*/  PRMT R0, RZ, 0x7610, R0 ;  /* 0x00007610ff007816 */ /* 0x004fcc0000000000 */
[----:B------:R-:W2:Y:S01]  /*28b20*/  @P0 LDG.E.U8 R0, desc[UR20][R4.64] ;  /* 0x0000001404000981 */ /* 0x000ea2000c1e1100 */
[C---:B------:R-:W-:Y:S02]  /*28b30*/  ISETP.GT.U32.AND P4, PT, R15.reuse, R93, PT ;  /* 0x0000005d0f00720c */ /* 0x040fe40003f84070 */
[----:B------:R-:W-:Y:S02]  /*28b40*/  ISETP.GT.U32.AND P3, PT, R15, R7, PT ;  /* 0x000000070f00720c */ /* 0x000fe40003f64070 */
[----:B------:R-:W-:-:S09]  /*28b50*/  SEL R6, R14, R3, !P1 ;  /* 0x000000030e067207 */ /* 0x000fd20004800000 */
[--C-:B------:R-:W-:Y:S01]  /*28b60*/  @!P4 IMAD.IADD R93, R93, 0x1, -R15.reuse ;  /* 0x000000015d5dc824 */ /* 0x100fe200078e0a0f */
[----:B------:R-:W-:Y:S01]  /*28b70*/  ISETP.GT.U32.AND P4, PT, R15, R75, PT ;  /* 0x0000004b0f00720c */ /* 0x000fe20003f84070 */
[----:B------:R-:W-:Y:S02]  /*28b80*/  @!P3 IMAD.IADD R7, R7, 0x1, -R15 ;  /* 0x000000010707b824 */ /* 0x000fe400078e0a0f */
[----:B------:R-:W-:Y:S01]  /*28b90*/  IMAD R6, R6, UR13, RZ ;  /* 0x0000000d06067c24 */ /* 0x000fe2000f8e02ff */
[----:B---3--:R-:W-:Y:S01]  /*28ba0*/  ISETP.GE.AND P3, PT, R74, RZ, PT ;  /* 0x000000ff4a00720c */ /* 0x008fe20003f66270 */
[----:B------:R-:W-:Y:S01]  /*28bb0*/  IMAD.MOV.U32 R3, RZ, RZ, R7 ;  /* 0x000000ffff037224 */ /* 0x000fe200078e0007 */
[----:B------:R-:W-:Y:S01]  /*28bc0*/  PRMT R2, RZ, 0x7610, R2 ;  /* 0x00007610ff027816 */ /* 0x000fe20000000002 */
[----:B------:R-:W0:Y:S06]  /*28bd0*/  LDCU UR13, c[0x0][0x3b0] ;  /* 0x00007600ff0d77ac */ /* 0x000e2c0008000800 */
[----:B------:R-:W-:Y:S01]  /*28be0*/  @!P4 IMAD.IADD R75, R75, 0x1, -R15 ;  /* 0x000000014b4bc824 */ /* 0x000fe200078e0a0f */
[----:B------:R-:W-:-:S04]  /*28bf0*/  IADD3 R7, P4, PT, R6, R13, RZ ;  /* 0x0000000d06077210 */ /* 0x000fc80007f9e0ff */
[----:B------:R-:W-:Y:S01]  /*28c00*/  LEA.HI.X.SX32 R74, R6, R12, 0x1, P4 ;  /* 0x0000000c064a7211 */ /* 0x000fe200020f0eff */
[----:B------:R-:W-:Y:S01]  /*28c10*/  @P0 IMAD.MOV.U32 R6, RZ, RZ, R7 ;  /* 0x000000ffff060224 */ /* 0x000fe200078e0007 */
[----:B--2---:R1:W-:Y:S04]  /*28c20*/  STL [R1+0x19d4], R0 ;  /* 0x0019d40001007387 */ /* 0x0043e80000100800 */
[----:B-1----:R-:W2:Y:S04]  /*28c30*/  LDL.LU R0, [R1+0x2834] ;  /* 0x0028340001007983 */ /* 0x002ea80000300800 */
[----:B------:R-:W3:Y:S04]  /*28c40*/  LDL R5, [R1+0x23cc] ;  /* 0x0023cc0001057983 */ /* 0x000ee80000100800 */
[----:B------:R1:W-:Y:S02]  /*28c50*/  STL [R1+0xa60], R7 ;  /* 0x000a600701007387 */ /* 0x0003e40000100800 */
[----:B-1----:R-:W-:-:S05]  /*28c60*/  @P0 IMAD.MOV.U32 R7, RZ, RZ, R74 ;  /* 0x000000ffff070224 */ /* 0x002fca00078e004a */
[----:B------:R1:W2:Y:S01]  /*28c70*/  @P0 LDG.E.U8 R2, desc[UR20][R6.64] ;  /* 0x0000001406020981 */ /* 0x0002a2000c1e1100 */
[----:B------:R-:W-:Y:S01]  /*28c80*/  @!P5 IMAD.MOV R3, RZ, RZ, -R3 ;  /* 0x000000ffff03d224 */ /* 0x000fe200078e0a03 */
[----:B----4-:R-:W-:-:S04]  /*28c90*/  ISETP.GT.U32.AND P5, PT, R15, R77, PT ;  /* 0x0000004d0f00720c */ /* 0x010fc80003fa4070 */
[----:B------:R-:W-:Y:S01]  /*28ca0*/  SEL R3, R14, R3, !P1 ;  /* 0x000000030e037207 */ /* 0x000fe20004800000 */
[----:B------:R-:W-:Y:S01]  /*28cb0*/  IMAD.MOV.U32 R4, RZ, RZ, R75 ;  /* 0x000000ffff047224 */ /* 0x000fe200078e004b */
[----:B------:R4:W-:Y:S03]  /*28cc0*/  STL [R1+0xa5c], R74 ;  /* 0x000a5c4a01007387 */ /* 0x0009e60000100800 */
[----:B------:R-:W-:-:S04]  /*28cd0*/  @!P3 IMAD.MOV R4, RZ, RZ, -R4 ;  /* 0x000000ffff04b224 */ /* 0x000fc800078e0a04 */
[----:B------:R-:W-:Y:S01]  /*28ce0*/  @!P5 IMAD.IADD R77, R77, 0x1, -R15 ;  /* 0x000000014d4dd824 */ /* 0x000fe200078e0a0f */
[----:B----4-:R-:W4:Y:S04]  /*28cf0*/  LDL R74, [R1+0x23c8] ;  /* 0x0023c800014a7983 */ /* 0x010f280000100800 */
[----:B------:R-:W4:Y:S01]  /*28d00*/  LDL.LU R7, [R1+0x388] ;  /* 0x0003880001077983 */ /* 0x000f220000300800 */
[----:B-1----:R-:W-:Y:S02]  /*28d10*/  SEL R6, R14, R4, !P1 ;  /* 0x000000040e067207 */ /* 0x002fe40004800000 */
[----:B---3--:R-:W-:Y:S01]  /*28d20*/  ISETP.GE.AND P4, PT, R5, RZ, PT ;  /* 0x000000ff0500720c */ /* 0x008fe20003f86270 */
[----:B------:R-:W-:Y:S01]  /*28d30*/  IMAD R5, R3, UR6, RZ ;  /* 0x0000000603057c24 */ /* 0x000fe2000f8e02ff */
[----:B--2---:R-:W-:Y:S01]  /*28d40*/  PRMT R0, RZ, 0x7610, R0 ;  /* 0x00007610ff007816 */ /* 0x004fe20000000000 */
[----:B------:R-:W1:Y:S01]  /*28d50*/  LDCU UR6, c[0x0][0x3b0] ;  /* 0x00007600ff0677ac */ /* 0x000e620008000800 */
[----:B------:R2:W-:Y:S02]  /*28d60*/  STL [R1+0x19d0], R2 ;  /* 0x0019d00201007387 */ /* 0x0005e40000100800 */
[----:B--2---:R-:W-:-:S04]  /*28d70*/  IADD3 R2, P5, PT, R5, R13, RZ ;  /* 0x0000000d05027210 */ /* 0x004fc80007fbe0ff */
[----:B------:R-:W-:Y:S01]  /*28d80*/  LEA.HI.X.SX32 R5, R5, R12, 0x1, P5 ;  /* 0x0000000c05057211 */ /* 0x000fe200028f0eff */
[----:B------:R-:W-:-:S05]  /*28d90*/  @P0 IMAD.MOV.U32 R4, RZ, RZ, R2 ;  /* 0x000000ffff040224 */ /* 0x000fca00078e0002 */
[----:B------:R2:W3:Y:S01]  /*28da0*/  @P0 LDG.E.U8 R0, desc[UR20][R4.64] ;  /* 0x0000001404000981 */ /* 0x0004e2000c1e1100 */
[----:B------:R-:W-:-:S13]  /*28db0*/  ISETP.GT.U32.AND P6, PT, R15, R93, PT ;  /* 0x0000005d0f00720c */ /* 0x000fda0003fc4070 */
[----:B------:R-:W-:Y:S01]  /*28dc0*/  @!P6 IMAD.IADD R93, R93, 0x1, -R15 ;  /* 0x000000015d5de824 */ /* 0x000fe200078e0a0f */
[C---:B------:R-:W-:Y:S01]  /*28dd0*/  ISETP.GT.U32.AND P6, PT, R15.reuse, R92, PT ;  /* 0x0000005c0f00720c */ /* 0x040fe20003fc4070 */
[----:B------:R-:W-:Y:S01]  /*28de0*/  IMAD R6, R6, UR15, RZ ;  /* 0x0000000f06067c24 */ /* 0x000fe2000f8e02ff */
[----:B------:R-:W-:Y:S01]  /*28df0*/  STL [R1+0xa58], R2 ;  /* 0x000a580201007387 */ /* 0x000fe20000100800 */
[----:B------:R-:W-:Y:S01]  /*28e00*/  IMAD.MOV.U32 R3, RZ, RZ, R93 ;  /* 0x000000ffff037224 */ /* 0x000fe200078e005d */
[----:B------:R-:W-:Y:S01]  /*28e10*/  ISETP.GT.U32.AND P5, PT, R15, R16, PT ;  /* 0x000000100f00720c */ /* 0x000fe20003fa4070 */
[----:B------:R-:W0:Y:S01]  /*28e20*/  LDCU UR15, c[0x0][0x3b0] ;  /* 0x00007600ff0f77ac */ /* 0x000e220008000800 */
[----:B------:R1:W-:Y:S01]  /*28e30*/  STL [R1+0xa54], R5 ;  /* 0x000a540501007387 */ /* 0x0003e20000100800 */
[----:B------:R-:W-:Y:S01]  /*28e40*/  @!P4 IMAD.MOV R3, RZ, RZ, -R3 ;  /* 0x000000ffff03c224 */ /* 0x000fe200078e0a03 */
[----:B--2---:R-:W-:Y:S02]  /*28e50*/  SHF.R.S32.HI R4, RZ, 0x1f, R6 ;  /* 0x0000001fff047819 */ /* 0x004fe40000011406 */
[----:B------:R-:W2:Y:S03]  /*28e60*/  LDL R93, [R1+0x25f4] ;  /* 0x0025f400015d7983 */ /* 0x000ea60000100800 */
[----:B------:R-:W-:Y:S01]  /*28e70*/  @!P6 IMAD.IADD R92, R92, 0x1, -R15 ;  /* 0x000000015c5ce824 */ /* 0x000fe200078e0a0f */
[----:B------:R-:W2:Y:S01]  /*28e80*/  LDL.LU R75, [R1+0x380] ;  /* 0x00038000014b7983 */ /* 0x000ea20000300800 */
[----:B-1----:R-:W-:-:S03]  /*28e90*/  IADD3 R5, P6, PT, R6, R13, RZ ;  /* 0x0000000d06057210 */ /* 0x002fc60007fde0ff */
[----:B------:R-:W2:Y:S01]  /*28ea0*/  LDL.LU R2, [R1+0x384] ;  /* 0x0003840001027983 */ /* 0x000ea20000300800 */
[----:B------:R-:W-:Y:S02]  /*28eb0*/  ISETP.GT.U32.AND P4, PT, R15, R92, PT ;  /* 0x0000005c0f00720c */ /* 0x000fe40003f84070 */
[----:B------:R-:W-:Y:S01]  /*28ec0*/  SEL R3, R14, R3, !P1 ;  /* 0x000000030e037207 */ /* 0x000fe20004800000 */
[----:B------:R-:W2:Y:S01]  /*28ed0*/  LDL R6, [R1+0x25e0] ;  /* 0x0025e00001067983 */ /* 0x000ea20000100800 */
[----:B------:R-:W-:-:S03]  /*28ee0*/  IMAD.X R4, R4, 0x1, R12, P6 ;  /* 0x0000000104047824 */ /* 0x000fc600030e060c */
[----:B------:R-:W-:Y:S01]  /*28ef0*/  IMAD R3, R3, UR6, RZ ;  /* 0x0000000603037c24 */ /* 0x000fe2000f8e02ff */
[----:B------:R-:W-:Y:S01]  /*28f00*/  PRMT R73, RZ, 0x7610, R73 ;  /* 0x00007610ff497816 */ /* 0x000fe20000000049 */
[--C-:B------:R-:W-:Y:S01]  /*28f10*/  @!P5 IMAD.IADD R16, R16, 0x1, -R15.reuse ;  /* 0x000000011010d824 */ /* 0x100fe200078e0a0f */
[----:B------:R-:W-:Y:S01]  /*28f20*/  PRMT R72, RZ, 0x7610, R72 ;  /* 0x00007610ff487816 */ /* 0x000fe20000000048 */
[----:B------:R-:W1:Y:S02]  /*28f30*/  LDCU UR6, c[0x0][0x3b0] ;  /* 0x00007600ff0677ac */ /* 0x000e640008000800 */
[----:B------:R-:W-:Y:S01]  /*28f40*/  @!P4 IMAD.IADD R92, R92, 0x1, -R15 ;  /* 0x000000015c5cc824 */ /* 0x000fe200078e0a0f */
[----:B----4-:R-:W-:Y:S01]  /*28f50*/  ISETP.GE.AND P4, PT, R74, RZ, PT ;  /* 0x000000ff4a00720c */ /* 0x010fe20003f86270 */
[----:B---3--:R3:W-:Y:S04]  /*28f60*/  STL [R1+0x19cc], R0 ;  /* 0x0019cc0001007387 */ /* 0x0087e80000100800 */
[----:B------:R4:W-:Y:S04]  /*28f70*/  STL [R1+0x154c], R5 ;  /* 0x00154c0501007387 */ /* 0x0009e80000100800 */
[----:B------:R-:W2:Y:S01]  /*28f80*/  LDL.LU R74, [R1+0x2830] ;  /* 0x00283000014a7983 */ /* 0x000ea20000300800 */
[----:B---3--:R-:W-:-:S02]  /*28f90*/  IADD3 R0, P5, PT, R3, R13, RZ ;  /* 0x0000000d03007210 */ /* 0x008fc40007fbe0ff */
[----:B----4-:R-:W-:-:S03]  /*28fa0*/  @P0 LOP3.LUT R5, R5, R4, RZ, 0x3c, !PT ;  /* 0x0000000405050212 */ /* 0x010fc600078e3cff */
[----:B------:R-:W-:Y:S04]  /*28fb0*/  STL [R1+0xa50], R0 ;  /* 0x000a500001007387 */ /* 0x000fe80000100800 */
[----:B------:R3:W-:Y:S01]  /*28fc0*/  STL [R1+0x1548], R4 ;  /* 0x0015480401007387 */ /* 0x0007e20000100800 */
[----:B------:R-:W-:Y:S02]  /*28fd0*/  LEA.HI.X.SX32 R3, R3, R12, 0x1, P5 ;  /* 0x0000000c03037211 */ /* 0x000fe400028f0eff */
[----:B---3--:R-:W-:-:S04]  /*28fe0*/  @P0 LOP3.LUT R4, R5, R4, RZ, 0x3c, !PT ;  /* 0x0000000405040212 */ /* 0x008fc800078e3cff */
[----:B------:R-:W-:-:S05]  /*28ff0*/  @P0 LOP3.LUT R5, R5, R4, RZ, 0x3c, !PT ;  /* 0x0000000405050212 */ /* 0x000fca00078e3cff */
[----:B------:R3:W4:Y:S04]  /*29000*/  @P0 LDG.E.U8 R73, desc[UR20][R4.64] ;  /* 0x0000001404490981 */ /* 0x000728000c1e1100 */
[----:B------:R0:W-:Y:S01]  /*29010*/  STL [R1+0xa4c], R3 ;  /* 0x000a4c0301007387 */ /* 0x0001e20000100800 */
[----:B---3--:R-:W-:Y:S02]  /*29020*/  @P0 IMAD.MOV.U32 R4, RZ, RZ, R0 ;  /* 0x000000ffff040224 */ /* 0x008fe400078e0000 */
[----:B------:R-:W-:Y:S01]  /*29030*/  @P0 IMAD.MOV.U32 R5, RZ, RZ, R3 ;  /* 0x000000ffff050224 */ /* 0x000fe200078e0003 */
[----:B------:R-:W3:Y:S04]  /*29040*/  LDL R0, [R1+0x25f8] ;  /* 0x0025f80001007983 */ /* 0x000ee80000100800 */
[----:B------:R0:W3:Y:S01]  /*29050*/  @P0 LDG.E.U8 R72, desc[UR20][R4.64] ;  /* 0x0000001404480981 */ /* 0x0000e2000c1e1100 */
[----:B------:R-:W-:-:S02]  /*29060*/  ISETP.GT.U32.AND P3, PT, R15, R77, PT ;  /* 0x0000004d0f00720c */ /* 0x000fc40003f64070 */
[----:B--2---:R-:W-:-:S11]  /*29070*/  ISETP.GE.AND P6, PT, R6, RZ, PT ;  /* 0x000000ff0600720c */ /* 0x004fd60003fc6270 */
[----:B------:R-:W-:Y:S01]  /*29080*/  @!P3 IMAD.IADD R77, R77, 0x1, -R15 ;  /* 0x000000014d4db824 */ /* 0x000fe200078e0a0f */
[C---:B------:R-:W-:Y:S02]  /*29090*/  ISETP.GT.U32.AND P3, PT, R15.reuse, R7, PT ;  /* 0x000000070f00720c */ /* 0x040fe40003f64070 */
[----:B------:R-:W-:Y:S01]  /*290a0*/  ISETP.GT.U32.AND P5, PT, R15, R16, PT ;  /* 0x000000100f00720c */ /* 0x000fe20003fa4070 */
[----:B0-----:R-:W-:Y:S02]  /*290b0*/  IMAD.MOV.U32 R4, RZ, RZ, R77 ;  /* 0x000000ffff047224 */ /* 0x001fe400078e004d */
[----:B------:R-:W-:Y:S02]  /*290c0*/  IMAD.MOV.U32 R3, RZ, RZ, R92 ;  /* 0x000000ffff037224 */ /* 0x000fe400078e005c */
[----:B------:R-:W-:Y:S01]  /*290d0*/  @!P4 IMAD.MOV R4, RZ, RZ, -R4 ;  /* 0x000000ffff04c224 */ /* 0x000fe200078e0a04 */
[----:B------:R-:W-:Y:S01]  /*290e0*/  ISETP.GE.AND P4, PT, R93, RZ, PT ;  /* 0x000000ff5d00720c */ /* 0x000fe20003f86270 */
[----:B------:R-:W-:Y:S01]  /*290f0*/  @!P6 IMAD.MOV R3, RZ, RZ, -R3 ;  /* 0x000000ffff03e224 */ /* 0x000fe200078e0a03 */
[----:B------:R-:W2:Y:S03]  /*29100*/  LDL R93, [R1+0x25dc] ;  /* 0x0025dc00015d7983 */ /* 0x000ea60000100800 */
[--C-:B------:R-:W-:Y:S01]  /*29110*/  @!P3 IMAD.IADD R7, R7, 0x1, -R15.reuse ;  /* 0x000000010707b824 */ /* 0x100fe200078e0a0f */
[----:B------:R-:W-:Y:S01]  /*29120*/  SEL R5, R14, R4, !P1 ;  /* 0x000000040e057207 */ /* 0x000fe20004800000 */
[----:B------:R-:W-:Y:S01]  /*29130*/  @!P5 IMAD.IADD R16, R16, 0x1, -R15 ;  /* 0x000000011010d824 */ /* 0x000fe200078e0a0f */
[----:B------:R-:W2:Y:S02]  /*29140*/  LDL.LU R77, [R1+0x38c] ;  /* 0x00038c00014d7983 */ /* 0x000ea40000300800 */
[----:B------:R-:W-:-:S02]  /*29150*/  ISETP.GT.U32.AND P3, PT, R15, R7, PT ;  /* 0x000000070f00720c */ /* 0x000fc40003f64070 */
[----:B------:R-:W-:Y:S01]  /*29160*/  SEL R4, R14, R3, !P1 ;  /* 0x000000030e047207 */ /* 0x000fe20004800000 */
[----:B------:R-:W-:Y:S02]  /*29170*/  IMAD.MOV.U32 R3, RZ, RZ, R16 ;  /* 0x000000ffff037224 */ /* 0x000fe400078e0010 */
[----:B------:R-:W-:Y:S01]  /*29180*/  IMAD R5, R5, UR13, RZ ;  /* 0x0000000d05057c24 */ /* 0x000fe2000f8e02ff */
[----:B------:R-:W2:Y:S01]  /*29190*/  LDL.LU R16, [R1+0x390] ;  /* 0x0003900001107983 */ /* 0x000ea20000300800 */
[----:B------:R-:W-:Y:S01]  /*291a0*/  IMAD R4, R4, UR15, RZ ;  /* 0x0000000f04047c24 */ /* 0x000fe2000f8e02ff */
[----:B------:R-:W-:Y:S01]  /*291b0*/  PRMT R71, RZ, 0x7610, R71 ;  /* 0x00007610ff477816 */ /* 0x000fe20000000047 */
[----:B------:R-:W-:Y:S01]  /*291c0*/  @!P4 IMAD.MOV R3, RZ, RZ, -R3 ;  /* 0x000000ffff03c224 */ /* 0x000fe200078e0a03 */
[----:B------:R-:W-:Y:S01]  /*291d0*/  IADD3 R92, P4, PT, R5, R13, RZ ;  /* 0x0000000d055c7210 */ /* 0x000fe20007f9e0ff */
[----:B------:R-:W0:Y:S02]  /*291e0*/  LDCU UR13, c[0x0][0x3b0] ;  /* 0x00007600ff0d77ac */ /* 0x000e240008000800 */
[----:B------:R-:W-:Y:S01]  /*291f0*/  @!P3 IMAD.IADD R7, R7, 0x1, -R15 ;  /* 0x000000010707b824 */ /* 0x000fe200078e0a0f */
[----:B------:R-:W-:Y:S01]  /*29200*/  SHF.R.S32.HI R6, RZ, 0x1f, R4 ;  /* 0x0000001fff067819 */ /* 0x000fe20000011404 */
[----:B------:R-:W0:Y:S01]  /*29210*/  LDCU UR15, c[0x0][0x3b0] ;  /* 0x00007600ff0f77ac */ /* 0x000e220008000800 */
[----:B------:R-:W-:-:S02]  /*29220*/  LEA.HI.X.SX32 R5, R5, R12, 0x1, P4 ;  /* 0x0000000c05057211 */ /* 0x000fc400020f0eff */
[----:B------:R-:W-:Y:S01]  /*29230*/  PRMT R74, RZ, 0x7610, R74 ;  /* 0x00007610ff4a7816 */ /* 0x000fe2000000004a */
[----:B----4-:R4:W-:Y:S04]  /*29240*/  STL [R1+0x59c], R73 ;  /* 0x00059c4901007387 */ /* 0x0109e80000100800 */
[----:B------:R-:W-:Y:S01]  /*29250*/  STL [R1+0xa48], R92 ;  /* 0x000a485c01007387 */ /* 0x000fe20000100800 */
[----:B----4-:R-:W-:Y:S01]  /*29260*/  IADD3 R73, P3, PT, R4, R13, RZ ;  /* 0x0000000d04497210 */ /* 0x010fe20007f7e0ff */
[----:B------:R-:W-:-:S04]  /*29270*/  @P0 IMAD.MOV.U32 R4, RZ, RZ, R92 ;  /* 0x000000ffff040224 */ /* 0x000fc800078e005c */
[----:B------:R-:W-:Y:S01]  /*29280*/  STL [R1+0x1554], R73 ;  /* 0x0015544901007387 */ /* 0x000fe20000100800 */
[----:B---3--:R-:W-:-:S03]  /*29290*/  ISETP.GE.AND P4, PT, R0, RZ, PT ;  /* 0x000000ff0000720c */ /* 0x008fc60003f86270 */
[----:B------:R3:W-:Y:S04]  /*292a0*/  STL [R1+0x19c8], R72 ;  /* 0x0019c84801007387 */ /* 0x0007e80000100800 */
[----:B------:R-:W4:Y:S04]  /*292b0*/  LDL R0, [R1+0x25e4] ;  /* 0x0025e40001007983 */ /* 0x000f280000100800 */
[----:B------:R0:W4:Y:S01]  /*292c0*/  @P0 LDG.E.U8 R71, desc[UR20][R4.64] ;  /* 0x0000001404470981 */ /* 0x000122000c1e1100 */
[----:B---3--:R-:W-:-:S03]  /*292d0*/  IMAD.X R72, R6, 0x1, R12, P3 ;  /* 0x0000000106487824 */ /* 0x008fc600018e060c */
[----:B------:R3:W-:Y:S04]  /*292e0*/  STL [R1+0xa44], R5 ;  /* 0x000a440501007387 */ /* 0x0007e80000100800 */
[----:B------:R-:W4:Y:S01]  /*292f0*/  LDL.LU R92, [R1+0x282c] ;  /* 0x00282c00015c7983 */ /* 0x000f220000300800 */
[----:B0-----:R-:W-:Y:S02]  /*29300*/  @P0 IMAD.MOV.U32 R4, RZ, RZ, R73 ;  /* 0x000000ffff040224 */ /* 0x001fe400078e0049 */
[----:B---3--:R-:W-:-:S05]  /*29310*/  @P0 IMAD.MOV.U32 R5, RZ, RZ, R72 ;  /* 0x000000ffff050224 */ /* 0x008fca00078e0048 */
[----:B------:R0:W3:Y:S01]  /*29320*/  @P0 LDG.E.U8 R74, desc[UR20][R4.64] ;  /* 0x00000014044a0981 */ /* 0x0000e2000c1e1100 */
[----:B------:R-:W-:Y:S01]  /*29330*/  SEL R6, R14, R3, !P1 ;  /* 0x000000030e067207 */ /* 0x000fe20004800000 */
[----:B------:R-:W-:-:S04]  /*29340*/  IMAD.MOV.U32 R3, RZ, RZ, R7 ;  /* 0x000000ffff037224 */ /* 0x000fc800078e0007 */
[----:B-1----:R-:W-:Y:S01]  /*29350*/  IMAD R6, R6, UR6, RZ ;  /* 0x0000000606067c24 */ /* 0x002fe2000f8e02ff */
[----:B------:R-:W-:Y:S01]  /*29360*/  ISETP.GT.U32.AND P6, PT, R15, R75, PT ;  /* 0x0000004b0f00720c */ /* 0x000fe20003fc4070 */
[----:B------:R-:W-:Y:S01]  /*29370*/  @!P4 IMAD.MOV R3, RZ, RZ, -R3 ;  /* 0x000000ffff03c224 */ /* 0x000fe200078e0a03 */
[----:B------:R-:W-:Y:S01]  /*29380*/  STL [R1+0x1550], R72 ;  /* 0x0015504801007387 */ /* 0x000fe20000100800 */
[----:B--2---:R-:W-:Y:S01]  /*29390*/  ISETP.GE.AND P3, PT, R93, RZ, PT ;  /* 0x000000ff5d00720c */ /* 0x004fe20003f66270 */
[----:B------:R-:W1:Y:S01]  /*293a0*/  LDCU UR6, c[0x0][0x3b0] ;  /* 0x00007600ff0677ac */ /* 0x000e620008000800 */
[----:B0-----:R-:W-:Y:S02]  /*293b0*/  IADD3 R5, P4, PT, R6, R13, RZ ;  /* 0x0000000d06057210 */ /* 0x001fe40007f9e0ff */
[----:B------:R-:W-:Y:S02]  /*293c0*/  SEL R4, R14, R3, !P1 ;  /* 0x000000030e047207 */ /* 0x000fe40004800000 */
[----:B------:R-:W-:-:S03]  /*293d0*/  LEA.HI.X.SX32 R7, R6, R12, 0x1, P4 ;  /* 0x0000000c06077211 */ /* 0x000fc600020f0eff */
[----:B------:R-:W-:Y:S01]  /*293e0*/  IMAD R6, R4, UR5, RZ ;  /* 0x0000000504067c24 */ /* 0x000fe2000f8e02ff */
[----:B------:R-:W-:Y:S01]  /*293f0*/  ISETP.GT.U32.AND P5, PT, R15, R2, PT ;  /* 0x000000020f00720c */ /* 0x000fe20003fa4070 */
[----:B------:R-:W-:Y:S01]  /*29400*/  @P0 IMAD.MOV.U32 R4, RZ, RZ, R5 ;  /* 0x000000ffff040224 */ /* 0x000fe200078e0005 */
[----:B------:R-:W0:Y:S01]  /*29410*/  LDCU UR5, c[0x0][0x3b0] ;  /* 0x00007600ff0577ac */ /* 0x000e220008000800 */
[----:B------:R-:W-:-:S05]  /*29420*/  @!P6 IMAD.IADD R75, R75, 0x1, -R15 ;  /* 0x000000014b4be824 */ /* 0x000fca00078e0a0f */
[----:B------:R-:W-:-:S13]  /*29430*/  ISETP.GT.U32.AND P6, PT, R15, R75, PT ;  /* 0x0000004b0f00720c */ /* 0x000fda0003fc4070 */
[----:B------:R-:W-:-:S04]  /*29440*/  @!P6 IMAD.IADD R75, R75, 0x1, -R15 ;  /* 0x000000014b4be824 */ /* 0x000fc800078e0a0f */
[----:B------:R-:W-:Y:S01]  /*29450*/  IMAD.MOV.U32 R3, RZ, RZ, R75 ;  /* 0x000000ffff037224 */ /* 0x000fe200078e004b */
[----:B----4-:R2:W-:Y:S04]  /*29460*/  STL [R1+0x19c4], R71 ;  /* 0x0019c44701007387 */ /* 0x0105e80000100800 */
[----:B--2---:R-:W2:Y:S04]  /*29470*/  LDL.LU R71, [R1+0x2828] ;  /* 0x0028280001477983 */ /* 0x004ea80000300800 */
[----:B------:R-:W4:Y:S04]  /*29480*/  LDL.LU R72, [R1+0x2824] ;  /* 0x0028240001487983 */ /* 0x000f280000300800 */
[----:B------:R-:W2:Y:S01]  /*29490*/  LDL.LU R73, [R1+0x2820] ;  /* 0x0028200001497983 */ /* 0x000ea20000300800 */
[----:B------:R-:W-:-:S03]  /*294a0*/  PRMT R92, RZ, 0x7610, R92 ;  /* 0x00007610ff5c7816 */ /* 0x000fc6000000005c */
[----:B---3--:R3:W-:Y:S04]  /*294b0*/  STL [R1+0x19c0], R74 ;  /* 0x0019c04a01007387 */ /* 0x0087e80000100800 */
[----:B---3--:R-:W3:Y:S04]  /*294c0*/  LDL.LU R74, [R1+0x281c] ;  /* 0x00281c00014a7983 */ /* 0x008ee80000300800 */
[----:B------:R-:W2:Y:S04]  /*294d0*/  LDL R93, [R1+0x25e8] ;  /* 0x0025e800015d7983 */ /* 0x000ea80000100800 */
[----:B------:R0:W-:Y:S04]  /*294e0*/  STL [R1+0xa40], R5 ;  /* 0x000a400501007387 */ /* 0x0001e80000100800 */
[----:B------:R-:W4:Y:S01]  /*294f0*/  LDL.LU R75, [R1+0x2818] ;  /* 0x00281800014b7983 */ /* 0x000f220000300800 */
[----:B0-----:R-:W-:-:S05]  /*29500*/  @P0 IMAD.MOV.U32 R5, RZ, RZ, R7 ;  /* 0x000000ffff050224 */ /* 0x001fca00078e0007 */
[----:B------:R0:W4:Y:S01]  /*29510*/  @P0 LDG.E.U8 R92, desc[UR20][R4.64] ;  /* 0x00000014045c0981 */ /* 0x000122000c1e1100 */
[----:B------:R-:W-:Y:S01]  /*29520*/  @!P5 IMAD.IADD R2, R2, 0x1, -R15 ;  /* 0x000000010202d824 */ /* 0x000fe200078e0a0f */
[----:B------:R-:W-:-:S04]  /*29530*/  ISETP.GT.U32.AND P5, PT, R15, R77, PT ;  /* 0x0000004d0f00720c */ /* 0x000fc80003fa4070 */
[----:B------:R-:W-:Y:S01]  /*29540*/  ISETP.GT.U32.AND P4, PT, R15, R2, PT ;  /* 0x000000020f00720c */ /* 0x000fe20003f84070 */
[----:B------:R1:W-:Y:S01]  /*29550*/  STL [R1+0xa3c], R7 ;  /* 0x000a3c0701007387 */ /* 0x0003e20000100800 */
[----:B0-----:R-:W-:Y:S01]  /*29560*/  IADD3 R5, P6, PT, R6, R13, RZ ;  /* 0x0000000d06057210 */ /* 0x001fe20007fde0ff */
[----:B------:R-:W-:-:S03]  /*29570*/  @!P3 IMAD.MOV R3, RZ, RZ, -R3 ;  /* 0x000000ffff03b224 */ /* 0x000fc600078e0a03 */
[----:B------:R-:W-:-:S03]  /*29580*/  LEA.HI.X.SX32 R4, R6, R12, 0x1, P6 ;  /* 0x0000000c06047211 */ /* 0x000fc600030f0eff */
[--C-:B------:R-:W-:Y:S01]  /*29590*/  @!P5 IMAD.IADD R77, R77, 0x1, -R15.reuse ;  /* 0x000000014d4dd824 */ /* 0x100fe200078e0a0f */
[----:B------:R-:W-:Y:S01]  /*295a0*/  ISETP.GE.AND P5, PT, R0, RZ, PT ;  /* 0x000000ff0000720c */ /* 0x000fe20003fa6270 */
[----:B-1----:R-:W4:Y:S02]  /*295b0*/  LDL.LU R7, [R1+0x3a4] ;  /* 0x0003a40001077983 */ /* 0x002f240000300800 */
[----:B------:R-:W-:Y:S01]  /*295c0*/  @!P4 IMAD.IADD R2, R2, 0x1, -R15 ;  /* 0x000000010202c824 */ /* 0x000fe200078e0a0f */
[----:B------:R-:W-:-:S03]  /*295d0*/  SEL R6, R14, R3, !P1 ;  /* 0x000000030e067207 */ /* 0x000fc60004800000 */
[----:B------:R-:W-:Y:S02]  /*295e0*/  IMAD.MOV.U32 R3, RZ, RZ, R2 ;  /* 0x000000ffff037224 */ /* 0x000fe400078e0002 */
[----:B------:R-:W-:Y:S01]  /*295f0*/  IMAD R6, R6, UR13, RZ ;  /* 0x0000000d06067c24 */ /* 0x000fe2000f8e02ff */
[----:B---3--:R-:W-:-:S03]  /*29600*/  PRMT R74, RZ, 0x7610, R74 ;  /* 0x00007610ff4a7816 */ /* 0x008fc6000000004a */
[----:B------:R-:W-:Y:S01]  /*29610*/  @!P5 IMAD.MOV R3, RZ, RZ, -R3 ;  /* 0x000000ffff03d224 */ /* 0x000fe200078e0a03 */
[----:B--2---:R-:W-:Y:S01]  /*29620*/  ISETP.GE.AND P6, PT, R93, RZ, PT ;  /* 0x000000ff5d00720c */ /* 0x004fe20003fc6270 */
[----:B------:R-:W0:Y:S01]  /*29630*/  LDCU UR13, c[0x0][0x3b0] ;  /* 0x00007600ff0d77ac */ /* 0x000e220008000800 */
[----:B----4-:R1:W-:Y:S04]  /*29640*/  STL [R1+0x19bc], R92 ;  /* 0x0019bc5c01007387 */ /* 0x0103e80000100800 */
[----:B-1----:R-:W2:Y:S04]  /*29650*/  LDL R92, [R1+0x25ec] ;  /* 0x0025ec00015c7983 */ /* 0x002ea80000100800 */
[----:B------:R1:W-:Y:S04]  /*29660*/  STL [R1+0xa38], R5 ;  /* 0x000a380501007387 */ /* 0x0003e80000100800 */
[----:B------:R-:W3:Y:S01]  /*29670*/  LDL.LU R0, [R1+0x394] ;  /* 0x0003940001007983 */ /* 0x000ee20000300800 */
[----:B-1----:R-:W-:-:S03]  /*29680*/  @P0 LOP3.LUT R5, R5, R4, RZ, 0x3c, !PT ;  /* 0x0000000405050212 */ /* 0x002fc600078e3cff */
[----:B------:R1:W-:Y:S01]  /*29690*/  STL [R1+0xa34], R4 ;  /* 0x000a340401007387 */ /* 0x0003e20000100800 */
[----:B------:R-:W-:Y:S02]  /*296a0*/  IADD3 R93, P5, PT, R6, R13, RZ ;  /* 0x0000000d065d7210 */ /* 0x000fe40007fbe0ff */
[----:B------:R-:W-:Y:S01]  /*296b0*/  PRMT R75, RZ, 0x7610, R75 ;  /* 0x00007610ff4b7816 */ /* 0x000fe2000000004b */
[----:B------:R-:W4:Y:S01]  /*296c0*/  LDL.LU R2, [R1+0x398] ;  /* 0x0003980001027983 */ /* 0x000f220000300800 */
[----:B-1----:R-:W-:-:S04]  /*296d0*/  @P0 LOP3.LUT R4, R5, R4, RZ, 0x3c, !PT ;  /* 0x0000000405040212 */ /* 0x002fc800078e3cff */
[----:B------:R-:W-:-:S05]  /*296e0*/  @P0 LOP3.LUT R5, R5, R4, RZ, 0x3c, !PT ;  /* 0x0000000405050212 */ /* 0x000fca00078e3cff */
[----:B------:R1:W2:Y:S02]  /*296f0*/  @P0 LDG.E.U8 R74, desc[UR20][R4.64] ;  /* 0x00000014044a0981 */ /* 0x0002a4000c1e1100 */
[----:B-1----:R-:W-:Y:S02]  /*29700*/  SEL R4, R14, R3, !P1 ;  /* 0x000000030e047207 */ /* 0x002fe40004800000 */
[----:B------:R-:W-:-:S03]  /*29710*/  SHF.R.S32.HI R5, RZ, 0x1f, R6 ;  /* 0x0000001fff057819 */ /* 0x000fc60000011406 */
[----:B------:R-:W-:Y:S01]  /*29720*/  IMAD R6, R4, UR6, RZ ;  /* 0x0000000604067c24 */ /* 0x000fe2000f8e02ff */
[----:B------:R-:W-:Y:S01]  /*29730*/  ISETP.GT.U32.AND P4, PT, R15, R77, PT ;  /* 0x0000004d0f00720c */ /* 0x000fe20003f84070 */
[----:B------:R-:W-:Y:S01]  /*29740*/  IMAD.X R5, R5, 0x1, R12, P5 ;  /* 0x0000000105057824 */ /* 0x000fe200028e060c */
[----:B------:R-:W-:Y:S01]  /*29750*/  PRMT R71, RZ, 0x7610, R71 ;  /* 0x00007610ff477816 */ /* 0x000fe20000000047 */
[----:B------:R-:W-:Y:S01]  /*29760*/  @P0 IMAD.MOV.U32 R4, RZ, RZ, R93 ;  /* 0x000000ffff040224 */ /* 0x000fe200078e005d */
[----:B------:R-:W-:Y:S01]  /*29770*/  ISETP.GT.U32.AND P3, PT, R15, R16, PT ;  /* 0x000000100f00720c */ /* 0x000fe20003f64070 */
[----:B------:R-:W1:Y:S03]  /*29780*/  LDCU UR6, c[0x0][0x3b0] ;  /* 0x00007600ff0677ac */ /* 0x000e660008000800 */
[----:B------:R0:W3:Y:S05]  /*29790*/  @P0 LDG.E.U8 R75, desc[UR20][R4.64] ;  /* 0x00000014044b0981 */ /* 0x0000ea000c1e1100 */
[----:B------:R-:W-:-:S04]  /*297a0*/  @!P4 IMAD.IADD R77, R77, 0x1, -R15 ;  /* 0x000000014d4dc824 */ /* 0x000fc800078e0a0f */
[----:B------:R-:W-:-:S04]  /*297b0*/  IMAD.MOV.U32 R3, RZ, RZ, R77 ;  /* 0x000000ffff037224 */ /* 0x000fc800078e004d */
[----:B------:R-:W-:-:S05]  /*297c0*/  @!P6 IMAD.MOV R3, RZ, RZ, -R3 ;  /* 0x000000ffff03e224 */ /* 0x000fca00078e0a03 */
[----:B0-----:R-:W-:Y:S01]  /*297d0*/  SEL R4, R14, R3, !P1 ;  /* 0x000000030e047207 */ /* 0x001fe20004800000 */
[----:B--2---:R0:W-:Y:S04]  /*297e0*/  STL [R1+0x19b8], R74 ;  /* 0x0019b84a01007387 */ /* 0x0041e80000100800 */
[----:B0-----:R-:W2:Y:S04]  /*297f0*/  LDL.LU R74, [R1+0x39c] ;  /* 0x00039c00014a7983 */ /* 0x001ea80000300800 */
[----:B------:R0:W-:Y:S04]  /*29800*/  STL [R1+0x155c], R93 ;  /* 0x00155c5d01007387 */ /* 0x0001e80000100800 */
[----:B------:R-:W2:Y:S04]  /*29810*/  LDL.LU R77, [R1+0x2814] ;  /* 0x00281400014d7983 */ /* 0x000ea80000300800 */
[----:B------:R1:W-:Y:S04]  /*29820*/  STL [R1+0x1558], R5 ;  /* 0x0015580501007387 */ /* 0x0003e80000100800 */
[----:B0-----:R-:W4:Y:S01]  /*29830*/  LDL.LU R93, [R1+0x2810] ;  /* 0x00281000015d7983 */ /* 0x001f220000300800 */
[----:B-1----:R-:W-:-:S05]  /*29840*/  IADD3 R5, P6, PT, R6, R13, RZ ;  /* 0x0000000d06057210 */ /* 0x002fca0007fde0ff */
[----:B------:R-:W-:Y:S04]  /*29850*/  STL [R1+0xa30], R5 ;  /* 0x000a300501007387 */ /* 0x000fe80000100800 */
[----:B---3--:R0:W-:Y:S02]  /*29860*/  STL [R1+0x19b4], R75 ;  /* 0x0019b44b01007387 */ /* 0x0081e40000100800 */
[----:B0-----:R-:W-:Y:S01]  /*29870*/  LEA.HI.X.SX32 R75, R6, R12, 0x1, P6 ;  /* 0x0000000c064b7211 */ /* 0x001fe200030f0eff */
[----:B------:R-:W-:Y:S02]  /*29880*/  IMAD R6, R4, UR5, RZ ;  /* 0x0000000504067c24 */ /* 0x000fe4000f8e02ff */
[----:B------:R-:W-:Y:S01]  /*29890*/  @!P3 IMAD.IADD R16, R16, 0x1, -R15 ;  /* 0x000000011010b824 */ /* 0x000fe200078e0a0f */
[----:B------:R-:W-:Y:S01]  /*298a0*/  ISETP.GE.AND P4, PT, R92, RZ, PT ;  /* 0x000000ff5c00720c */ /* 0x000fe20003f86270 */
[----:B------:R-:W-:Y:S01]  /*298b0*/  @P0 IMAD.MOV.U32 R4, RZ, RZ, R5 ;  /* 0x000000ffff040224 */ /* 0x000fe200078e0005 */
[----:B------:R0:W-:Y:S01]  /*298c0*/  STL [R1+0xa2c], R75 ;  /* 0x000a2c4b01007387 */ /* 0x0001e20000100800 */
[----:B------:R-:W-:Y:S01]  /*298d0*/  @P0 IMAD.MOV.U32 R5, RZ, RZ, R75 ;  /* 0x000000ffff050224 */ /* 0x000fe200078e004b */
[----:B--2---:R-:W-:-:S04]  /*298e0*/  PRMT R77, RZ, 0x7610, R77 ;  /* 0x00007610ff4d7816 */ /* 0x004fc8000000004d */
[----:B------:R-:W2:Y:S01]  /*298f0*/  @P0 LDG.E.U8 R71, desc[UR20][R4.64] ;  /* 0x0000001404470981 */ /* 0x000ea2000c1e1100 */
[----:B------:R-:W-:Y:S01]  /*29900*/  ISETP.GT.U32.AND P3, PT, R15, R16, PT ;  /* 0x000000100f00720c */ /* 0x000fe20003f64070 */
[----:B------:R-:W1:-:S12]  /*29910*/  LDCU UR5, c[0x0][0x3b0] ;  /* 0x00007600ff0577ac */ /* 0x000e580008000800 */
[----:B------:R-:W-:-:S04]  /*29920*/  @!P3 IMAD.IADD R16, R16, 0x1, -R15 ;  /* 0x000000011010b824 */ /* 0x000fc800078e0a0f */
[----:B------:R-:W-:Y:S02]  /*29930*/  IMAD.MOV.U32 R3, RZ, RZ, R16 ;  /* 0x000000ffff037224 */ /* 0x000fe400078e0010 */
[----:B------:R-:W3:Y:S02]  /*29940*/  LDL R16, [R1+0x25c8] ;  /* 0x0025c80001107983 */ /* 0x000ee40000100800 */
[----:B------:R-:W-:Y:S02]  /*29950*/  @!P4 IMAD.MOV R3, RZ, RZ, -R3 ;  /* 0x000000ffff03c224 */ /* 0x000fe400078e0a03 */
[----:B0-----:R-:W3:Y:S04]  /*29960*/  LDL.LU R75, [R1+0x3a8] ;  /* 0x0003a800014b7983 */ /* 0x001ee80000300800 */
[----:B------:R-:W3:Y:S04]  /*29970*/  LDL.LU R92, [R1+0x3ac] ;  /* 0x0003ac00015c7983 */ /* 0x000ee80000300800 */
[----:B--2---:R0:W-:Y:S02]  /*29980*/  STL [R1+0x19b0], R71 ;  /* 0x0019b04701007387 */ /* 0x0041e40000100800 */
[----:B0-----:R-:W-:-:S04]  /*29990*/  IADD3 R71, P4, PT, R6, R13, RZ ;  /* 0x0000000d06477210 */ /* 0x001fc80007f9e0ff */
[----:B------:R-:W-:Y:S01]  /*299a0*/  LEA.HI.X.SX32 R5, R6, R12, 0x1, P4 ;  /* 0x0000000c06057211 */ /* 0x000fe200020f0eff */
[----:B------:R-:W-:-:S05]  /*299b0*/  @P0 IMAD.MOV.U32 R4, RZ, RZ, R71 ;  /* 0x000000ffff040224 */ /* 0x000fca00078e0047 */
[----:B------:R0:W2:Y:S01]  /*299c0*/  @P0 LDG.E.U8 R77, desc[UR20][R4.64] ;  /* 0x00000014044d0981 */ /* 0x0000a2000c1e1100 */
[----:B------:R-:W-:Y:S02]  /*299d0*/  ISETP.GT.U32.AND P5, PT, R15, R7, PT ;  /* 0x000000070f00720c */ /* 0x000fe40003fa4070 */
[----:B------:R-:W-:-:S11]  /*299e0*/  SEL R3, R14, R3, !P1 ;  /* 0x000000030e037207 */ /* 0x000fd60004800000 */
[----:B------:R-:W-:-:S05]  /*299f0*/  @!P5 IMAD.IADD R7, R7, 0x1, -R15 ;  /* 0x000000010707d824 */ /* 0x000fca00078e0a0f */
[----:B------:R-:W-:Y:S01]  /*29a00*/  ISETP.GT.U32.AND P5, PT, R15, R7, PT ;  /* 0x000000070f00720c */ /* 0x000fe20003fa4070 */
[----:B------:R-:W-:Y:S01]  /*29a10*/  IMAD R3, R3, UR6, RZ ;  /* 0x0000000603037c24 */ /* 0x000fe2000f8e02ff */
[----:B------:R1:W-:Y:S01]  /*29a20*/  STL [R1+0xa28], R71 ;  /* 0x000a284701007387 */ /* 0x0003e20000100800 */
[----:B----4-:R-:W-:Y:S01]  /*29a30*/  ISETP.GT.U32.AND P6, PT, R15, R2, PT ;  /* 0x000000020f00720c */ /* 0x010fe20003fc4070 */
[----:B------:R-:W4:Y:S02]  /*29a40*/  LDCU UR6, c[0x0][0x3b0] ;  /* 0x00007600ff0677ac */ /* 0x000f240008000800 */
[----:B------:R3:W-:Y:S01]  /*29a50*/  STL [R1+0xa24], R5 ;  /* 0x000a240501007387 */ /* 0x0007e20000100800 */
[----:B0-----:R-:W-:-:S03]  /*29a60*/  SHF.R.S32.HI R4, RZ, 0x1f, R3 ;  /* 0x0000001fff047819 */ /* 0x001fc60000011403 */
[----:B-1----:R-:W4:Y:S03]  /*29a70*/  LDL R71, [R1+0x25cc] ;  /* 0x0025cc0001477983 */ /* 0x002f260000100800 */
[--C-:B------:R-:W-:Y:S01]  /*29a80*/  @!P5 IMAD.IADD R7, R7, 0x1, -R15.reuse ;  /* 0x000000010707d824 */ /* 0x100fe200078e0a0f */
[----:B---3--:R-:W-:Y:S01]  /*29a90*/  IADD3 R5, P5, PT, R3, R13, RZ ;  /* 0x0000000d03057210 */ /* 0x008fe20007fbe0ff */
[----:B--2---:R0:W-:Y:S04]  /*29aa0*/  STL [R1+0x38c], R77 ;  /* 0x00038c4d01007387 */ /* 0x0041e80000100800 */
[----:B------:R-:W2:Y:S01]  /*29ab0*/  LDL R3, [R1+0x25f0] ;  /* 0x0025f00001037983 */ /* 0x000ea20000100800 */
[----:B------:R-:W-:Y:S01]  /*29ac0*/  @!P6 IMAD.IADD R2, R2, 0x1, -R15 ;  /* 0x000000010202e824 */ /* 0x000fe200078e0a0f */
[----:B------:R-:W-:-:S02]  /*29ad0*/  PRMT R6, RZ, 0x7610, R6 ;  /* 0x00007610ff067816 */ /* 0x000fc40000000006 */
[----:B0-----:R-:W3:Y:S04]  /*29ae0*/  LDL R77, [R1+0x25d0] ;  /* 0x0025d000014d7983 */ /* 0x001ee80000100800 */
[----:B------:R0:W-:Y:S01]  /*29af0*/  STL [R1+0x1564], R5 ;  /* 0x0015640501007387 */ /* 0x0001e20000100800 */
[----:B------:R-:W-:-:S13]  /*29b00*/  ISETP.GT.U32.AND P3, PT, R15, R0, PT ;  /* 0x000000000f00720c */ /* 0x000fda0003f64070 */
[----:B------:R-:W-:Y:S01]  /*29b10*/  @!P3 IMAD.IADD R0, R0, 0x1, -R15 ;  /* 0x000000010000b824 */ /* 0x000fe200078e0a0f */
[----:B--2---:R-:W-:Y:S01]  /*29b20*/  ISETP.GE.AND P6, PT, R3, RZ, PT ;  /* 0x000000ff0300720c */ /* 0x004fe20003fc6270 */
[----:B------:R-:W-:Y:S02]  /*29b30*/  IMAD.X R3, R4, 0x1, R12, P5 ;  /* 0x0000000104037824 */ /* 0x000fe400028e060c */
[----:B------:R-:W-:Y:S02]  /*29b40*/  @P0 IMAD.MOV.U32 R4, RZ, RZ, R5 ;  /* 0x000000ffff040224 */ /* 0x000fe400078e0005 */
[----:B0-----:R-:W-:-:S05]  /*29b50*/  @P0 IMAD.MOV.U32 R5, RZ, RZ, R3 ;  /* 0x000000ffff050224 */ /* 0x001fca00078e0003 */
[----:B------:R0:W2:Y:S01]  /*29b60*/  @P0 LDG.E.U8 R6, desc[UR20][R4.64] ;  /* 0x0000001404060981 */ /* 0x0000a2000c1e1100 */
[C---:B------:R-:W-:Y:S02]  /*29b70*/  ISETP.GT.U32.AND P3, PT, R15.reuse, R74, PT ;  /* 0x0000004a0f00720c */ /* 0x040fe40003f64070 */
[----:B------:R-:W-:Y:S01]  /*29b80*/  ISETP.GT.U32.AND P4, PT, R15, R0, PT ;  /* 0x000000000f00720c */ /* 0x000fe20003f84070 */
[----:B0-----:R-:W-:-:S10]  /*29b90*/  IMAD.MOV.U32 R4, RZ, RZ, R7 ;  /* 0x000000ffff047224 */ /* 0x001fd400078e0007 */
[--C-:B------:R-:W-:Y:S02]  /*29ba0*/  @!P3 IMAD.IADD R74, R74, 0x1, -R15.reuse ;  /* 0x000000014a4ab824 */ /* 0x100fe400078e0a0f */
[----:B------:R-:W-:Y:S01]  /*29bb0*/  @!P4 IMAD.IADD R0, R0, 0x1, -R15 ;  /* 0x000000010000c824 */ /* 0x000fe200078e0a0f */
[C---:B------:R-:W-:Y:S02]  /*29bc0*/  ISETP.GT.U32.AND P4, PT, R15.reuse, R2, PT ;  /* 0x000000020f00720c */ /* 0x040fe40003f84070 */
[C---:B------:R-:W-:Y:S01]  /*29bd0*/  ISETP.GT.U32.AND P5, PT, R15.reuse, R74, PT ;  /* 0x0000004a0f00720c */ /* 0x040fe20003fa4070 */
[----:B------:R-:W-:Y:S01]  /*29be0*/  @!P6 IMAD.MOV R4, RZ, RZ, -R4 ;  /* 0x000000ffff04e224 */ /* 0x000fe200078e0a04 */
[----:B------:R-:W-:-:S04]  /*29bf0*/  ISETP.GT.U32.AND P6, PT, R15, R75, PT ;  /* 0x0000004b0f00720c */ /* 0x000fc80003fc4070 */
[----:B------:R-:W-:Y:S02]  /*29c00*/  SEL R4, R14, R4, !P1 ;  /* 0x000000040e047207 */ /* 0x000fe40004800000 */
[----:B------:R-:W-:Y:S02]  /*29c10*/  ISETP.GE.AND P3, PT, R16, RZ, PT ;  /* 0x000000ff1000720c */ /* 0x000fe40003f66270 */
[----:B------:R-:W2:Y:S01]  /*29c20*/  LDL.LU R16, [R1+0x3a0] ;  /* 0x0003a00001107983 */ /* 0x000ea20000300800 */
[--C-:B------:R-:W-:Y:S01]  /*29c30*/  @!P4 IMAD.IADD R2, R2, 0x1, -R15.reuse ;  /* 0x000000010202c824 */ /* 0x100fe200078e0a0f */
[----:B----4-:R-:W-:Y:S01]  /*29c40*/  ISETP.GE.AND P4, PT, R71, RZ, PT ;  /* 0x000000ff4700720c */ /* 0x010fe20003f86270 */
[----:B------:R-:W-:Y:S01]  /*29c50*/  IMAD R5, R4, UR13, RZ ;  /* 0x0000000d04057c24 */ /* 0x000fe2000f8e02ff */
[----:B------:R0:W-:Y:S01]  /*29c60*/  STL [R1+0x1560], R3 ;  /* 0x0015600301007387 */ /* 0x0001e20000100800 */
[--C-:B------:R-:W-:Y:S01]  /*29c70*/  @!P5 IMAD.IADD R74, R74, 0x1, -R15.reuse ;  /* 0x000000014a4ad824 */ /* 0x100fe200078e0a0f */
[----:B---3--:R-:W-:Y:S01]  /*29c80*/  ISETP.GE.AND P5, PT, R77, RZ, PT ;  /* 0x000000ff4d00720c */ /* 0x008fe20003fa6270 */
[----:B------:R-:W-:Y:S01]  /*29c90*/  @!P6 IMAD.IADD R75, R75, 0x1, -R15 ;  /* 0x000000014b4be824 */ /* 0x000fe200078e0a0f */
[----:B------:R-:W3:Y:S01]  /*29ca0*/  LDL R71, [R1+0x25d8] ;  /* 0x0025d80001477983 */ /* 0x000ee20000100800 */
[----:B------:R-:W-:Y:S01]  /*29cb0*/  PRMT R72, RZ, 0x7610, R72 ;  /* 0x00007610ff487816 */ /* 0x000fe20000000048 */
[----:B------:R-:W-:Y:S01]  /*29cc0*/  IMAD.MOV.U32 R4, RZ, RZ, R2 ;  /* 0x000000ffff047224 */ /* 0x000fe200078e0002 */
[----:B------:R-:W-:Y:S01]  /*29cd0*/  PRMT R93, RZ, 0x7610, R93 ;  /* 0x00007610ff5d7816 */ /* 0x000fe2000000005d */
[----:B------:R-:W1:Y:S01]  /*29ce0*/  LDCU UR13, c[0x0][0x3b0] ;  /* 0x00007600ff0d77ac */ /* 0x000e620008000800 */
[----:B0-----:R-:W-:-:S02]  /*29cf0*/  IMAD.MOV.U32 R3, RZ, RZ, R0 ;  /* 0x000000ffff037224 */ /* 0x001fc400078e0000 */
[----:B------:R-:W4:Y:S04]  /*29d00*/  LDL R0, [R1+0x25d4] ;  /* 0x0025d40001007983 */ /* 0x000f280000100800 */
[----:B------:R-:W3:Y:S04]  /*29d10*/  LDL.LU R77, [R1+0x3b0] ;  /* 0x0003b000014d7983 */ /* 0x000ee80000300800 */
[----:B--2---:R0:W-:Y:S02]  /*29d20*/  STL [R1+0x19ac], R6 ;  /* 0x0019ac0601007387 */ /* 0x0041e40000100800 */
[----:B0-----:R-:W-:-:S04]  /*29d30*/  IADD3 R6, P6, PT, R5, R13, RZ ;  /* 0x0000000d05067210 */ /* 0x001fc80007fde0ff */
[----:B------:R-:W-:-:S05]  /*29d40*/  LEA.HI.X.SX32 R7, R5, R12, 0x1, P6 ;  /* 0x0000000c05077211 */ /* 0x000fca00030f0eff */
[----:B------:R0:W2:Y:S01]  /*29d50*/  @P0 LDG.E.U8 R72, desc[UR20][R6.64] ;  /* 0x0000001406480981 */ /* 0x0000a2000c1e1100 */
[----:B------:R-:W-:Y:S01]  /*29d60*/  @!P3 IMAD.MOV R3, RZ, RZ, -R3 ;  /* 0x000000ffff03b224 */ /* 0x000fe200078e0a03 */
[----:B------:R-:W-:-:S04]  /*29d70*/  ISETP.GT.U32.AND P3, PT, R15, R92, PT ;  /* 0x0000005c0f00720c */ /* 0x000fc80003f64070 */
[----:B------:R-:W-:Y:S01]  /*29d80*/  SEL R3, R14, R3, !P1 ;  /* 0x000000030e037207 */ /* 0x000fe20004800000 */
[----:B------:R-:W-:-:S04]  /*29d90*/  @!P4 IMAD.MOV R4, RZ, RZ, -R4 ;  /* 0x000000ffff04c224 */ /* 0x000fc800078e0a04 */
[----:B------:R-:W-:-:S04]  /*29da0*/  IMAD R3, R3, UR6, RZ ;  /* 0x0000000603037c24 */ /* 0x000fc8000f8e02ff */
[----:B------:R-:W-:Y:S01]  /*29db0*/  @!P3 IMAD.IADD R92, R92, 0x1, -R15 ;  /* 0x000000015c5cb824 */ /* 0x000fe200078e0a0f */
[----:B------:R-:W-:Y:S01]  /*29dc0*/  IADD3 R2, P3, PT, R3, R13, RZ ;  /* 0x0000000d03027210 */ /* 0x000fe20007f7e0ff */
[----:B------:R0:W-:Y:S01]  /*29dd0*/  STL [R1+0xa20], R6 ;  /* 0x000a200601007387 */ /* 0x0001e20000100800 */
[----:B------:R-:W-:Y:S01]  /*29de0*/  ISETP.GT.U32.AND P6, PT, R15, R75, PT ;  /* 0x0000004b0f00720c */ /* 0x000fe20003fc4070 */
[----:B------:R-:W1:Y:S01]  /*29df0*/  LDCU UR6, c[0x0][0x3b0] ;  /* 0x00007600ff0677ac */ /* 0x000e620008000800 */
[----:B------:R-:W-:Y:S01]  /*29e00*/  LEA.HI.X.SX32 R5, R3, R12, 0x1, P3 ;  /* 0x0000000c03057211 */ /* 0x000fe200018f0eff */
[----:B------:R-:W-:Y:S01]  /*29e10*/  STL [R1+0xa18], R2 ;  /* 0x000a180201007387 */ /* 0x000fe20000100800 */
[----:B0-----:R-:W-:Y:S01]  /*29e20*/  SEL R6, R14, R4, !P1 ;  /* 0x000000040e067207 */ /* 0x001fe20004800000 */
[----:B------:R-:W-:Y:S02]  /*29e30*/  @P0 IMAD.MOV.U32 R4, RZ, RZ, R2 ;  /* 0x000000ffff040224 */ /* 0x000fe400078e0002 */
[----:B------:R-:W-:Y:S01]  /*29e40*/  STL [R1+0xa1c], R7 ;  /* 0x000a1c0701007387 */ /* 0x000fe20000100800 */
[----:B------:R-:W-:-:S03]  /*29e50*/  IMAD.MOV.U32 R3, RZ, RZ, R74 ;  /* 0x000000ffff037224 */ /* 0x000fc600078e004a */
[----:B------:R-:W-:Y:S04]  /*29e60*/  STL [R1+0xa14], R5 ;  /* 0x000a140501007387 */ /* 0x000fe80000100800 */
[----:B------:R0:W3:Y:S04]  /*29e70*/  @P0 LDG.E.U8 R93, desc[UR20][R4.64] ;  /* 0x00000014045d0981 */ /* 0x0000e8000c1e1100 */
[----:B--2---:R2:W-:Y:S04]  /*29e80*/  STL [R1+0x19a8], R72 ;  /* 0x0019a84801007387 */ /* 0x0045e80000100800 */
[----:B--2---:R-:W2:Y:S04]  /*29e90*/  LDL.LU R72, [R1+0x3b4] ;  /* 0x0003b40001487983 */ /* 0x004ea80000300800 */
[----:B------:R-:W2:Y:S04]  /*29ea0*/  LDL.LU R74, [R1+0x280c] ;  /* 0x00280c00014a7983 */ /* 0x000ea80000300800 */
[----:B------:R-:W2:Y:S01]  /*29eb0*/  LDL.LU R2, [R1+0x2808] ;  /* 0x0028080001027983 */ /* 0x000ea20000300800 */
[----:B------:R-:W-:-:S02]  /*29ec0*/  IMAD R6, R6, UR15, RZ ;  /* 0x0000000f06067c24 */ /* 0x000fc4000f8e02ff */
[----:B------:R-:W-:Y:S01]  /*29ed0*/  @!P6 IMAD.IADD R75, R75, 0x1, -R15 ;  /* 0x000000014b4be824 */ /* 0x000fe200078e0a0f */
[----:B------:R-:W-:Y:S01]  /*29ee0*/  ISETP.GT.U32.AND P4, PT, R15, R16, PT ;  /* 0x000000100f00720c */ /* 0x000fe20003f84070 */
[----:B------:R-:W-:Y:S01]  /*29ef0*/  @!P5 IMAD.MOV R3, RZ, RZ, -R3 ;  /* 0x000000ffff03d224 */ /* 0x000fe200078e0a03 */
[----:B0-----:R-:W-:Y:S01]  /*29f00*/  SHF.R.S32.HI R5, RZ, 0x1f, R6 ;  /* 0x0000001fff057819 */ /* 0x001fe20000011406 */
[----:B------:R-:W0:Y:S01]  /*29f10*/  LDCU UR15, c[0x0][0x3b0] ;  /* 0x00007600ff0f77ac */ /* 0x000e220008000800 */
[----:B------:R-:W-:Y:S02]  /*29f20*/  IADD3 R7, P6, PT, R6, R13, RZ ;  /* 0x0000000d06077210 */ /* 0x000fe40007fde0ff */
[----:B----4-:R-:W-:Y:S02]  /*29f30*/  ISETP.GE.AND P5, PT, R0, RZ, PT ;  /* 0x000000ff0000720c */ /* 0x010fe40003fa6270 */
[----:B------:R-:W-:Y:S01]  /*29f40*/  SEL R3, R14, R3, !P1 ;  /* 0x000000030e037207 */ /* 0x000fe20004800000 */
[----:B------:R-:W-:-:S02]  /*29f50*/  IMAD.X R5, R5, 0x1, R12, P6 ;  /* 0x0000000105057824 */ /* 0x000fc400030e060c */
[----:B------:R-:W-:Y:S01]  /*29f60*/  @P0 IMAD.MOV.U32 R6, RZ, RZ, R7 ;  /* 0x000000ffff060224 */ /* 0x000fe200078e0007 */
[----:B---3--:R3:W-:Y:S01]  /*29f70*/  STL [R1+0x1980], R93 ;  /* 0x0019805d01007387 */ /* 0x0087e20000100800 */
[----:B------:R-:W-:Y:S02]  /*29f80*/  IMAD.MOV.U32 R4, RZ, RZ, R75 ;  /* 0x000000ffff047224 */ /* 0x000fe400078e004b */
[----:B------:R-:W-:Y:S01]  /*29f90*/  IMAD R3, R3, UR5, RZ ;  /* 0x0000000503037c24 */ /* 0x000fe2000f8e02ff */
[----:B------:R-:W-:Y:S01]  /*29fa0*/  ISETP.GT.U32.AND P3, PT, R15, R92, PT ;  /* 0x0000005c0f00720c */ /* 0x000fe20003f64070 */
[----:B---3--:R-:W3:Y:S01]  /*29fb0*/  LDL.LU R93, [R1+0x2804] ;  /* 0x00280400015d7983 */ /* 0x008ee20000300800 */
[----:B------:R-:W-:Y:S01]  /*29fc0*/  @!P4 IMAD.IADD R16, R16, 0x1, -R15 ;  /* 0x000000011010c824 */ /* 0x000fe200078e0a0f */
[----:B------:R-:W-:Y:S01]  /*29fd0*/  PRMT R73, RZ, 0x7610, R73 ;  /* 0x00007610ff497816 */ /* 0x000fe20000000049 */
[----:B------:R-:W-:Y:S01]  /*29fe0*/  @!P5 IMAD.MOV R4, RZ, RZ, -R4 ;  /* 0x000000ffff04d224 */ /* 0x000fe200078e0a04 */
[----:B------:R-:W4:Y:S01]  /*29ff0*/  LDL R0, [R1+0x25b4] ;  /* 0x0025b40001007983 */ /* 0x000f220000100800 */
[----:B------:R-:W0:Y:S03]  /*2a000*/  LDCU UR5, c[0x0][0x3b0] ;  /* 0x00007600ff0577ac */ /* 0x000e260008000800 */
[----:B------:R1:W-:Y:S01]  /*2a010*/  STL [R1+0x156c], R7 ;  /* 0x00156c0701007387 */ /* 0x0003e20000100800 */
[----:B------:R-:W-:-:S02]  /*2a020*/  ISETP.GE.AND P4, PT, R71, RZ, PT ;  /* 0x000000ff4700720c */ /* 0x000fc40003f86270 */
[----:B------:R-:W-:Y:S01]  /*2a030*/  IADD3 R71, P5, PT, R3, R13, RZ ;  /* 0x0000000d03477210 */ /* 0x000fe20007fbe0ff */
[----:B-1----:R-:W-:Y:S01]  /*2a040*/  @P0 IMAD.MOV.U32 R7, RZ, RZ, R5 ;  /* 0x000000ffff070224 */ /* 0x002fe200078e0005 */
[----:B------:R1:W-:Y:S01]  /*2a050*/  STL [R1+0x1568], R5 ;  /* 0x0015680501007387 */ /* 0x0003e20000100800 */
[----:B--2---:R-:W-:Y:S02]  /*2a060*/  PRMT R74, RZ, 0x7610, R74 ;  /* 0x00007610ff4a7816 */ /* 0x004fe4000000004a */
[----:B------:R-:W-:Y:S01]  /*2a070*/  PRMT R2, RZ, 0x7610, R2 ;  /* 0x00007610ff027816 */ /* 0x000fe20000000002 */
[----:B------:R-:W-:-:S03]  /*2a080*/  @!P3 IMAD.IADD R92, R92, 0x1, -R15 ;  /* 0x000000015c5cb824 */ /* 0x000fc600078e0a0f */
[----:B------:R2:W3:Y:S01]  /*2a090*/  @P0 LDG.E.U8 R74, desc[UR20][R6.64] ;  /* 0x00000014064a0981 */ /* 0x0004e2000c1e1100 */
[----:B-1----:R-:W-:Y:S02]  /*2a0a0*/  LEA.HI.X.SX32 R5, R3, R12, 0x1, P5 ;  /* 0x0000000c03057211 */ /* 0x002fe400028f0eff */
[----:B------:R-:W-:Y:S01]  /*2a0b0*/  ISETP.GT.U32.AND P6, PT, R15, R16, PT ;  /* 0x000000100f00720c */ /* 0x000fe20003fc4070 */
[----:B------:R-:W3:Y:S01]  /*2a0c0*/  LDL R75, [R1+0x25b8] ;  /* 0x0025b800014b7983 */ /* 0x000ee20000100800 */
[----:B--2---:R-:W-:Y:S02]  /*2a0d0*/  @P0 IMAD.MOV.U32 R6, RZ, RZ, R71 ;  /* 0x000000ffff060224 */ /* 0x004fe400078e0047 */
[----:B------:R-:W-:-:S05]  /*2a0e0*/  @P0 IMAD.MOV.U32 R7, RZ, RZ, R5 ;  /* 0x000000ffff070224 */ /* 0x000fca00078e0005 */
[----:B------:R-:W2:Y:S01]  /*2a0f0*/  @P0 LDG.E.U8 R2, desc[UR20][R6.64] ;  /* 0x0000001406020981 */ /* 0x000ea2000c1e1100 */
[----:B------:R-:W-:-:S03]  /*2a100*/  IMAD.MOV.U32 R3, RZ, RZ, R92 ;  /* 0x000000ffff037224 */ /* 0x000fc600078e005c */
[----:B------:R-:W-:Y:S01]  /*2a110*/  STL [R1+0xa10], R71 ;  /* 0x000a104701007387 */ /* 0x000fe20000100800 */
[----:B------:R-:W-:Y:S02]  /*2a120*/  @!P4 IMAD.MOV R3, RZ, RZ, -R3 ;  /* 0x000000ffff03c224 */ /* 0x000fe400078e0a03 */
[----:B------:R-:W-:Y:S01]  /*2a130*/  @!P6 IMAD.IADD R16, R16, 0x1, -R15 ;  /* 0x000000011010e824 */ /* 0x000fe200078e0a0f */
[----:B----4-:R-:W-:Y:S02]  /*2a140*/  ISETP.GE.AND P4, PT, R0, RZ, PT ;  /* 0x000000ff0000720c */ /* 0x010fe40003f86270 */
[----:B---3--:R-:W-:Y:S01]  /*2a150*/  PRMT R93, RZ, 0x7610, R93 ;  /* 0x00007610ff5d7816 */ /* 0x008fe2000000005d */
[----:B------:R1:W-:Y:S04]  /*2a160*/  STL [R1+0x1940], R74 ;  /* 0x0019404a01007387 */ /* 0x0003e80000100800 */
[----:B-1----:R-:W3:Y:S04]  /*2a170*/  LDL.LU R74, [R1+0x3bc] ;  /* 0x0003bc00014a7983 */ /* 0x002ee80000300800 */
[----:B------:R1:W-:Y:S04]  /*2a180*/  STL [R1+0xa0c], R5 ;  /* 0x000a0c0501007387 */ /* 0x0003e80000100800 */
[----:B------:R-:W4:Y:S04]  /*2a190*/  LDL R0, [R1+0x25bc] ;  /* 0x0025bc0001007983 */ /* 0x000f280000100800 */
[----:B------:R-:W3:Y:S01]  /*2a1a0*/  LDL.LU R92, [R1+0x3c0] ;  /* 0x0003c000015c7983 */ /* 0x000ee20000300800 */
[----:B-1----:R-:W-:-:S02]  /*2a1b0*/  SEL R5, R14, R4, !P1 ;  /* 0x000000040e057207 */ /* 0x002fc40004800000 */
[----:B------:R-:W-:-:S03]  /*2a1c0*/  SEL R4, R14, R3, !P1 ;  /* 0x000000030e047207 */ /* 0x000fc60004800000 */
[----:B------:R-:W-:Y:S01]  /*2a1d0*/  IMAD R5, R5, UR13, RZ ;  /* 0x0000000d05057c24 */ /* 0x000fe2000f8e02ff */
[C---:B------:R-:W-:Y:S01]  /*2a1e0*/  ISETP.GT.U32.AND P3, PT, R15.reuse, R77, PT ;  /* 0x0000004d0f00720c */ /* 0x040fe20003f64070 */
[----:B------:R-:W-:Y:S01]  /*2a1f0*/  IMAD.MOV.U32 R3, RZ, RZ, R16 ;  /* 0x000000ffff037224 */ /* 0x000fe200078e0010 */
[----:B------:R-:W-:Y:S01]  /*2a200*/  ISETP.GT.U32.AND P5, PT, R15, R72, PT ;  /* 0x000000480f00720c */ /* 0x000fe20003fa4070 */
[----:B0-----:R-:W-:Y:S01]  /*2a210*/  IMAD R4, R4, UR15, RZ ;  /* 0x0000000f04047c24 */ /* 0x001fe2000f8e02ff */
[----:B------:R-:W-:Y:S01]  /*2a220*/  IADD3 R71, P6, PT, R5, R13, RZ ;  /* 0x0000000d05477210 */ /* 0x000fe20007fde0ff */
[----:B------:R-:W3:Y:S01]  /*2a230*/  LDL.LU R16, [R1+0x3b8] ;  /* 0x0003b80001107983 */ /* 0x000ee20000300800 */
[----:B------:R-:W-:Y:S01]  /*2a240*/  @!P4 IMAD.MOV R3, RZ, RZ, -R3 ;  /* 0x000000ffff03c224 */ /* 0x000fe200078e0a03 */
[----:B------:R-:W-:Y:S01]  /*2a250*/  PRMT R55, RZ, 0x7610, R55 ;  /* 0x00007610ff377816 */ /* 0x000fe20000000037 */
[----:B------:R-:W0:Y:S01]  /*2a260*/  LDCU UR13, c[0x0][0x3b0] ;  /* 0x00007600ff0d77ac */ /* 0x000e220008000800 */
[----:B--2---:R1:W-:Y:S01]  /*2a270*/  STL [R1+0x5a0], R2 ;  /* 0x0005a00201007387 */ /* 0x0043e20000100800 */
[----:B------:R-:W-:-:S02]  /*2a280*/  SHF.R.S32.HI R6, RZ, 0x1f, R4 ;  /* 0x0000001fff067819 */ /* 0x000fc40000011404 */
[----:B------:R-:W-:Y:S01]  /*2a290*/  LEA.HI.X.SX32 R5, R5, R12, 0x1, P6 ;  /* 0x0000000c05057211 */ /* 0x000fe200030f0eff */
[----:B------:R-:W-:Y:S01]  /*2a2a0*/  @!P3 IMAD.IADD R77, R77, 0x1, -R15 ;  /* 0x000000014d4db824 */ /* 0x000fe200078e0a0f */
[----:B------:R-:W-:Y:S01]  /*2a2b0*/  PRMT R7, RZ, 0x7610, R7 ;  /* 0x00007610ff077816 */ /* 0x000fe20000000007 */
[----:B------:R-:W-:Y:S01]  /*2a2c0*/  @!P5 IMAD.IADD R72, R72, 0x1, -R15 ;  /* 0x000000014848d824 */ /* 0x000fe200078e0a0f */
[----:B------:R-:W2:Y:S01]  /*2a2d0*/  LDCU UR15, c[0x0][0x3b0] ;  /* 0x00007600ff0f77ac */ /* 0x000ea20008000800 */
[----:B-1----:R-:W-:Y:S01]  /*2a2e0*/  IADD3 R2, P4, PT, R4, R13, RZ ;  /* 0x0000000d04027210 */ /* 0x002fe20007f9e0ff */
[----:B------:R-:W-:-:S05]  /*2a2f0*/  @P0 IMAD.MOV.U32 R4, RZ, RZ, R71 ;  /* 0x000000ffff040224 */ /* 0x000fca00078e0047 */
[----:B------:R1:W2:Y:S01]  /*2a300*/  @P0 LDG.E.U8 R93, desc[UR20][R4.64] ;  /* 0x00000014045d0981 */ /* 0x0002a2000c1e1100 */
[----:B------:R-:W-:Y:S01]  /*2a310*/  ISETP.GE.AND P6, PT, R75, RZ, PT ;  /* 0x000000ff4b00720c */ /* 0x000fe20003fc6270 */
[----:B------:R-:W-:Y:S02]  /*2a320*/  IMAD.X R75, R6, 0x1, R12, P4 ;  /* 0x00000001064b7824 */ /* 0x000fe400020e060c */
[----:B------:R0:W-:Y:S04]  /*2a330*/  STL [R1+0xa08], R71 ;  /* 0x000a084701007387 */ /* 0x0001e80000100800 */
[----:B------:R-:W-:Y:S01]  /*2a340*/  STL [R1+0x1574], R2 ;  /* 0x0015740201007387 */ /* 0x000fe20000100800 */
[----:B-1----:R-:W-:-:S03]  /*2a350*/  @P0 IMAD.MOV.U32 R4, RZ, RZ, R2 ;  /* 0x000000ffff040224 */ /* 0x002fc600078e0002 */
[----:B------:R1:W-:Y:S04]  /*2a360*/  STL [R1+0xa04], R5 ;  /* 0x000a040501007387 */ /* 0x0003e80000100800 */
[----:B0-----:R-:W3:Y:S01]  /*2a370*/  LDL.LU R71, [R1+0x2800] ;  /* 0x0028000001477983 */ /* 0x001ee20000300800 */
[----:B-1----:R-:W-:-:S03]  /*2a380*/  @P0 IMAD.MOV.U32 R5, RZ, RZ, R75 ;  /* 0x000000ffff050224 */ /* 0x002fc600078e004b */
[----:B------:R-:W-:Y:S04]  /*2a390*/  STL [R1+0x1570], R75 ;  /* 0x0015704b01007387 */ /* 0x000fe80000100800 */
[----:B------:R0:W3:Y:S01]  /*2a3a0*/  @P0 LDG.E.U8 R73, desc[UR20][R4.64] ;  /* 0x0000001404490981 */ /* 0x0000e2000c1e1100 */
[----:B------:R-:W-:-:S03]  /*2a3b0*/  ISETP.GT.U32.AND P3, PT, R15, R77, PT ;  /* 0x0000004d0f00720c */ /* 0x000fc60003f64070 */
[----:B--2---:R1:W-:Y:S04]  /*2a3c0*/  STL [R1+0x3a8], R93 ;  /* 0x0003a85d01007387 */ /* 0x0043e80000100800 */
[----:B-1----:R-:W2:Y:S04]  /*2a3d0*/  LDL R93, [R1+0x25c0] ;  /* 0x0025c000015d7983 */ /* 0x002ea80000100800 */
[----:B------:R-:W2:Y:S04]  /*2a3e0*/  LDL.LU R75, [R1+0x27fc] ;  /* 0x0027fc00014b7983 */ /* 0x000ea80000300800 */
[----:B------:R-:W2:Y:S01]  /*2a3f0*/  LDL.LU R2, [R1+0x27f8] ;  /* 0x0027f80001027983 */ /* 0x000ea20000300800 */
[----:B------:R-:W-:Y:S01]  /*2a400*/  @!P3 IMAD.IADD R77, R77, 0x1, -R15 ;  /* 0x000000014d4db824 */ /* 0x000fe200078e0a0f */
[----:B------:R-:W-:-:S02]  /*2a410*/  ISETP.GT.U32.AND P5, PT, R15, R72, PT ;  /* 0x000000480f00720c */ /* 0x000fc40003fa4070 */
[----:B------:R-:W-:Y:S01]  /*2a420*/  SEL R6, R14, R3, !P1 ;  /* 0x000000030e067207 */ /* 0x000fe20004800000 */
[----:B------:R-:W-:Y:S01]  /*2a430*/  IMAD.MOV.U32 R3, RZ, RZ, R77 ;  /* 0x000000ffff037224 */ /* 0x000fe200078e004d */
[----:B----4-:R-:W-:Y:S02]  /*2a440*/  ISETP.GE.AND P3, PT, R0, RZ, PT ;  /* 0x000000ff0000720c */ /* 0x010fe40003f66270 */
[----:B------:R-:W4:Y:S01]  /*2a450*/  LDL R0, [R1+0x25c4] ;  /* 0x0025c40001007983 */ /* 0x000f220000100800 */
[----:B------:R-:W-:Y:S01]  /*2a460*/  IMAD R6, R6, UR6, RZ ;  /* 0x0000000606067c24 */ /* 0x000fe2000f8e02ff */
[----:B---3--:R-:W-:Y:S01]  /*2a470*/  ISETP.GT.U32.AND P4, PT, R15, R74, PT ;  /* 0x0000004a0f00720c */ /* 0x008fe20003f84070 */
[----:B------:R-:W-:-:S04]  /*2a480*/  @!P6 IMAD.MOV R3, RZ, RZ, -R3 ;  /* 0x000000ffff03e224 */ /* 0x000fc800078e0a03 */
[----:B------:R-:W-:Y:S01]  /*2a490*/  @!P5 IMAD.IADD R72, R72, 0x1, -R15 ;  /* 0x000000014848d824 */ /* 0x000fe200078e0a0f */
[----:B0-----:R-:W-:Y:S01]  /*2a4a0*/  IADD3 R5, P6, PT, R6, R13, RZ ;  /* 0x0000000d06057210 */ /* 0x001fe20007fde0ff */
[----:B------:R0:W-:Y:S01]  /*2a4b0*/  STL [R1+0x3a4], R73 ;  /* 0x0003a44901007387 */ /* 0x0001e20000100800 */
[----:B------:R-:W-:Y:S01]  /*2a4c0*/  SEL R4, R14, R3, !P1 ;  /* 0x000000030e047207 */ /* 0x000fe20004800000 */
[----:B------:R-:W-:Y:S01]  /*2a4d0*/  IMAD.MOV.U32 R3, RZ, RZ, R72 ;  /* 0x000000ffff037224 */ /* 0x000fe200078e0048 */
[----:B------:R-:W-:Y:S01]  /*2a4e0*/  LEA.HI.X.SX32 R77, R6, R12, 0x1, P6 ;  /* 0x0000000c064d7211 */ /* 0x000fe200030f0eff */
[----:B------:R-:W1:Y:S02]  /*2a4f0*/  LDCU UR6, c[0x0][0x3b0] ;  /* 0x00007600ff0677ac */ /* 0x000e640008000800 */
[----:B------:R-:W-:Y:S02]  /*2a500*/  IMAD R6, R4, UR5, RZ ;  /* 0x0000000504067c24 */ /* 0x000fe4000f8e02ff */
[----:B------:R-:W-:Y:S01]  /*2a510*/  @P0 IMAD.MOV.U32 R4, RZ, RZ, R5 ;  /* 0x000000ffff040224 */ /* 0x000fe200078e0005 */
[----:B--2---:R-:W-:Y:S01]  /*2a520*/  PRMT R75, RZ, 0x7610, R75 ;  /* 0x00007610ff4b7816 */ /* 0x004fe2000000004b */
[----:B0-----:R-:W2:Y:S01]  /*2a530*/  LDL.LU R73, [R1+0x3c4] ;  /* 0x0003c40001497983 */ /* 0x001ea20000300800 */
[----:B------:R-:W-:Y:S01]  /*2a540*/  @!P3 IMAD.MOV R3, RZ, RZ, -R3 ;  /* 0x000000ffff03b224 */ /* 0x000fe200078e0a03 */
[----:B------:R-:W-:-:S02]  /*2a550*/  PRMT R2, RZ, 0x7610, R2 ;  /* 0x00007610ff027816 */ /* 0x000fc40000000002 */
[----:B------:R0:W-:Y:S01]  /*2a560*/  STL [R1+0xa00], R5 ;  /* 0x000a000501007387 */ /* 0x0001e20000100800 */
[----:B------:R-:W-:Y:S01]  /*2a570*/  ISETP.GT.U32.AND P5, PT, R15, R92, PT ;  /* 0x0000005c0f00720c */ /* 0x000fe20003fa4070 */
[----:B------:R-:W-:Y:S01]  /*2a580*/  @!P4 IMAD.IADD R74, R74, 0x1, -R15 ;  /* 0x000000014a4ac824 */ /* 0x000fe200078e0a0f */
[----:B------:R-:W3:Y:S01]  /*2a590*/  LDCU UR5, c[0x0][0x3b0] ;  /* 0x00007600ff0577ac */ /* 0x000ee20008000800 */
[----:B------:R-:W2:Y:S04]  /*2a5a0*/  LDL.LU R72, [R1+0x27f4] ;  /* 0x0027f40001487983 */ /* 0x000ea80000300800 */
[----:B------:R1:W-:Y:S01]  /*2a5b0*/  STL [R1+0x9fc], R77 ;  /* 0x0009fc4d01007387 */ /* 0x0003e20000100800 */
[----:B0-----:R-:W-:-:S05]  /*2a5c0*/  @P0 IMAD.MOV.U32 R5, RZ, RZ, R77 ;  /* 0x000000ffff050224 */ /* 0x001fca00078e004d */
[----:B------:R0:W2:Y:S01]  /*2a5d0*/  @P0 LDG.E.U8 R75, desc[UR20][R4.64] ;  /* 0x00000014044b0981 */ /* 0x0000a2000c1e1100 */
[----:B-1----:R-:W-:-:S04]  /*2a5e0*/  IADD3 R77, P3, PT, R6, R13, RZ ;  /* 0x0000000d064d7210 */ /* 0x002fc80007f7e0ff */
[----:B0-----:R-:W-:Y:S01]  /*2a5f0*/  LEA.HI.X.SX32 R5, R6, R12, 0x1, P3 ;  /* 0x0000000c06057211 */ /* 0x001fe200018f0eff */
[----:B------:R-:W-:-:S05]  /*2a600*/  @P0 IMAD.MOV.U32 R4, RZ, RZ, R77 ;  /* 0x000000ffff040224 */ /* 0x000fca00078e004d */
[----:B------:R-:W3:Y:S01]  /*2a610*/  @P0 LDG.E.U8 R2, desc[UR20][R4.64] ;  /* 0x0000001404020981 */ /* 0x000ee2000c1e1100 */
[--C-:B------:R-:W-:Y:S01]  /*2a620*/  @!P5 IMAD.IADD R92, R92, 0x1, -R15.reuse ;  /* 0x000000015c5cd824 */ /* 0x100fe200078e0a0f */
[----:B------:R-:W-:Y:S02]  /*2a630*/  ISETP.GE.AND P5, PT, R93, RZ, PT ;  /* 0x000000ff5d00720c */ /* 0x000fe40003fa6270 */
[----:B------:R-:W-:Y:S02]  /*2a640*/  ISETP.GT.U32.AND P6, PT, R15, R74, PT ;  /* 0x0000004a0f00720c */ /* 0x000fe40003fc4070 */
[----:B------:R-:W-:Y:S01]  /*2a650*/  SEL R3, R14, R3, !P1 ;  /* 0x000000030e037207 */ /* 0x000fe20004800000 */
[----:B--2---:R0:W-:Y:S04]  /*2a660*/  STL [R1+0x364], R75 ;  /* 0x0003644b01007387 */ /* 0x0041e80000100800 */
[----:B0-----:R-:W2:Y:S04]  /*2a670*/  LDL R75, [R1+0x25a0] ;  /* 0x0025a000014b7983 */ /* 0x001ea80000100800 */
[----:B------:R0:W-:Y:S04]  /*2a680*/  STL [R1+0x9f8], R77 ;  /* 0x0009f84d01007387 */ /* 0x0001e80000100800 */
[----:B------:R-:W2:Y:S04]  /*2a690*/  LDL.LU R93, [R1+0x3c8] ;  /* 0x0003c800015d7983 */ /* 0x000ea80000300800 */
[----:B------:R-:W-:Y:S04]  /*2a6a0*/  STL [R1+0x9f4], R5 ;  /* 0x0009f40501007387 */ /* 0x000fe80000100800 */
[----:B0-----:R-:W2:Y:S04]  /*2a6b0*/  LDL.LU R77, [R1+0x3cc] ;  /* 0x0003cc00014d7983 */ /* 0x001ea80000300800 */
[----:B---3--:R0:W-:Y:S04]  /*2a6c0*/  STL [R1+0x3a0], R2 ;  /* 0x0003a00201007387 */ /* 0x0081e80000100800 */
[----:B0-----:R-:W3:Y:S01]  /*2a6d0*/  LDL.LU R2, [R1+0x27f0] ;  /* 0x0027f00001027983 */ /* 0x001ee20000300800 */
[----:B------:R-:W-:Y:S01]  /*2a6e0*/  IMAD R6, R3, UR6, RZ ;  /* 0x0000000603067c24 */ /* 0x000fe2000f8e02ff */
[----:B------:R-:W0:Y:S01]  /*2a6f0*/  LDCU UR6, c[0x0][0x3b0] ;  /* 0x00007600ff0677ac */ /* 0x000e220008000800 */
[----:B------:R-:W-:Y:S01]  /*2a700*/  @!P6 IMAD.IADD R74, R74, 0x1, -R15 ;  /* 0x000000014a4ae824 */ /* 0x000fe200078e0a0f */
[----:B------:R-:W-:-:S02]  /*2a710*/  ISETP.GT.U32.AND P3, PT, R15, R92, PT ;  /* 0x0000005c0f00720c */ /* 0x000fc40003f64070 */
[----:B------:R-:W-:Y:S01]  /*2a720*/  SHF.R.S32.HI R4, RZ, 0x1f, R6 ;  /* 0x0000001fff047819 */ /* 0x000fe20000011406 */
[----:B------:R-:W-:Y:S01]  /*2a730*/  IMAD.MOV.U32 R3, RZ, RZ, R74 ;  /* 0x000000ffff037224 */ /* 0x000fe200078e004a */
[----:B------:R-:W-:-:S03]  /*2a740*/  IADD3 R5, P6, PT, R6, R13, RZ ;  /* 0x0000000d06057210 */ /* 0x000fc60007fde0ff */
[----:B------:R-:W-:Y:S01]  /*2a750*/  @!P5 IMAD.MOV R3, RZ, RZ, -R3 ;  /* 0x000000ffff03d224 */ /* 0x000fe200078e0a03 */
[----:B----4-:R-:W-:Y:S01]  /*2a760*/  ISETP.GE.AND P5, PT, R0, RZ, PT ;  /* 0x000000ff0000720c */ /* 0x010fe20003fa6270 */
[----:B------:R-:W-:Y:S01]  /*2a770*/  IMAD.X R74, R4, 0x1, R12, P6 ;  /* 0x00000001044a7824 */ /* 0x000fe200030e060c */
[----:B------:R1:W-:Y:S01]  /*2a780*/  STL [R1+0x157c], R5 ;  /* 0x00157c0501007387 */ /* 0x0003e20000100800 */
[----:B------:R-:W-:Y:S01]  /*2a790*/  @P0 IMAD.MOV.U32 R4, RZ, RZ, R5 ;  /* 0x000000ffff040224 */ /* 0x000fe200078e0005 */
[----:B------:R-:W-:Y:S01]  /*2a7a0*/  SEL R3, R14, R3, !P1 ;  /* 0x000000030e037207 */ /* 0x000fe20004800000 */
[----:B------:R-:W-:Y:S01]  /*2a7b0*/  @!P3 IMAD.IADD R92, R92, 0x1, -R15 ;  /* 0x000000015c5cb824 */ /* 0x000fe200078e0a0f */
[----:B------:R-:W4:Y:S01]  /*2a7c0*/  LDL R0, [R1+0x25a4] ;  /* 0x0025a40001007983 */ /* 0x000f220000100800 */
[----:B-1----:R-:W-:-:S05]  /*2a7d0*/  @P0 IMAD.MOV.U32 R5, RZ, RZ, R74 ;  /* 0x000000ffff050224 */ /* 0x002fca00078e004a */
[----:B------:R1:W4:Y:S04]  /*2a7e0*/  @P0 LDG.E.U8 R55, desc[UR20][R4.64] ;  /* 0x0000001404370981 */ /* 0x000328000c1e1100 */
[----:B------:R2:W-:Y:S01]  /*2a7f0*/  STL [R1+0x1578], R74 ;  /* 0x0015784a01007387 */ /* 0x0005e20000100800 */
[----:B-1----:R-:W-:Y:S02]  /*2a800*/  IMAD.MOV.U32 R4, RZ, RZ, R92 ;  /* 0x000000ffff047224 */ /* 0x002fe400078e005c */
[----:B0-----:R-:W-:Y:S01]  /*2a810*/  IMAD R5, R3, UR6, RZ ;  /* 0x0000000603057c24 */ /* 0x001fe2000f8e02ff */
[----:B------:R-:W-:Y:S01]  /*2a820*/  ISETP.GT.U32.AND P4, PT, R15, R16, PT ;  /* 0x000000100f00720c */ /* 0x000fe20003f84070 */
[----:B------:R-:W-:Y:S01]  /*2a830*/  @!P5 IMAD.MOV R4, RZ, RZ, -R4 ;  /* 0x000000ffff04d224 */ /* 0x000fe200078e0a04 */
[----:B---3--:R-:W-:Y:S01]  /*2a840*/  PRMT R2, RZ, 0x7610, R2 ;  /* 0x00007610ff027816 */ /* 0x008fe20000000002 */
[----:B------:R-:W0:Y:S01]  /*2a850*/  LDCU UR6, c[0x0][0x3b0] ;  /* 0x00007600ff0677ac */ /* 0x000e220008000800 */
[----:B--2---:R-:W-:-:S02]  /*2a860*/  IADD3 R74, P5, PT, R5, R13, RZ ;  /* 0x0000000d054a7210 */ /* 0x004fc40007fbe0ff */
[----:B------:R-:W-:Y:S02]  /*2a870*/  SEL R6, R14, R4, !P1 ;  /* 0x000000040e067207 */ /* 0x000fe40004800000 */
[----:B------:R-:W-:Y:S01]  /*2a880*/  LEA.HI.X.SX32 R5, R5, R12, 0x1, P5 ;  /* 0x0000000c05057211 */ /* 0x000fe200028f0eff */
[----:B------:R-:W-:-:S05]  /*2a890*/  @P0 IMAD.MOV.U32 R4, RZ, RZ, R74 ;  /* 0x000000ffff040224 */ /* 0x000fca00078e004a */
[----:B------:R1:W2:Y:S01]  /*2a8a0*/  @P0 LDG.E.U8 R2, desc[UR20][R4.64] ;  /* 0x0000001404020981 */ /* 0x0002a2000c1e1100 */
[----:B------:R-:W-:-:S05]  /*2a8b0*/  @!P4 IMAD.IADD R16, R16, 0x1, -R15 ;  /* 0x000000011010c824 */ /* 0x000fca00078e0a0f */
[----:B------:R-:W-:Y:S02]  /*2a8c0*/  ISETP.GT.U32.AND P4, PT, R15, R16, PT ;  /* 0x000000100f00720c */ /* 0x000fe40003f84070 */
[----:B------:R-:W-:Y:S02]  /*2a8d0*/  ISETP.GE.AND P3, PT, R75, RZ, PT ;  /* 0x000000ff4b00720c */ /* 0x000fe40003f66270 */
[----:B------:R-:W-:-:S09]  /*2a8e0*/  ISETP.GT.U32.AND P6, PT, R15, R73, PT ;  /* 0x000000490f00720c */ /* 0x000fd20003fc4070 */
[----:B------:R-:W-:Y:S01]  /*2a8f0*/  @!P4 IMAD.IADD R16, R16, 0x1, -R15 ;  /* 0x000000011010c824 */ /* 0x000fe200078e0a0f */
[----:B------:R-:W-:-:S03]  /*2a900*/  ISETP.GT.U32.AND P4, PT, R15, R93, PT ;  /* 0x0000005d0f00720c */ /* 0x000fc60003f84070 */
[----:B------:R-:W-:Y:S01]  /*2a910*/  IMAD.MOV.U32 R3, RZ, RZ, R16 ;  /* 0x000000ffff037224 */ /* 0x000fe200078e0010 */
[----:B------:R-:W-:Y:S01]  /*2a920*/  ISETP.GT.U32.AND P5, PT, R15, R77, PT ;  /* 0x0000004d0f00720c */ /* 0x000fe20003fa4070 */
[----:B------:R-:W3:Y:S02]  /*2a930*/  LDL R16, [R1+0x25a8] ;  /* 0x0025a80001107983 */ /* 0x000ee40000100800 */
[----:B------:R-:W-:Y:S02]  /*2a940*/  @!P3 IMAD.MOV R3, RZ, RZ, -R3 ;  /* 0x000000ffff03b224 */ /* 0x000fe400078e0a03 */
[----:B------:R-:W-:Y:S03]  /*2a950*/  STL [R1+0x9f0], R74 ;  /* 0x0009f04a01007387 */ /* 0x000fe60000100800 */
[----:B------:R-:W-:Y:S01]  /*2a960*/  SEL R3, R14, R3, !P1 ;  /* 0x000000030e037207 */ /* 0x000fe20004800000 */
[----:B----4-:R4:W-:Y:S01]  /*2a970*/  STL [R1+0x39c], R55 ;  /* 0x00039c3701007387 */ /* 0x0109e20000100800 */
[----:B------:R-:W-:Y:S01]  /*2a980*/  IMAD R6, R6, UR5, RZ ;  /* 0x0000000506067c24 */ /* 0x000fe2000f8e02ff */
[----:B------:R-:W-:Y:S01]  /*2a990*/  PRMT R72, RZ, 0x7610, R72 ;  /* 0x00007610ff487816 */ /* 0x000fe20000000048 */
[--C-:B------:R-:W-:Y:S01]  /*2a9a0*/  @!P6 IMAD.IADD R73, R73, 0x1, -R15.reuse ;  /* 0x000000014949e824 */ /* 0x100fe200078e0a0f */
[----:B------:R-:W-:Y:S01]  /*2a9b0*/  ISETP.GE.AND P6, PT, R0, RZ, PT ;  /* 0x000000ff0000720c */ /* 0x000fe20003fc6270 */
[----:B------:R-:W-:Y:S01]  /*2a9c0*/  IMAD R3, R3, UR13, RZ ;  /* 0x0000000d03037c24 */ /* 0x000fe2000f8e02ff */
[----:B------:R-:W0:Y:S01]  /*2a9d0*/  LDCU UR13, c[0x0][0x3b0] ;  /* 0x00007600ff0d77ac */ /* 0x000e220008000800 */
[----:B----4-:R-:W4:Y:S01]  /*2a9e0*/  LDL.LU R55, [R1+0x3dc] ;  /* 0x0003dc0001377983 */ /* 0x010f220000300800 */
[--C-:B------:R-:W-:Y:S01]  /*2a9f0*/  @!P4 IMAD.IADD R93, R93, 0x1, -R15.reuse ;  /* 0x000000015d5dc824 */ /* 0x100fe200078e0a0f */
[----:B------:R-:W-:Y:S01]  /*2aa00*/  PRMT R18, RZ, 0x7610, R18 ;  /* 0x00007610ff127816 */ /* 0x000fe20000000012 */
[----:B------:R-:W-:Y:S01]  /*2aa10*/  @!P5 IMAD.IADD R77, R77, 0x1, -R15 ;  /* 0x000000014d4dd824 */ /* 0x000fe200078e0a0f */
[----:B------:R1:W-:Y:S01]  /*2aa20*/  STL [R1+0x9ec], R5 ;  /* 0x0009ec0501007387 */ /* 0x0003e20000100800 */
[----:B------:R-:W0:Y:S03]  /*2aa30*/  LDCU UR5, c[0x0][0x3b0] ;  /* 0x00007600ff0577ac */ /* 0x000e260008000800 */
[----:B------:R-:W3:Y:S04]  /*2aa40*/  LDL.LU R92, [R1+0x3d0] ;  /* 0x0003d000015c7983 */ /* 0x000ee80000300800 */
[----:B------:R-:W3:Y:S01]  /*2aa50*/  LDL R74, [R1+0x25ac] ;  /* 0x0025ac00014a7983 */ /* 0x000ee20000100800 */
[----:B-1----:R-:W-:-:S03]  /*2aa60*/  IADD3 R5, P4, PT, R6, R13, RZ ;  /* 0x0000000d06057210 */ /* 0x002fc60007f9e0ff */
[----:B------:R-:W3:Y:S01]  /*2aa70*/  LDL.LU R0, [R1+0x3d4] ;  /* 0x0003d40001007983 */ /* 0x000ee20000300800 */
[----:B------:R-:W-:-:S03]  /*2aa80*/  SHF.R.S32.HI R4, RZ, 0x1f, R3 ;  /* 0x0000001fff047819 */ /* 0x000fc60000011403 */
[----:B------:R-:W3:Y:S04]  /*2aa90*/  LDL.LU R75, [R1+0x3e0] ;  /* 0x0003e000014b7983 */ /* 0x000ee80000300800 */
[----:B--2---:R1:W-:Y:S04]  /*2aaa0*/  STL [R1+0x398], R2 ;  /* 0x0003980201007387 */ /* 0x0043e80000100800 */
[----:B------:R2:W-:Y:S01]  /*2aab0*/  STL [R1+0x9e8], R5 ;  /* 0x0009e80501007387 */ /* 0x0005e20000100800 */
[----:B-1----:R-:W-:Y:S02]  /*2aac0*/  IADD3 R2, P5, PT, R3, R13, RZ ;  /* 0x0000000d03027210 */ /* 0x002fe40007fbe0ff */
[----:B------:R-:W-:-:S03]  /*2aad0*/  LEA.HI.X.SX32 R3, R6, R12, 0x1, P4 ;  /* 0x0000000c06037211 */ /* 0x000fc600020f0eff */
[----:B------:R-:W-:Y:S02]  /*2aae0*/  IMAD.X R6, R4, 0x1, R12, P5 ;  /* 0x0000000104067824 */ /* 0x000fe400028e060c */
[----:B------:R-:W-:Y:S02]  /*2aaf0*/  @P0 IMAD.MOV.U32 R4, RZ, RZ, R5 ;  /* 0x000000ffff040224 */ /* 0x000fe400078e0005 */
[----:B--2---:R-:W-:-:S05]  /*2ab00*/  @P0 IMAD.MOV.U32 R5, RZ, RZ, R3 ;  /* 0x000000ffff050224 */ /* 0x004fca00078e0003 */
[----:B------:R1:W2:Y:S01]  /*2ab10*/  @P0 LDG.E.U8 R72, desc[UR20][R4.64] ;  /* 0x0000001404480981 */ /* 0x0002a2000c1e1100 */
[----:B------:R-:W-:-:S03]  /*2ab20*/  ISETP.GT.U32.AND P3, PT, R15, R73, PT ;  /* 0x000000490f00720c */ /* 0x000fc60003f64070 */
[----:B------:R-:W-:Y:S04]  /*2ab30*/  STL [R1+0x1584], R2 ;  /* 0x0015840201007387 */ /* 0x000fe80000100800 */
[----:B------:R0:W-:Y:S01]  /*2ab40*/  STL [R1+0x9e4], R3 ;  /* 0x0009e40301007387 */ /* 0x0001e20000100800 */
[----:B-1----:R-:W-:Y:S02]  /*2ab50*/  @P0 IMAD.MOV.U32 R4, RZ, RZ, R2 ;  /* 0x000000ffff040224 */ /* 0x002fe400078e0002 */
[----:B------:R-:W-:-:S03]  /*2ab60*/  @P0 IMAD.MOV.U32 R5, RZ, RZ, R6 ;  /* 0x000000ffff050224 */ /* 0x000fc600078e0006 */
[----:B------:R-:W-:Y:S02]  /*2ab70*/  @!P3 IMAD.IADD R73, R73, 0x1, -R15 ;  /* 0x000000014949b824 */ /* 0x000fe400078e0a0f */
[----:B------:R1:W3:Y:S02]  /*2ab80*/  @P0 LDG.E.U8 R7, desc[UR20][R4.64] ;  /* 0x0000001404070981 */ /* 0x0002e4000c1e1100 */
[----:B0-----:R-:W-:Y:S01]  /*2ab90*/  IMAD.MOV.U32 R3, RZ, RZ, R73 ;  /* 0x000000ffff037224 */ /* 0x001fe200078e0049 */
[C---:B----4-:R-:W-:Y:S01]  /*2aba0*/  ISETP.GT.U32.AND P5, PT, R15.reuse, R55, PT ;  /* 0x000000370f00720c */ /* 0x050fe20003fa4070 */
[----:B--2---:R0:W-:Y:S04]  /*2abb0*/  STL [R1+0x394], R72 ;  /* 0x0003944801007387 */ /* 0x0041e80000100800 */
[----:B0-----:R-:W2:Y:S04]  /*2abc0*/  LDL.LU R72, [R1+0x27ec] ;  /* 0x0027ec0001487983 */ /* 0x001ea80000300800 */
[----:B------:R0:W-:Y:S04]  /*2abd0*/  STL [R1+0x1580], R6 ;  /* 0x0015800601007387 */ /* 0x0001e80000100800 */
[----:B------:R-:W4:Y:S04]  /*2abe0*/  LDL.LU R73, [R1+0x27e8] ;  /* 0x0027e80001497983 */ /* 0x000f280000300800 */
[----:B------:R-:W2:Y:S01]  /*2abf0*/  LDL.LU R2, [R1+0x27e4] ;  /* 0x0027e40001027983 */ /* 0x000ea20000300800 */
[----:B------:R-:W-:Y:S01]  /*2ac00*/  @!P6 IMAD.MOV R3, RZ, RZ, -R3 ;  /* 0x000000ffff03e224 */ /* 0x000fe200078e0a03 */
[----:B------:R-:W-:-:S04]  /*2ac10*/  ISETP.GT.U32.AND P3, PT, R15, R93, PT ;  /* 0x0000005d0f00720c */ /* 0x000fc80003f64070 */
[----:B------:R-:W-:Y:S01]  /*2ac20*/  SEL R3, R14, R3, !P1 ;  /* 0x000000030e037207 */ /* 0x000fe20004800000 */
[----:B------:R-:W-:-:S04]  /*2ac30*/  @!P5 IMAD.IADD R55, R55, 0x1, -R15 ;  /* 0x000000013737d824 */ /* 0x000fc800078e0a0f */
[----:B-1----:R-:W-:Y:S01]  /*2ac40*/  IMAD R5, R3, UR6, RZ ;  /* 0x0000000603057c24 */ /* 0x002fe2000f8e02ff */
[----:B---3--:R-:W-:Y:S01]  /*2ac50*/  ISETP.GE.AND P6, PT, R16, RZ, PT ;  /* 0x000000ff1000720c */ /* 0x008fe20003fc6270 */
[----:B------:R-:W1:Y:S01]  /*2ac60*/  LDCU UR6, c[0x0][0x3b0] ;  /* 0x00007600ff0677ac */ /* 0x000e620008000800 */
[----:B------:R-:W3:Y:S01]  /*2ac70*/  LDL R16, [R1+0x25b0] ;  /* 0x0025b00001107983 */ /* 0x000ee20000100800 */
[----:B------:R-:W-:Y:S01]  /*2ac80*/  @!P3 IMAD.IADD R93, R93, 0x1, -R15 ;  /* 0x000000015d5db824 */ /* 0x000fe200078e0a0f */
[----:B0-----:R-:W-:-:S04]  /*2ac90*/  IADD3 R6, P5, PT, R5, R13, RZ ;  /* 0x0000000d05067210 */ /* 0x001fc80007fbe0ff */
[----:B------:R-:W-:Y:S01]  /*2aca0*/  LEA.HI.X.SX32 R5, R5, R12, 0x1, P5 ;  /* 0x0000000c05057211 */ /* 0x000fe200028f0eff */
[----:B------:R-:W-:Y:S02]  /*2acb0*/  IMAD.MOV.U32 R4, RZ, RZ, R93 ;  /* 0x000000ffff047224 */ /* 0x000fe400078e005d */
[----:B------:R-:W3:Y:S04]  /*2acc0*/  LDL R93, [R1+0x258c] ;  /* 0x00258c00015d7983 */ /* 0x000ee80000100800 */
[----:B------:R-:W-:Y:S04]  /*2acd0*/  STL [R1+0x9e0], R6 ;  /* 0x0009e00601007387 */ /* 0x000fe80000100800 */
[----:B------:R-:W-:Y:S04]  /*2ace0*/  STL [R1+0x9dc], R5 ;  /* 0x0009dc0501007387 */ /* 0x000fe80000100800 */
[----:B------:R0:W-:Y:S02]  /*2acf0*/  STL [R1+0x390], R7 ;  /* 0x0003900701007387 */ /* 0x0001e40000100800 */
[----:B0-----:R-:W-:Y:S01]  /*2ad00*/  @P0 IMAD.MOV.U32 R7, RZ, RZ, R5 ;  /* 0x000000ffff070224 */ /* 0x001fe200078e0005 */
[----:B------:R-:W-:-:S02]  /*2ad10*/  ISETP.GT.U32.AND P4, PT, R15, R77, PT ;  /* 0x0000004d0f00720c */ /* 0x000fc40003f84070 */
[----:B--2---:R-:W-:-:S06]  /*2ad20*/  PRMT R2, RZ, 0x7610, R2 ;  /* 0x00007610ff027816 */ /* 0x004fcc0000000002 */
[----:B------:R0:W2:Y:S05]  /*2ad30*/  @P0 LDG.E.U8 R2, desc[UR20][R6.64] ;  /* 0x0000001406020981 */ /* 0x0000aa000c1e1100 */
[----:B------:R-:W-:Y:S01]  /*2ad40*/  @!P4 IMAD.IADD R77, R77, 0x1, -R15 ;  /* 0x000000014d4dc824 */ /* 0x000fe200078e0a0f */
[----:B------:R-:W-:-:S03]  /*2ad50*/  ISETP.GE.AND P4, PT, R74, RZ, PT ;  /* 0x000000ff4a00720c */ /* 0x000fc60003f86270 */
[----:B------:R-:W-:Y:S01]  /*2ad60*/  IMAD.MOV.U32 R3, RZ, RZ, R77 ;  /* 0x000000ffff037224 */ /* 0x000fe200078e004d */
[----:B------:R-:W-:-:S09]  /*2ad70*/  ISETP.GT.U32.AND P3, PT, R15, R92, PT ;  /* 0x0000005c0f00720c */ /* 0x000fd20003f64070 */
[----:B------:R-:W-:Y:S01]  /*2ad80*/  @!P4 IMAD.MOV R3, RZ, RZ, -R3 ;  /* 0x000000ffff03c224 */ /* 0x000fe200078e0a03 */
[----:B------:R-:W-:-:S04]  /*2ad90*/  ISETP.GT.U32.AND P4, PT, R15, R55, PT ;  /* 0x000000370f00720c */ /* 0x000fc80003f84070 */
[----:B------:R-:W-:-:S05]  /*2ada0*/  SEL R3, R14, R3, !P1 ;  /* 0x000000030e037207 */ /* 0x000fca0004800000 */
[----:B------:R-:W-:Y:S02]  /*2adb0*/  IMAD R3, R3, UR15, RZ ;  /* 0x0000000f03037c24 */ /* 0x000fe4000f8e02ff */
[----:B------:R-:W-:Y:S02]  /*2adc0*/  @!P6 IMAD.MOV R4, RZ, RZ, -R4 ;  /* 0x000000ffff04e224 */ /* 0x000fe400078e0a04 */
[----:B------:R-:W-:Y:S01]  /*2add0*/  @!P4 IMAD.IADD R55, R55, 0x1, -R15 ;  /* 0x000000013737c824 */ /* 0x000fe200078e0a0f */
[----:B------:R-:W-:Y:S01]  /*2ade0*/  SHF.R.S32.HI R5, RZ, 0x1f, R3 ;  /* 0x0000001fff057819 */ /* 0x000fe20000011403 */
[----:B------:R-:W-:Y:S01]  /*2adf0*/  @!P3 IMAD.IADD R92, R92, 0x1, -R15 ;  /* 0x000000015c5cb824 */ /* 0x000fe200078e0a0f */
[----:B0-----:R-:W-:Y:S02]  /*2ae00*/  IADD3 R6, P4, PT, R3, R13, RZ ;  /* 0x0000000d03067210 */ /* 0x001fe40007f9e0ff */
[----:B------:R-:W-:Y:S02]  /*2ae10*/  ISETP.GT.U32.AND P3, PT, R15, R75, PT ;  /* 0x0000004b0f00720c */ /* 0x000fe40003f64070 */
[----:B------:R-:W-:Y:S01]  /*2ae20*/  PRMT R3, RZ, 0x7610, R3 ;  /* 0x00007610ff037816 */ /* 0x000fe20000000003 */
[----:B------:R-:W-:Y:S01]  /*2ae30*/  IMAD.X R7, R5, 0x1, R12, P4 ;  /* 0x0000000105077824 */ /* 0x000fe200020e060c */
[----:B------:R-:W-:-:S02]  /*2ae40*/  ISETP.GT.U32.AND P6, PT, R15, R0, PT ;  /* 0x000000000f00720c */ /* 0x000fc40003fc4070 */
[----:B------:R-:W-:Y:S02]  /*2ae50*/  SEL R4, R14, R4, !P1 ;  /* 0x000000040e047207 */ /* 0x000fe40004800000 */
[----:B------:R-:W4:Y:S03]  /*2ae60*/  @P0 LDG.E.U8 R3, desc[UR20][R6.64] ;  /* 0x0000001406030981 */ /* 0x000f26000c1e1100 */
[----:B------:R-:W-:Y:S01]  /*2ae70*/  IMAD R4, R4, UR13, RZ ;  /* 0x0000000d04047c24 */ /* 0x000fe2000f8e02ff */
[----:B--2---:R0:W-:Y:S01]  /*2ae80*/  STL [R1+0x388], R2 ;  /* 0x0003880201007387 */ /* 0x0041e20000100800 */
[----:B------:R-:W-:-:S03]  /*2ae90*/  @!P3 IMAD.IADD R75, R75, 0x1, -R15 ;  /* 0x000000014b4bb824 */ /* 0x000fc600078e0a0f */
[----:B------:R-:W-:Y:S01]  /*2aea0*/  IADD3 R74, P3, PT, R4, R13, RZ ;  /* 0x0000000d044a7210 */ /* 0x000fe20007f7e0ff */
[----:B------:R-:W-:Y:S01]  /*2aeb0*/  @!P6 IMAD.IADD R0, R0, 0x1, -R15 ;  /* 0x000000010000e824 */ /* 0x000fe200078e0a0f */
[----:B---3--:R-:W-:Y:S01]  /*2aec0*/  ISETP.GE.AND P6, PT, R16, RZ, PT ;  /* 0x000000ff1000720c */ /* 0x008fe20003fc6270 */
[----:B------:R-:W2:Y:S01]  /*2aed0*/  LDCU UR13, c[0x0][0x3b0] ;  /* 0x00007600ff0d77ac */ /* 0x000ea20008000800 */
[----:B------:R-:W-:Y:S01]  /*2aee0*/  LEA.HI.X.SX32 R4, R4, R12, 0x1, P3 ;  /* 0x0000000c04047211 */ /* 0x000fe200018f0eff */
[----:B0-----:R-:W3:Y:S01]  /*2aef0*/  LDL R2, [R1+0x2590] ;  /* 0x0025900001027983 */ /* 0x001ee20000100800 */
[----:B------:R-:W-:-:S03]  /*2af00*/  ISETP.GE.AND P3, PT, R93, RZ, PT ;  /* 0x000000ff5d00720c */ /* 0x000fc60003f66270 */
[----:B------:R-:W2:Y:S04]  /*2af10*/  LDL.LU R77, [R1+0x3e4] ;  /* 0x0003e400014d7983 */ /* 0x000ea80000300800 */
[----:B------:R-:W2:Y:S01]  /*2af20*/  LDL.LU R16, [R1+0x3f0] ;  /* 0x0003f00001107983 */ /* 0x000ea20000300800 */
[----:B------:R-:W-:-:S03]  /*2af30*/  @P0 IMAD.MOV.U32 R5, RZ, RZ, R4 ;  /* 0x000000ffff050224 */ /* 0x000fc600078e0004 */
[----:B------:R-:W-:Y:S04]  /*2af40*/  STL [R1+0x9d8], R74 ;  /* 0x0009d84a01007387 */ /* 0x000fe80000100800 */
[----:B------:R-:W2:Y:S04]  /*2af50*/  LDL.LU R93, [R1+0x3d8] ;  /* 0x0003d800015d7983 */ /* 0x000ea80000300800 */
[----:B------:R-:W-:Y:S04]  /*2af60*/  STL [R1+0x158c], R6 ;  /* 0x00158c0601007387 */ /* 0x000fe80000100800 */
[----:B------:R0:W-:Y:S02]  /*2af70*/  STL [R1+0x9d4], R4 ;  /* 0x0009d40401007387 */ /* 0x0001e40000100800 */
[----:B0-----:R-:W-:Y:S01]  /*2af80*/  @P0 IMAD.MOV.U32 R4, RZ, RZ, R74 ;  /* 0x000000ffff040224 */ /* 0x001fe200078e004a */
[C---:B------:R-:W-:Y:S01]  /*2af90*/  ISETP.GT.U32.AND P5, PT, R15.reuse, R92, PT ;  /* 0x0000005c0f00720c */ /* 0x040fe20003fa4070 */
[----:B------:R-:W2:Y:S04]  /*2afa0*/  LDL.LU R74, [R1+0x27e0] ;  /* 0x0027e000014a7983 */ /* 0x000ea80000300800 */
[----:B------:R0:W2:Y:S04]  /*2afb0*/  @P0 LDG.E.U8 R18, desc[UR20][R4.64] ;  /* 0x0000001404120981 */ /* 0x0000a8000c1e1100 */
[----:B------:R1:W-:Y:S04]  /*2afc0*/  STL [R1+0x1588], R7 ;  /* 0x0015880701007387 */ /* 0x0003e80000100800 */
[----:B------:R-:W-:Y:S01]  /*2afd0*/  @!P5 IMAD.IADD R92, R92, 0x1, -R15 ;  /* 0x000000015c5cd824 */ /* 0x000fe200078e0a0f */
[C---:B------:R-:W-:Y:S01]  /*2afe0*/  ISETP.GT.U32.AND P5, PT, R15.reuse, R0, PT ;  /* 0x000000000f00720c */ /* 0x040fe20003fa4070 */
[----:B0-----:R-:W-:Y:S01]  /*2aff0*/  IMAD.MOV.U32 R4, RZ, RZ, R55 ;  /* 0x000000ffff047224 */ /* 0x001fe200078e0037 */
[----:B----4-:R0:W-:Y:S01]  /*2b000*/  STL [R1+0x34c], R3 ;  /* 0x00034c0301007387 */ /* 0x0101e20000100800 */
[----:B------:R-:W-:-:S02]  /*2b010*/  ISETP.GT.U32.AND P4, PT, R15, R75, PT ;  /* 0x0000004b0f00720c */ /* 0x000fc40003f84070 */
[----:B------:R-:W-:Y:S01]  /*2b020*/  @!P6 IMAD.MOV R4, RZ, RZ, -R4 ;  /* 0x000000ffff04e224 */ /* 0x000fe200078e0a04 */
[----:B-1----:R-:W4:Y:S01]  /*2b030*/  LDL R7, [R1+0x2598] ;  /* 0x0025980001077983 */ /* 0x002f220000100800 */
[----:B0-----:R-:W-:-:S04]  /*2b040*/  IMAD.MOV.U32 R3, RZ, RZ, R92 ;  /* 0x000000ffff037224 */ /* 0x001fc800078e005c */
[----:B------:R-:W-:Y:S01]  /*2b050*/  @!P3 IMAD.MOV R3, RZ, RZ, -R3 ;  /* 0x000000ffff03b224 */ /* 0x000fe200078e0a03 */
[----:B------:R-:W-:Y:S01]  /*2b060*/  SEL R5, R14, R4, !P1 ;  /* 0x000000040e057207 */ /* 0x000fe20004800000 */
[----:B------:R-:W-:-:S03]  /*2b070*/  @!P5 IMAD.IADD R0, R0, 0x1, -R15 ;  /* 0x000000010000d824 */ /* 0x000fc600078e0a0f */
[----:B------:R-:W-:Y:S01]  /*2b080*/  SEL R4, R14, R3, !P1 ;  /* 0x000000030e047207 */ /* 0x000fe20004800000 */
[----:B------:R-:W-:Y:S01]  /*2b090*/  IMAD R5, R5, UR6, RZ ;  /* 0x0000000605057c24 */ /* 0x000fe2000f8e02ff */
[----:B------:R-:W-:Y:S01]  /*2b0a0*/  PRMT R6, RZ, 0x7610, R6 ;  /* 0x00007610ff067816 */ /* 0x000fe20000000006 */
[----:B------:R-:W-:Y:S01]  /*2b0b0*/  IMAD.MOV.U32 R3, RZ, RZ, R0 ;  /* 0x000000ffff037224 */ /* 0x000fe200078e0000 */
[----:B------:R-:W-:Y:S01]  /*2b0c0*/  PRMT R22, RZ, 0x7610, R22 ;  /* 0x00007610ff167816 */ /* 0x000fe20000000016 */
[----:B------:R-:W-:Y:S01]  /*2b0d0*/  IMAD R4, R4, UR5, RZ ;  /* 0x0000000504047c24 */ /* 0x000fe2000f8e02ff */
[----:B------:R-:W0:Y:S01]  /*2b0e0*/  LDCU UR6, c[0x0][0x3b0] ;  /* 0x00007600ff0677ac */ /* 0x000e220008000800 */
[----:B------:R-:W-:Y:S01]  /*2b0f0*/  @!P4 IMAD.IADD R75, R75, 0x1, -R15 ;  /* 0x000000014b4bc824 */ /* 0x000fe200078e0a0f */
[----:B------:R-:W-:Y:S01]  /*2b100*/  IADD3 R55, P4, PT, R5, R13, RZ ;  /* 0x0000000d05377210 */ /* 0x000fe20007f9e0ff */
[----:B------:R-:W1:Y:S01]  /*2b110*/  LDCU UR5, c[0x0][0x3b0] ;  /* 0x00007600ff0577ac */ /* 0x000e620008000800 */
[----:B---3--:R-:W-:-:S13]  /*2b120*/  ISETP.GE.AND P6, PT, R2, RZ, PT ;  /* 0x000000ff0200720c */ /* 0x008fda0003fc6270 */
[----:B------:R-:W-:Y:S01]  /*2b130*/  @!P6 IMAD.MOV R3, RZ, RZ, -R3 ;  /* 0x000000ffff03e224 */ /* 0x000fe200078e0a03 */
[----:B------:R-:W-:-:S04]  /*2b140*/  IADD3 R92, P6, PT, R4, R13, RZ ;  /* 0x0000000d045c7210 */ /* 0x000fc80007fde0ff */
[-C--:B------:R-:W-:Y:S01]  /*2b150*/  LEA.HI.X.SX32 R0, R4, R12.reuse, 0x1, P6 ;  /* 0x0000000c04007211 */ /* 0x080fe200030f0eff */
[----:B--2---:R2:W-:Y:S04]  /*2b160*/  STL [R1+0x384], R18 ;  /* 0x0003841201007387 */ /* 0x0045e80000100800 */
[----:B--2---:R-:W2:Y:S04]  /*2b170*/  LDL.LU R18, [R1+0x3ec] ;  /* 0x0003ec0001127983 */ /* 0x004ea80000300800 */
[----:B------:R-:W3:Y:S04]  /*2b180*/  LDL.LU R2, [R1+0x3e8] ;  /* 0x0003e80001027983 */ /* 0x000ee80000300800 */
[----:B------:R-:W-:Y:S04]  /*2b190*/  STL [R1+0x9d0], R55 ;  /* 0x0009d03701007387 */ /* 0x000fe80000100800 */
[----:B------:R-:W-:Y:S04]  /*2b1a0*/  STL [R1+0x9c8], R92 ;  /* 0x0009c85c01007387 */ /* 0x000fe80000100800 */
[----:B------:R-:W2:Y:S01]  /*2b1b0*/  LDL R4, [R1+0x2594] ;  /* 0x0025940001047983 */ /* 0x000ea20000100800 */
[----:B------:R-:W-:-:S02]  /*2b1c0*/  LEA.HI.X.SX32 R5, R5, R12, 0x1, P4 ;  /* 0x0000000c05057211 */ /* 0x000fc400020f0eff */
[----:B------:R-:W-:-:S03]  /*2b1d0*/  PRMT R74, RZ, 0x7610, R74 ;  /* 0x00007610ff4a7816 */ /* 0x000fc6000000004a */
[----:B------:R0:W-:Y:S01]  /*2b1e0*/  STL [R1+0x9cc], R5 ;  /* 0x0009cc0501007387 */ /* 0x0001e20000100800 */
[----:B------:R-:W-:Y:S02]  /*2b1f0*/  ISETP.GT.U32.AND P3, PT, R15, R77, PT ;  /* 0x0000004d0f00720c */ /* 0x000fe40003f64070 */
[----:B--2---:R-:W-:Y:S01]  /*2b200*/  ISETP.GE.AND P4, PT, R4, RZ, PT ;  /* 0x000000ff0400720c */ /* 0x004fe20003f86270 */
[----:B------:R-:W-:-:S05]  /*2b210*/  @P0 IMAD.MOV.U32 R4, RZ, RZ, R55 ;  /* 0x000000ffff040224 */ /* 0x000fca00078e0037 */
[----:B------:R2:W3:Y:S02]  /*2b220*/  @P0 LDG.E.U8 R74, desc[UR20][R4.64] ;  /* 0x00000014044a0981 */ /* 0x0004e4000c1e1100 */
[----:B--2---:R-:W-:Y:S02]  /*2b230*/  @P0 IMAD.MOV.U32 R4, RZ, RZ, R92 ;  /* 0x000000ffff040224 */ /* 0x004fe400078e005c */
[----:B0-----:R-:W-:-:S05]  /*2b240*/  @P0 IMAD.MOV.U32 R5, RZ, RZ, R0 ;  /* 0x000000ffff050224 */ /* 0x001fca00078e0000 */
[----:B------:R0:W2:Y:S01]  /*2b250*/  @P0 LDG.E.U8 R6, desc[UR20][R4.64] ;  /* 0x0000001404060981 */ /* 0x0000a2000c1e1100 */
[----:B------:R-:W-:Y:S01]  /*2b260*/  @!P3 IMAD.IADD R77, R77, 0x1, -R15 ;  /* 0x000000014d4db824 */ /* 0x000fe200078e0a0f */
[----:B------:R-:W-:-:S04]  /*2b270*/  SEL R3, R14, R3, !P1 ;  /* 0x000000030e037207 */ /* 0x000fc80004800000 */
[C---:B------:R-:W-:Y:S01]  /*2b280*/  ISETP.GT.U32.AND P6, PT, R15.reuse, R77, PT ;  /* 0x0000004d0f00720c */ /* 0x040fe20003fc4070 */
[----:B------:R-:W-:Y:S01]  /*2b290*/  STL [R1+0x9c4], R0 ;  /* 0x0009c40001007387 */ /* 0x000fe20000100800 */
[----:B------:R-:W-:Y:S01]  /*2b2a0*/  ISETP.GT.U32.AND P5, PT, R15, R16, PT ;  /* 0x000000100f00720c */ /* 0x000fe20003fa4070 */
[----:B------:R-:W-:Y:S01]  /*2b2b0*/  IMAD R3, R3, UR13, RZ ;  /* 0x0000000d03037c24 */ /* 0x000fe2000f8e02ff */
[----:B------:R-:W-:Y:S01]  /*2b2c0*/  ISETP.GT.U32.AND P3, PT, R15, R93, PT ;  /* 0x0000005d0f00720c */ /* 0x000fe20003f64070 */
[----:B------:R-:W2:Y:S01]  /*2b2d0*/  LDL R55, [R1+0x259c] ;  /* 0x00259c0001377983 */ /* 0x000ea20000100800 */
[----:B0-----:R-:W-:Y:S01]  /*2b2e0*/  IMAD.MOV.U32 R4, RZ, RZ, R75 ;  /* 0x000000ffff047224 */ /* 0x001fe200078e004b */
[----:B------:R-:W0:Y:S01]  /*2b2f0*/  LDCU UR13, c[0x0][0x3b0] ;  /* 0x00007600ff0d77ac */ /* 0x000e220008000800 */
[----:B------:R-:W-:-:S05]  /*2b300*/  SHF.R.S32.HI R5, RZ, 0x1f, R3 ;  /* 0x0000001fff057819 */ /* 0x000fca0000011403 */
[--C-:B------:R-:W-:Y:S02]  /*2b310*/  @!P6 IMAD.IADD R77, R77, 0x1, -R15.reuse ;  /* 0x000000014d4de824 */ /* 0x100fe400078e0a0f */
[--C-:B------:R-:W-:Y:S01]  /*2b320*/  @!P5 IMAD.IADD R16, R16, 0x1, -R15.reuse ;  /* 0x000000011010d824 */ /* 0x100fe200078e0a0f */
[----:B----4-:R-:W-:Y:S01]  /*2b330*/  ISETP.GE.AND P5, PT, R7, RZ, PT ;  /* 0x000000ff0700720c */ /* 0x010fe20003fa6270 */
[----:B---3--:R3:W-:Y:S04]  /*2b340*/  STL [R1+0x380], R74 ;  /* 0x0003804a01007387 */ /* 0x0087e80000100800 */
[----:B---3--:R-:W3:Y:S04]  /*2b350*/  LDL.LU R74, [R1+0x27dc] ;  /* 0x0027dc00014a7983 */ /* 0x008ee80000300800 */
[----:B------:R-:W4:Y:S04]  /*2b360*/  LDL.LU R0, [R1+0x27d8] ;  /* 0x0027d80001007983 */ /* 0x000f280000300800 */
[----:B------:R-:W3:Y:S04]  /*2b370*/  LDL R92, [R1+0x2578] ;  /* 0x00257800015c7983 */ /* 0x000ee80000100800 */
[----:B--2---:R2:W-:Y:S01]  /*2b380*/  STL [R1+0x37c], R6 ;  /* 0x00037c0601007387 */ /* 0x0045e20000100800 */
[----:B------:R-:W-:Y:S01]  /*2b390*/  @!P3 IMAD.IADD R93, R93, 0x1, -R15 ;  /* 0x000000015d5db824 */ /* 0x000fe200078e0a0f */
[----:B--2---:R-:W-:Y:S01]  /*2b3a0*/  IADD3 R6, P6, PT, R3, R13, RZ ;  /* 0x0000000d03067210 */ /* 0x004fe20007fde0ff */
[----:B------:R-:W-:Y:S01]  /*2b3b0*/  @!P4 IMAD.MOV R4, RZ, RZ, -R4 ;  /* 0x000000ffff04c224 */ /* 0x000fe200078e0a04 */
[----:B------:R-:W2:Y:S03]  /*2b3c0*/  LDL.LU R75, [R1+0x3fc] ;  /* 0x0003fc00014b7983 */ /* 0x000ea60000300800 */
[----:B------:R-:W-:-:S04]  /*2b3d0*/  IMAD.X R5, R5, 0x1, R12, P6 ;  /* 0x0000000105057824 */ /* 0x000fc800030e060c */
[----:B------:R-:W-:-:S05]  /*2b3e0*/  @P0 IMAD.MOV.U32 R7, RZ, RZ, R5 ;  /* 0x000000ffff070224 */ /* 0x000fca00078e0005 */
[----:B------:R0:W2:Y:S01]  /*2b3f0*/  @P0 LDG.E.U8 R22, desc[UR20][R6.64] ;  /* 0x0000001406160981 */ /* 0x0000a2000c1e1100 */
[----:B------:R-:W-:Y:S01]  /*2b400*/  IMAD.MOV.U32 R3, RZ, RZ, R77 ;  /* 0x000000ffff037224 */ /* 0x000fe200078e004d */
[C---:B------:R-:W-:Y:S02]  /*2b410*/  ISETP.GT.U32.AND P4, PT, R15.reuse, R93, PT ;  /* 0x0000005d0f00720c */ /* 0x040fe40003f84070 */
[C---:B------:R-:W-:Y:S02]  /*2b420*/  ISETP.GT.U32.AND P3, PT, R15.reuse, R16, PT ;  /* 0x000000100f00720c */ /* 0x040fe40003f64070 */
[C---:B------:R-:W-:Y:S01]  /*2b430*/  ISETP.GT.U32.AND P6, PT, R15.reuse, R2, PT ;  /* 0x000000020f00720c */ /* 0x040fe20003fc4070 */
[----:B------:R-:W-:Y:S01]  /*2b440*/  @!P5 IMAD.MOV R3, RZ, RZ, -R3 ;  /* 0x000000ffff03d224 */ /* 0x000fe200078e0a03 */
[----:B------:R-:W-:Y:S02]  /*2b450*/  ISETP.GT.U32.AND P5, PT, R15, R18, PT ;  /* 0x000000120f00720c */ /* 0x000fe40003fa4070 */
[C---:B------:R-:W-:Y:S01]  /*2b460*/  SEL R4, R14.reuse, R4, !P1 ;  /* 0x000000040e047207 */ /* 0x040fe20004800000 */
[----:B------:R0:W-:Y:S01]  /*2b470*/  STL [R1+0x1594], R6 ;  /* 0x0015940601007387 */ /* 0x0001e20000100800 */
[----:B------:R-:W-:-:S03]  /*2b480*/  SEL R3, R14, R3, !P1 ;  /* 0x000000030e037207 */ /* 0x000fc60004800000 */
[----:B------:R-:W2:Y:S04]  /*2b490*/  LDL.LU R77, [R1+0x400] ;  /* 0x00040000014d7983 */ /* 0x000ea80000300800 */
[----:B------:R1:W-:Y:S01]  /*2b4a0*/  STL [R1+0x1590], R5 ;  /* 0x0015900501007387 */ /* 0x0003e20000100800 */
[--C-:B------:R-:W-:Y:S02]  /*2b4b0*/  @!P4 IMAD.IADD R93, R93, 0x1, -R15.reuse ;  /* 0x000000015d5dc824 */ /* 0x100fe400078e0a0f */
[----:B0-----:R-:W-:Y:S02]  /*2b4c0*/  IMAD R6, R3, UR6, RZ ;  /* 0x0000000603067c24 */ /* 0x001fe4000f8e02ff */
[----:B------:R-:W-:Y:S02]  /*2b4d0*/  @!P3 IMAD.IADD R16, R16, 0x1, -R15 ;  /* 0x000000011010b824 */ /* 0x000fe400078e0a0f */
[----:B-1----:R-:W-:-:S02]  /*2b4e0*/  IMAD R5, R4, UR6, RZ ;  /* 0x0000000604057c24 */ /* 0x002fc4000f8e02ff */
[----:B------:R-:W-:-:S03]  /*2b4f0*/  @!P6 IMAD.IADD R2, R2, 0x1, -R15 ;  /* 0x000000010202e824 */ /* 0x000fc600078e0a0f */
[CC--:B------:R-:W-:Y:S01]  /*2b500*/  IADD3 R7, P6, PT, R5.reuse, R13.reuse, RZ ;  /* 0x0000000d05077210 */ /* 0x0c0fe20007fde0ff */
[----:B------:R-:W-:Y:S02]  /*2b510*/  @!P5 IMAD.IADD R18, R18, 0x1, -R15 ;  /* 0x000000011212d824 */ /* 0x000fe400078e0a0f */
[----:B------:R-:W-:Y:S01]  /*2b520*/  IMAD.MOV.U32 R3, RZ, RZ, R93 ;  /* 0x000000ffff037224 */ /* 0x000fe200078e005d */
[C---:B------:R-:W-:Y:S01]  /*2b530*/  IADD3 R93, P5, PT, R6.reuse, R13, RZ ;  /* 0x0000000d065d7210 */ /* 0x040fe20007fbe0ff */
[----:B------:R-:W-:Y:S01]  /*2b540*/  IMAD.MOV.U32 R4, RZ, RZ, R16 ;  /* 0x000000ffff047224 */ /* 0x000fe200078e0010 */
[-C--:B------:R-:W-:Y:S02]  /*2b550*/  LEA.HI.X.SX32 R16, R5, R12.reuse, 0x1, P6 ;  /* 0x0000000c05107211 */ /* 0x080fe400030f0eff */
[----:B------:R-:W-:Y:S02]  /*2b560*/  ISETP.GE.AND P3, PT, R55, RZ, PT ;  /* 0x000000ff3700720c */ /* 0x000fe40003f66270 */
[----:B------:R-:W-:Y:S01]  /*2b570*/  LEA.HI.X.SX32 R5, R6, R12, 0x1, P5 ;  /* 0x0000000c06057211 */ /* 0x000fe200028f0eff */
[----:B------:R-:W-:Y:S01]  /*2b580*/  @P0 IMAD.MOV.U32 R6, RZ, RZ, R7 ;  /* 0x000000ffff060224 */ /* 0x000fe200078e0007 */
[----:B----4-:R-:W-:-:S02]  /*2b590*/  PRMT R0, RZ, 0x7610, R0 ;  /* 0x00007610ff007816 */ /* 0x010fc40000000000 */
[----:B---3--:R-:W-:Y:S01]  /*2b5a0*/  ISETP.GE.AND P4, PT, R92, RZ, PT ;  /* 0x000000ff5c00720c */ /* 0x008fe20003f86270 */
[----:B--2---:R0:W-:Y:S04]  /*2b5b0*/  STL [R1+0x378], R22 ;  /* 0x0003781601007387 */ /* 0x0041e80000100800 */
[----:B------:R-:W2:Y:S04]  /*2b5c0*/  LDL R55, [R1+0x2580] ;  /* 0x0025800001377983 */ /* 0x000ea80000100800 */
[----:B0-----:R-:W3:Y:S04]  /*2b5d0*/  LDL R22, [R1+0x257c] ;  /* 0x00257c0001167983 */ /* 0x001ee80000100800 */
[----:B------:R-:W4:Y:S04]  /*2b5e0*/  LDL.LU R92, [R1+0x3f8] ;  /* 0x0003f800015c7983 */ /* 0x000f280000300800 */
[----:B------:R0:W-:Y:S02]  /*2b5f0*/  STL [R1+0x9c0], R7 ;  /* 0x0009c00701007387 */ /* 0x0001e40000100800 */
[----:B0-----:R-:W-:-:S05]  /*2b600*/  @P0 IMAD.MOV.U32 R7, RZ, RZ, R16 ;  /* 0x000000ffff070224 */ /* 0x001fca00078e0010 */
[----:B------:R0:W2:Y:S04]  /*2b610*/  @P0 LDG.E.U8 R0, desc[UR20][R6.64] ;  /* 0x0000001406000981 */ /* 0x0000a8000c1e1100 */
[----:B------:R-:W-:Y:S04]  /*2b620*/  STL [R1+0x9b8], R93 ;  /* 0x0009b85d01007387 */ /* 0x000fe80000100800 */
[----:B------:R1:W-:Y:S01]  /*2b630*/  STL [R1+0x9bc], R16 ;  /* 0x0009bc1001007387 */ /* 0x0003e20000100800 */
[----:B------:R-:W-:Y:S01]  /*2b640*/  PRMT R74, RZ, 0x7610, R74 ;  /* 0x00007610ff4a7816 */ /* 0x000fe2000000004a */
[----:B0-----:R-:W-:-:S02]  /*2b650*/  @P0 IMAD.MOV.U32 R6, RZ, RZ, R93 ;  /* 0x000000ffff060224 */ /* 0x001fc400078e005d */
[----:B-1----:R-:W4:Y:S01]  /*2b660*/  LDL.LU R16, [R1+0x27d4] ;  /* 0x0027d40001107983 */ /* 0x002f220000300800 */
[----:B------:R-:W-:-:S05]  /*2b670*/  @P0 IMAD.MOV.U32 R7, RZ, RZ, R5 ;  /* 0x000000ffff070224 */ /* 0x000fca00078e0005 */
[----:B------:R0:W4:Y:S01]  /*2b680*/  @P0 LDG.E.U8 R74, desc[UR20][R6.64] ;  /* 0x00000014064a0981 */ /* 0x000122000c1e1100 */
[----:B------:R-:W-:Y:S01]  /*2b690*/  @!P3 IMAD.MOV R4, RZ, RZ, -R4 ;  /* 0x000000ffff04b224 */ /* 0x000fe200078e0a04 */
[C---:B------:R-:W-:Y:S02]  /*2b6a0*/  ISETP.GT.U32.AND P3, PT, R15.reuse, R18, PT ;  /* 0x000000120f00720c */ /* 0x040fe40003f64070 */
[----:B--2---:R1:W-:Y:S04]  /*2b6b0*/  STL [R1+0x374], R0 ;  /* 0x0003740001007387 */ /* 0x0043e80000100800 */
[----:B-1----:R-:W2:Y:S01]  /*2b6c0*/  LDL.LU R0, [R1+0x27d0] ;  /* 0x0027d00001007983 */ /* 0x002ea20000300800 */
[C---:B------:R-:W-:Y:S01]  /*2b6d0*/  ISETP.GT.U32.AND P6, PT, R15.reuse, R77, PT ;  /* 0x0000004d0f00720c */ /* 0x040fe20003fc4070 */
[----:B------:R-:W-:Y:S01]  /*2b6e0*/  @!P4 IMAD.MOV R3, RZ, RZ, -R3 ;  /* 0x000000ffff03c224 */ /* 0x000fe200078e0a03 */
[----:B------:R-:W-:-:S02]  /*2b6f0*/  ISETP.GT.U32.AND P4, PT, R15, R2, PT ;  /* 0x000000020f00720c */ /* 0x000fc40003f84070 */
[----:B------:R-:W-:Y:S02]  /*2b700*/  SEL R4, R14, R4, !P1 ;  /* 0x000000040e047207 */ /* 0x000fe40004800000 */
[--C-:B------:R-:W-:Y:S01]  /*2b710*/  @!P3 IMAD.IADD R18, R18, 0x1, -R15.reuse ;  /* 0x000000011212b824 */ /* 0x100fe200078e0a0f */
[----:B---3--:R-:W-:Y:S01]  /*2b720*/  ISETP.GE.AND P3, PT, R22, RZ, PT ;  /* 0x000000ff1600720c */ /* 0x008fe20003f66270 */
[----:B------:R1:W-:Y:S01]  /*2b730*/  STL [R1+0x9b4], R5 ;  /* 0x0009b40501007387 */ /* 0x0003e20000100800 */
[----:B0-----:R-:W-:Y:S01]  /*2b740*/  IMAD R6, R4, UR5, RZ ;  /* 0x0000000504067c24 */ /* 0x001fe2000f8e02ff */
[----:B----4-:R-:W-:Y:S01]  /*2b750*/  PRMT R16, RZ, 0x7610, R16 ;  /* 0x00007610ff107816 */ /* 0x010fe20000000010 */
[----:B------:R-:W-:Y:S01]  /*2b760*/  IMAD.MOV.U32 R4, RZ, RZ, R18 ;  /* 0x000000ffff047224 */ /* 0x000fe200078e0012 */
[----:B------:R-:W3:Y:S01]  /*2b770*/  LDL.LU R93, [R1+0x3f4] ;  /* 0x0003f400015d7983 */ /* 0x000ee20000300800 */
[--C-:B------:R-:W-:Y:S01]  /*2b780*/  @!P6 IMAD.IADD R77, R77, 0x1, -R15.reuse ;  /* 0x000000014d4de824 */ /* 0x100fe200078e0a0f */
[----:B------:R-:W-:Y:S01]  /*2b790*/  SHF.R.S32.HI R7, RZ, 0x1f, R6 ;  /* 0x0000001fff077819 */ /* 0x000fe20000011406 */
[----:B------:R-:W-:Y:S01]  /*2b7a0*/  @!P4 IMAD.IADD R2, R2, 0x1, -R15 ;  /* 0x000000010202c824 */ /* 0x000fe200078e0a0f */
[----:B-1----:R-:W-:Y:S01]  /*2b7b0*/  SEL R5, R14, R3, !P1 ;  /* 0x000000030e057207 */ /* 0x002fe20004800000 */
[----:B------:R-:W0:Y:S01]  /*2b7c0*/  LDCU UR5, c[0x0][0x3b0] ;  /* 0x00007600ff0577ac */ /* 0x000e220008000800 */
[----:B------:R-:W-:-:S03]  /*2b7d0*/  IADD3 R18, P6, PT, R6, R13, RZ ;  /* 0x0000000d06127210 */ /* 0x000fc60007fde0ff */
[----:B------:R-:W-:Y:S02]  /*2b7e0*/  IMAD R5, R5, UR6, RZ ;  /* 0x0000000605057c24 */ /* 0x000fe4000f8e02ff */
[----:B------:R-:W-:Y:S02]  /*2b7f0*/  IMAD.X R7, R7, 0x1, R12, P6 ;  /* 0x0000000107077824 */ /* 0x000fe400030e060c */
[----:B------:R-:W-:Y:S02]  /*2b800*/  @P0 IMAD.MOV.U32 R6, RZ, RZ, R18 ;  /* 0x000000ffff060224 */ /* 0x000fe400078e0012 */
[----:B------:R-:W-:Y:S02]  /*2b810*/  IMAD.MOV.U32 R3, RZ, RZ, R2 ;  /* 0x000000ffff037224 */ /* 0x000fe400078e0002 */
[----:B------:R-:W-:Y:S01]  /*2b820*/  @!P3 IMAD.MOV R4, RZ, RZ, -R4 ;  /* 0x000000ffff04b224 */ /* 0x000fe200078e0a04 */
[C---:B------:R-:W-:Y:S01]  /*2b830*/  IADD3 R2, P3, PT, R5.reuse, R13, RZ ;  /* 0x0000000d05027210 */ /* 0x040fe20007f7e0ff */
[----:B------:R1:W4:Y:S03]  /*2b840*/  @P0 LDG.E.U8 R16, desc[UR20][R6.64] ;  /* 0x0000001406100981 */ /* 0x000326000c1e1100 */
[----:B------:R-:W-:Y:S01]  /*2b850*/  LEA.HI.X.SX32 R5, R5, R12, 0x1, P3 ;  /* 0x0000000c05057211 */ /* 0x000fe200018f0eff */
[----:B------:R0:W-:Y:S01]  /*2b860*/  STL [R1+0x370], R74 ;  /* 0x0003704a01007387 */ /* 0x0001e20000100800 */
[----:B-1----:R-:W-:Y:S01]  /*2b870*/  SEL R6, R14, R4, !P1 ;  /* 0x000000040e067207 */ /* 0x002fe20004800000 */
[----:B------:R-:W-:Y:S01]  /*2b880*/  @P0 IMAD.MOV.U32 R4, RZ, RZ, R2 ;  /* 0x000000ffff040224 */ /* 0x000fe200078e0002 */
[----:B------:R-:W-:Y:S01]  /*2b890*/  ISETP.GE.AND P4, PT, R55, RZ, PT ;  /* 0x000000ff3700720c */ /* 0x000fe20003f86270 */
[----:B0-----:R-:W3:Y:S04]  /*2b8a0*/  LDL.LU R74, [R1+0x27cc] ;  /* 0x0027cc00014a7983 */ /* 0x001ee80000300800 */
[----:B------:R-:W3:Y:S04]  /*2b8b0*/  LDL R22, [R1+0x2584] ;  /* 0x0025840001167983 */ /* 0x000ee80000100800 */
[----:B------:R-:W3:Y:S01]  /*2b8c0*/  LDL R55, [R1+0x2588] ;  /* 0x0025880001377983 */ /* 0x000ee20000100800 */
[----:B--2---:R-:W-:-:S06]  /*2b8d0*/  PRMT R0, RZ, 0x7610, R0 ;  /* 0x00007610ff007816 */ /* 0x004fcc0000000000 */
[----:B------:R0:W2:Y:S01]  /*2b8e0*/  @P0 LDG.E.U8 R0, desc[UR20][R4.64] ;  /* 0x0000001404000981 */ /* 0x0000a2000c1e1100 */
[C---:B------:R-:W-:Y:S02]  /*2b8f0*/  ISETP.GT.U32.AND P5, PT, R15.reuse, R75, PT ;  /* 0x0000004b0f00720c */ /* 0x040fe40003fa4070 */
[C---:B------:R-:W-:Y:S01]  /*2b900*/  ISETP.GT.U32.AND P3, PT, R15.reuse, R92, PT ;  /* 0x0000005c0f00720c */ /* 0x040fe20003f64070 */
[----:B------:R-:W-:Y:S01]  /*2b910*/  @!P4 IMAD.MOV R3, RZ, RZ, -R3 ;  /* 0x000000ffff03c224 */ /* 0x000fe200078e0a03 */
[----:B------:R-:W-:-:S09]  /*2b920*/  ISETP.GT.U32.AND P4, PT, R15, R77, PT ;  /* 0x0000004d0f00720c */ /* 0x000fd20003f84070 */
[----:B------:R-:W-:-:S05]  /*2b930*/  @!P5 IMAD.IADD R75, R75, 0x1, -R15 ;  /* 0x000000014b4bd824 */ /* 0x000fca00078e0a0f */
[----:B------:R-:W-:Y:S01]  /*2b940*/  ISETP.GT.U32.AND P5, PT, R15, R75, PT ;  /* 0x0000004b0f00720c */ /* 0x000fe20003fa4070 */
[----:B------:R-:W-:Y:S01]  /*2b950*/  IMAD R6, R6, UR6, RZ ;  /* 0x0000000606067c24 */ /* 0x000fe2000f8e02ff */
[----:B------:R1:W-:Y:S01]  /*2b960*/  STL [R1+0x159c], R18 ;  /* 0x00159c1201007387 */ /* 0x0003e20000100800 */
[----:B------:R-:W-:-:S03]  /*2b970*/  @!P3 IMAD.IADD R92, R92, 0x1, -R15 ;  /* 0x000000015c5cb824 */ /* 0x000fc600078e0a0f */
[----:B------:R-:W-:Y:S04]  /*2b980*/  STL [R1+0x9b0], R2 ;  /* 0x0009b00201007387 */ /* 0x000fe80000100800 */
[----:B------:R0:W-:Y:S04]  /*2b990*/  STL [R1+0x1598], R7 ;  /* 0x0015980701007387 */ /* 0x0001e80000100800 */
[----:B------:R-:W-:Y:S04]  /*2b9a0*/  STL [R1+0x9ac], R5 ;  /* 0x0009ac0501007387 */ /* 0x000fe80000100800 */
[----:B-1----:R-:W2:Y:S01]  /*2b9b0*/  LDL.LU R18, [R1+0x40c] ;  /* 0x00040c0001127983 */ /* 0x002ea20000300800 */
[----:B0-----:R-:W-:-:S03]  /*2b9c0*/  IADD3 R7, P3, PT, R6, R13, RZ ;  /* 0x0000000d06077210 */ /* 0x001fc60007f7e0ff */
[----:B----4-:R0:W-:Y:S01]  /*2b9d0*/  STL [R1+0x36c], R16 ;  /* 0x00036c1001007387 */ /* 0x0101e20000100800 */
[--C-:B------:R-:W-:Y:S01]  /*2b9e0*/  @!P5 IMAD.IADD R75, R75, 0x1, -R15.reuse ;  /* 0x000000014b4bd824 */ /* 0x100fe200078e0a0f */
[----:B------:R-:W-:Y:S01]  /*2b9f0*/  LEA.HI.X.SX32 R6, R6, R12, 0x1, P3 ;  /* 0x0000000c06067211 */ /* 0x000fe200018f0eff */
[----:B------:R-:W-:Y:S01]  /*2ba00*/  @!P4 IMAD.IADD R77, R77, 0x1, -R15 ;  /* 0x000000014d4dc824 */ /* 0x000fe200078e0a0f */
[----:B---3--:R-:W-:Y:S01]  /*2ba10*/  ISETP.GE.AND P5, PT, R22, RZ, PT ;  /* 0x000000ff1600720c */ /* 0x008fe20003fa6270 */
[----:B0-----:R-:W3:Y:S01]  /*2ba20*/  LDL.LU R16, [R1+0x404] ;  /* 0x0004040001107983 */ /* 0x001ee20000300800 */
[----:B------:R-:W-:-:S03]  /*2ba30*/  ISETP.GE.AND P4, PT, R55, RZ, PT ;  /* 0x000000ff3700720c */ /* 0x000fc60003f86270 */
[----:B------:R-:W4:Y:S01]  /*2ba40*/  LDL.LU R2, [R1+0x27c8] ;  /* 0x0027c80001027983 */ /* 0x000f220000300800 */
[----:B------:R-:W-:Y:S02]  /*2ba50*/  ISETP.GT.U32.AND P6, PT, R15, R93, PT ;  /* 0x0000005d0f00720c */ /* 0x000fe40003fc4070 */
[----:B------:R-:W-:Y:S02]  /*2ba60*/  SEL R3, R14, R3, !P1 ;  /* 0x000000030e037207 */ /* 0x000fe40004800000 */
[----:B------:R-:W-:-:S03]  /*2ba70*/  PRMT R74, RZ, 0x7610, R74 ;  /* 0x00007610ff4a7816 */ /* 0x000fc6000000004a */
[----:B------:R-:W-:Y:S02]  /*2ba80*/  IMAD R3, R3, UR13, RZ ;  /* 0x0000000d03037c24 */ /* 0x000fe4000f8e02ff */
[----:B------:R-:W-:Y:S01]  /*2ba90*/  IMAD.MOV.U32 R4, RZ, RZ, R75 ;  /* 0x000000ffff047224 */ /* 0x000fe200078e004b */
[----:B------:R-:W-:Y:S01]  /*2baa0*/  PRMT R17, RZ, 0x7610, R17 ;  /* 0x00007610ff117816 */ /* 0x000fe20000000011 */
[----:B------:R-:W0:Y:S01]  /*2bab0*/  LDCU UR13, c[0x0][0x3a8] ;  /* 0x00007500ff0d77ac */ /* 0x000e220008000800 */
[----:B------:R-:W-:Y:S01]  /*2bac0*/  SHF.R.S32.HI R5, RZ, 0x1f, R3 ;  /* 0x0000001fff057819 */ /* 0x000fe20000011403 */
[----:B------:R-:W-:Y:S01]  /*2bad0*/  @!P6 IMAD.IADD R93, R93, 0x1, -R15 ;  /* 0x000000015d5de824 */ /* 0x000fe200078e0a0f */
[----:B------:R-:W-:-:S05]  /*2bae0*/  IADD3 R75, P6, PT, R3, R13, RZ ;  /* 0x0000000d034b7210 */ /* 0x000fca0007fde0ff */
[----:B------:R-:W-:Y:S01]  /*2baf0*/  IMAD.X R5, R5, 0x1, R12, P6 ;  /* 0x0000000105057824 */ /* 0x000fe200030e060c */
[----:B--2---:R1:W-:Y:S04]  /*2bb00*/  STL [R1+0x368], R0 ;  /* 0x0003680001007387 */ /* 0x0043e80000100800 */
[----:B-1----:R-:W2:Y:S04]  /*2bb10*/  LDL.LU R0, [R1+0x27c4] ;  /* 0x0027c40001007983 */ /* 0x002ea80000300800 */
[----:B------:R-:W2:Y:S04]  /*2bb20*/  LDL R22, [R1+0x2564] ;  /* 0x0025640001167983 */ /* 0x000ea80000100800 */
[----:B------:R-:W2:Y:S04]  /*2bb30*/  LDL R55, [R1+0x2568] ;  /* 0x0025680001377983 */ /* 0x000ea80000100800 */
[----:B------:R1:W-:Y:S04]  /*2bb40*/  STL [R1+0x9a8], R7 ;  /* 0x0009a80701007387 */ /* 0x0003e80000100800 */
[----:B------:R0:W-:Y:S01]  /*2bb50*/  STL [R1+0x9a4], R6 ;  /* 0x0009a40601007387 */ /* 0x0001e20000100800 */
[----:B-1----:R-:W-:-:S04]  /*2bb60*/  @P0 LOP3.LUT R7, R7, R6, RZ, 0x3c, !PT ;  /* 0x0000000607070212 */ /* 0x002fc800078e3cff */
[----:B0-----:R-:W-:-:S04]  /*2bb70*/  @P0 LOP3.LUT R6, R7, R6, RZ, 0x3c, !PT ;  /* 0x0000000607060212 */ /* 0x001fc800078e3cff */
[----:B------:R-:W-:-:S05]  /*2bb80*/  @P0 LOP3.LUT R7, R7, R6, RZ, 0x3c, !PT ;  /* 0x0000000607070212 */ /* 0x000fca00078e3cff */
[----:B------:R0:W2:Y:S02]  /*2bb90*/  @P0 LDG.E.U8 R74, desc[UR20][R6.64] ;  /* 0x00000014064a0981 */ /* 0x0000a4000c1e1100 */
[----:B0-----:R-:W-:Y:S02]  /*2bba0*/  @P0 IMAD.MOV.U32 R6, RZ, RZ, R75 ;  /* 0x000000ffff060224 */ /* 0x001fe400078e004b */
[----:B------:R-:W-:-:S05]  /*2bbb0*/  @P0 IMAD.MOV.U32 R7, RZ, RZ, R5 ;  /* 0x000000ffff070224 */ /* 0x000fca00078e0005 */
[----:B------:R0:W2:Y:S01]  /*2bbc0*/  @P0 LDG.E.U8 R17, desc[UR20][R6.64] ;  /* 0x0000001406110981 */ /* 0x0000a2000c1e1100 */
[----:B------:R-:W-:Y:S01]  /*2bbd0*/  IMAD.MOV.U32 R3, RZ, RZ, R77 ;  /* 0x000000ffff037224 */ /* 0x000fe200078e004d */
[C---:B------:R-:W-:Y:S01]  /*2bbe0*/  ISETP.GT.U32.AND P3, PT, R15.reuse, R92, PT ;  /* 0x0000005c0f00720c */ /* 0x040fe20003f64070 */
[----:B------:R-:W-:Y:S01]  /*2bbf0*/  @!P5 IMAD.MOV R4, RZ, RZ, -R4 ;  /* 0x000000ffff04d224 */ /* 0x000fe200078e0a04 */
[C---:B------:R-:W-:Y:S02]  /*2bc00*/  ISETP.GT.U32.AND P5, PT, R15.reuse, R93, PT ;  /* 0x0000005d0f00720c */ /* 0x040fe40003fa4070 */
[C---:B---3--:R-:W-:Y:S01]  /*2bc10*/  ISETP.GT.U32.AND P6, PT, R15.reuse, R16, PT ;  /* 0x000000100f00720c */ /* 0x048fe20003fc4070 */
[----:B------:R-:W-:Y:S01]  /*2bc20*/  @!P4 IMAD.MOV R3, RZ, RZ, -R3 ;  /* 0x000000ffff03c224 */ /* 0x000fe200078e0a03 */
[----:B------:R-:W-:Y:S01]  /*2bc30*/  ISETP.GT.U32.AND P4, PT, R15, R18, PT ;  /* 0x000000120f00720c */ /* 0x000fe20003f84070 */
[----:B------:R-:W-:Y:S01]  /*2bc40*/  STL [R1+0x15a4], R75 ;  /* 0x0015a44b01007387 */ /* 0x000fe20000100800 */
[----:B------:R-:W-:-:S02]  /*2bc50*/  SEL R4, R14, R4, !P1 ;  /* 0x000000040e047207 */ /* 0x000fc40004800000 */
[----:B------:R-:W-:-:S03]  /*2bc60*/  SEL R3, R14, R3, !P1 ;  /* 0x000000030e037207 */ /* 0x000fc60004800000 */
[--C-:B------:R-:W-:Y:S02]  /*2bc70*/  @!P3 IMAD.IADD R92, R92, 0x1, -R15.reuse ;  /* 0x000000015c5cb824 */ /* 0x100fe400078e0a0f */
[----:B0-----:R-:W-:Y:S02]  /*2bc80*/  IMAD R6, R3, UR6, RZ ;  /* 0x0000000603067c24 */ /* 0x001fe4000f8e02ff */
[--C-:B------:R-:W-:Y:S02]  /*2bc90*/  @!P5 IMAD.IADD R93, R93, 0x1, -R15.reuse ;  /* 0x000000015d5dd824 */ /* 0x100fe400078e0a0f */
[--C-:B------:R-:W-:Y:S02]  /*2bca0*/  @!P6 IMAD.IADD R16, R16, 0x1, -R15.reuse ;  /* 0x000000011010e824 */ /* 0x100fe400078e0a0f */
[----:B------:R-:W-:Y:S02]  /*2bcb0*/  @!P4 IMAD.IADD R18, R18, 0x1, -R15 ;  /* 0x000000011212c824 */ /* 0x000fe400078e0a0f */
[----:B------:R-:W-:Y:S01]  /*2bcc0*/  IMAD.MOV.U32 R3, RZ, RZ, R93 ;  /* 0x000000ffff037224 */ /* 0x000fe200078e005d */
[----:B----4-:R-:W-:-:S02]  /*2bcd0*/  PRMT R2, RZ, 0x7610, R2 ;  /* 0x00007610ff027816 */ /* 0x010fc40000000002 */
[----:B--2---:R-:W-:Y:S02]  /*2bce0*/  ISETP.GE.AND P3, PT, R22, RZ, PT ;  /* 0x000000ff1600720c */ /* 0x004fe40003f66270 */
[----:B------:R-:W-:Y:S02]  /*2bcf0*/  ISETP.GE.AND P5, PT, R55, RZ, PT ;  /* 0x000000ff3700720c */ /* 0x000fe40003fa6270 */
[----:B------:R-:W-:Y:S01]  /*2bd00*/  PRMT R0, RZ, 0x7610, R0 ;  /* 0x00007610ff007816 */ /* 0x000fe20000000000 */
[----:B------:R0:W-:Y:S04]  /*2bd10*/  STL [R1+0x324], R74 ;  /* 0x0003244a01007387 */ /* 0x0001e80000100800 */
[----:B0-----:R-:W2:Y:S04]  /*2bd20*/  LDL.LU R74, [R1+0x424] ;  /* 0x00042400014a7983 */ /* 0x001ea80000300800 */
[----:B------:R-:W3:Y:S04]  /*2bd30*/  LDL.LU R77, [R1+0x408] ;  /* 0x00040800014d7983 */ /* 0x000ee80000300800 */
[----:B------:R0:W-:Y:S04]  /*2bd40*/  STL [R1+0x15a0], R5 ;  /* 0x0015a00501007387 */ /* 0x0001e80000100800 */
[----:B------:R-:W4:Y:S01]  /*2bd50*/  LDL.LU R75, [R1+0x27c0] ;  /* 0x0027c000014b7983 */ /* 0x000f220000300800 */
[----:B0-----:R-:W-:-:S02]  /*2bd60*/  IMAD R5, R4, UR6, RZ ;  /* 0x0000000604057c24 */ /* 0x001fc4000f8e02ff */
[----:B------:R-:W-:-:S03]  /*2bd70*/  IMAD.MOV.U32 R4, RZ, RZ, R92 ;  /* 0x000000ffff047224 */ /* 0x000fc600078e005c */
[CC--:B------:R-:W-:Y:S02]  /*2bd80*/  IADD3 R7, P6, PT, R5.reuse, R13.reuse, RZ ;  /* 0x0000000d05077210 */ /* 0x0c0fe40007fde0ff */
[C---:B------:R-:W-:Y:S01]  /*2bd90*/  IADD3 R92, P4, PT, R6.reuse, R13, RZ ;  /* 0x0000000d065c7210 */ /* 0x040fe20007f9e0ff */
[----:B------:R0:W-:Y:S01]  /*2bda0*/  STL [R1+0x360], R17 ;  /* 0x0003601101007387 */ /* 0x0001e20000100800 */
[-C--:B------:R-:W-:Y:S02]  /*2bdb0*/  LEA.HI.X.SX32 R93, R5, R12.reuse, 0x1, P6 ;  /* 0x0000000c055d7211 */ /* 0x080fe400030f0eff */
[----:B------:R-:W-:Y:S01]  /*2bdc0*/  LEA.HI.X.SX32 R5, R6, R12, 0x1, P4 ;  /* 0x0000000c06057211 */ /* 0x000fe200020f0eff */
[----:B------:R-:W4:Y:S01]  /*2bdd0*/  LDL R55, [R1+0x2570] ;  /* 0x0025700001377983 */ /* 0x000f220000100800 */
[----:B------:R-:W-:-:S03]  /*2bde0*/  @P0 IMAD.MOV.U32 R6, RZ, RZ, R7 ;  /* 0x000000ffff060224 */ /* 0x000fc600078e0007 */
[----:B0-----:R-:W4:Y:S04]  /*2bdf0*/  LDL R17, [R1+0x256c] ;  /* 0x00256c0001117983 */ /* 0x001f280000100800 */
[----:B------:R-:W4:Y:S04]  /*2be00*/  LDL.LU R22, [R1+0x420] ;  /* 0x0004200001167983 */ /* 0x000f280000300800 */
[----:B------:R0:W-:Y:S02]  /*2be10*/  STL [R1+0x9a0], R7 ;  /* 0x0009a00701007387 */ /* 0x0001e40000100800 */
[----:B0-----:R-:W-:-:S05]  /*2be20*/  @P0 IMAD.MOV.U32 R7, RZ, RZ, R93 ;  /* 0x000000ffff070224 */ /* 0x001fca00078e005d */
[----:B------:R0:W4:Y:S02]  /*2be30*/  @P0 LDG.E.U8 R2, desc[UR20][R6.64] ;  /* 0x0000001406020981 */ /* 0x000124000c1e1100 */
[----:B0-----:R-:W-:Y:S02]  /*2be40*/  @P0 IMAD.MOV.U32 R6, RZ, RZ, R92 ;  /* 0x000000ffff060224 */ /* 0x001fe400078e005c */
[----:B------:R-:W-:Y:S01]  /*2be50*/  @P0 IMAD.MOV.U32 R7, RZ, RZ, R5 ;  /* 0x000000ffff070224 */ /* 0x000fe200078e0005 */
[----:B------:R-:W-:Y:S04]  /*2be60*/  STL [R1+0x998], R92 ;  /* 0x0009985c01007387 */ /* 0x000fe80000100800 */
[----:B------:R0:W4:Y:S04]  /*2be70*/  @P0 LDG.E.U8 R0, desc[UR20][R6.64] ;  /* 0x0000001406000981 */ /* 0x000128000c1e1100 */
[----:B------:R1:W-:Y:S04]  /*2be80*/  STL [R1+0x99c], R93 ;  /* 0x00099c5d01007387 */ /* 0x0003e80000100800 */
[----:B-1----:R-:W4:Y:S01]  /*2be90*/  LDL.LU R93, [R1+0x27bc] ;  /* 0x0027bc00015d7983 */ /* 0x002f220000300800 */
[----:B------:R-:W-:Y:S01]  /*2bea0*/  @!P5 IMAD.MOV R3, RZ, RZ, -R3 ;  /* 0x000000ffff03d224 */ /* 0x000fe200078e0a03 */
[C---:B------:R-:W-:Y:S01]  /*2beb0*/  ISETP.GT.U32.AND P5, PT, R15.reuse, R16, PT ;  /* 0x000000100f00720c */ /* 0x040fe20003fa4070 */
[----:B------:R-:W-:Y:S01]  /*2bec0*/  @!P3 IMAD.MOV R4, RZ, RZ, -R4 ;  /* 0x000000ffff04b224 */ /* 0x000fe200078e0a04 */
[----:B------:R-:W-:Y:S01]  /*2bed0*/  ISETP.GT.U32.AND P3, PT, R15, R18, PT ;  /* 0x000000120f00720c */ /* 0x000fe20003f64070 */
[----:B------:R1:W-:Y:S03]  /*2bee0*/  STL [R1+0x994], R5 ;  /* 0x0009940501007387 */ /* 0x0003e60000100800 */
[----:B------:R-:W-:-:S05]  /*2bef0*/  SEL R4, R14, R4, !P1 ;  /* 0x000000040e047207 */ /* 0x000fca0004800000 */
[----:B0-----:R-:W-:Y:S01]  /*2bf00*/  IMAD R6, R4, UR5, RZ ;  /* 0x0000000504067c24 */ /* 0x001fe2000f8e02ff */
[----:B------:R-:W-:Y:S01]  /*2bf10*/  PRMT R20, RZ, 0x7610, R20 ;  /* 0x00007610ff147816 */ /* 0x000fe20000000014 */
[--C-:B------:R-:W-:Y:S01]  /*2bf20*/  @!P5 IMAD.IADD R16, R16, 0x1, -R15.reuse ;  /* 0x000000011010d824 */ /* 0x100fe200078e0a0f */
[----:B-1----:R-:W-:Y:S01]  /*2bf30*/  SEL R5, R14, R3, !P1 ;  /* 0x000000030e057207 */ /* 0x002fe20004800000 */
[----:B------:R-:W-:Y:S01]  /*2bf40*/  @!P3 IMAD.IADD R18, R18, 0x1, -R15 ;  /* 0x000000011212b824 */ /* 0x000fe200078e0a0f */
[----:B------:R-:W-:Y:S01]  /*2bf50*/  SHF.R.S32.HI R7, RZ, 0x1f, R6 ;  /* 0x0000001fff077819 */ /* 0x000fe20000011406 */
[----:B------:R-:W0:Y:S02]  /*2bf60*/  LDCU UR5, c[0x0][0x3a4] ;  /* 0x00007480ff0577ac */ /* 0x000e240008000800 */
[----:B------:R-:W-:Y:S02]  /*2bf70*/  IMAD R5, R5, UR6, RZ ;  /* 0x0000000605057c24 */ /* 0x000fe4000f8e02ff */
[----:B------:R-:W-:-:S02]  /*2bf80*/  IMAD.MOV.U32 R3, RZ, RZ, R16 ;  /* 0x000000ffff037224 */ /* 0x000fc400078e0010 */
[----:B------:R-:W-:Y:S01]  /*2bf90*/  IMAD.MOV.U32 R4, RZ, RZ, R18 ;  /* 0x000000ffff047224 */ /* 0x000fe200078e0012 */
[C---:B--2---:R-:W-:Y:S02]  /*2bfa0*/  ISETP.GT.U32.AND P4, PT, R15.reuse, R74, PT ;  /* 0x0000004a0f00720c */ /* 0x044fe40003f84070 */
[----:B---3--:R-:W-:-:S11]  /*2bfb0*/  ISETP.GT.U32.AND P6, PT, R15, R77, PT ;  /* 0x0000004d0f00720c */ /* 0x008fd60003fc4070 */
[--C-:B------:R-:W-:Y:S01]  /*2bfc0*/  @!P4 IMAD.IADD R74, R74, 0x1, -R15.reuse ;  /* 0x000000014a4ac824 */ /* 0x100fe200078e0a0f */
[-C--:B------:R-:W-:Y:S01]  /*2bfd0*/  IADD3 R16, P4, PT, R5, R13.reuse, RZ ;  /* 0x0000000d05107210 */ /* 0x080fe20007f9e0ff */
[----:B------:R-:W-:Y:S01]  /*2bfe0*/  @!P6 IMAD.IADD R77, R77, 0x1, -R15 ;  /* 0x000000014d4de824 */ /* 0x000fe200078e0a0f */
[----:B------:R-:W-:Y:S02]  /*2bff0*/  IADD3 R6, P6, PT, R6, R13, RZ ;  /* 0x0000000d06067210 */ /* 0x000fe40007fde0ff */
[----:B----4-:R-:W-:Y:S02]  /*2c000*/  PRMT R75, RZ, 0x7610, R75 ;  /* 0x00007610ff4b7816 */ /* 0x010fe4000000004b */
[----:B------:R-:W-:Y:S01]  /*2c010*/  LEA.HI.X.SX32 R5, R5, R12, 0x1, P4 ;  /* 0x0000000c05057211 */ /* 0x000fe200020f0eff */
[----:B------:R-:W-:-:S05]  /*2c020*/  IMAD.X R7, R7, 0x1, R12, P6 ;  /* 0x0000000107077824 */ /* 0x000fca00030e060c */
[----:B------:R1:W2:Y:S01]  /*2c030*/  @P0 LDG.E.U8 R75, desc[UR20][R6.64] ;  /* 0x00000014064b0981 */ /* 0x0002a2000c1e1100 */
[----:B------:R-:W-:Y:S02]  /*2c040*/  ISETP.GE.AND P5, PT, R55, RZ, PT ;  /* 0x000000ff3700720c */ /* 0x000fe40003fa6270 */
[----:B------:R-:W-:Y:S01]  /*2c050*/  ISETP.GE.AND P3, PT, R17, RZ, PT ;  /* 0x000000ff1100720c */ /* 0x000fe20003f66270 */
[----:B------:R3:W-:Y:S04]  /*2c060*/  STL [R1+0x35c], R2 ;  /* 0x00035c0201007387 */ /* 0x0007e80000100800 */
[----:B---3--:R-:W3:Y:S04]  /*2c070*/  LDL.LU R2, [R1+0x41c] ;  /* 0x00041c0001027983 */ /* 0x008ee80000300800 */
[----:B------:R-:W4:Y:S04]  /*2c080*/  LDL.LU R92, [R1+0x27b8] ;  /* 0x0027b800015c7983 */ /* 0x000f280000300800 */
[----:B------:R0:W-:Y:S04]  /*2c090*/  STL [R1+0x358], R0 ;  /* 0x0003580001007387 */ /* 0x0001e80000100800 */
[----:B0-----:R-:W4:Y:S04]  /*2c0a0*/  LDL.LU R0, [R1+0x27b4] ;  /* 0x0027b40001007983 */ /* 0x001f280000300800 */
[----:B------:R-:W4:Y:S04]  /*2c0b0*/  LDL R17, [R1+0x2574] ;  /* 0x0025740001117983 */ /* 0x000f280000100800 */
[----:B------:R-:W4:Y:S01]  /*2c0c0*/  LDL R55, [R1+0x2550] ;  /* 0x0025500001377983 */ /* 0x000f220000100800 */
[----:B------:R-:W-:-:S03]  /*2c0d0*/  PRMT R93, RZ, 0x7610, R93 ;  /* 0x00007610ff5d7816 */ /* 0x000fc6000000005d */
[----:B------:R-:W4:Y:S04]  /*2c0e0*/  LDL.LU R18, [R1+0x450] ;  /* 0x0004500001127983 */ /* 0x000f280000300800 */
[----:B------:R1:W-:Y:S04]  /*2c0f0*/  STL [R1+0x15ac], R6 ;  /* 0x0015ac0601007387 */ /* 0x0003e80000100800 */
[----:B------:R-:W-:Y:S04]  /*2c100*/  STL [R1+0x5a8], R16 ;  /* 0x0005a81001007387 */ /* 0x000fe80000100800 */
[----:B------:R0:W-:Y:S01]  /*2c110*/  STL [R1+0x15a8], R7 ;  /* 0x0015a80701007387 */ /* 0x0001e20000100800 */
[----:B-1----:R-:W-:-:S02]  /*2c120*/  @P0 IMAD.MOV.U32 R6, RZ, RZ, R16 ;  /* 0x000000ffff060224 */ /* 0x002fc400078e0010 */
[----:B0-----:R-:W-:-:S05]  /*2c130*/  @P0 IMAD.MOV.U32 R7, RZ, RZ, R5 ;  /* 0x000000ffff070224 */ /* 0x001fca00078e0005 */
[----:B------:R0:W4:Y:S01]  /*2c140*/  @P0 LDG.E.U8 R93, desc[UR20][R6.64] ;  /* 0x00000014065d0981 */ /* 0x000122000c1e1100 */
[----:B------:R-:W-:Y:S02]  /*2c150*/  @!P3 IMAD.MOV R4, RZ, RZ, -R4 ;  /* 0x000000ffff04b224 */ /* 0x000fe400078e0a04 */
[----:B------:R-:W-:Y:S01]  /*2c160*/  @!P5 IMAD.MOV R3, RZ, RZ, -R3 ;  /* 0x000000ffff03d224 */ /* 0x000fe200078e0a03 */
[C---:B------:R-:W-:Y:S02]  /*2c170*/  ISETP.GT.U32.AND P3, PT, R15.reuse, R74, PT ;  /* 0x0000004a0f00720c */ /* 0x040fe40003f64070 */
[C---:B------:R-:W-:Y:S02]  /*2c180*/  ISETP.GT.U32.AND P5, PT, R15.reuse, R77, PT ;  /* 0x0000004d0f00720c */ /* 0x040fe40003fa4070 */
[----:B------:R-:W-:Y:S02]  /*2c190*/  ISETP.GT.U32.AND P4, PT, R15, R22, PT ;  /* 0x000000160f00720c */ /* 0x000fe40003f84070 */
[----:B------:R-:W-:-:S02]  /*2c1a0*/  SEL R4, R14, R4, !P1 ;  /* 0x000000040e047207 */ /* 0x000fc40004800000 */
[----:B------:R-:W-:-:S03]  /*2c1b0*/  SEL R3, R14, R3, !P1 ;  /* 0x000000030e037207 */ /* 0x000fc60004800000 */
[----:B0-----:R-:W-:Y:S01]  /*2c1c0*/  IMAD R6, R4, UR6, RZ ;  /* 0x0000000604067c24 */ /* 0x001fe2000f8e02ff */
[----:B------:R0:W-:Y:S01]  /*2c1d0*/  STL [R1+0x5a4], R5 ;  /* 0x0005a40501007387 */ /* 0x0001e20000100800 */
[--C-:B------:R-:W-:Y:S02]  /*2c1e0*/  @!P3 IMAD.IADD R74, R74, 0x1, -R15.reuse ;  /* 0x000000014a4ab824 */ /* 0x100fe400078e0a0f */
[--C-:B------:R-:W-:Y:S02]  /*2c1f0*/  @!P5 IMAD.IADD R77, R77, 0x1, -R15.reuse ;  /* 0x000000014d4dd824 */ /* 0x100fe400078e0a0f */
[----:B------:R-:W-:Y:S02]  /*2c200*/  @!P4 IMAD.IADD R22, R22, 0x1, -R15 ;  /* 0x000000011616c824 */ /* 0x000fe400078e0a0f */
[----:B0-----:R-:W-:Y:S02]  /*2c210*/  IMAD R5, R3, UR6, RZ ;  /* 0x0000000603057c24 */ /* 0x001fe4000f8e02ff */
[----:B------:R-:W-:-:S02]  /*2c220*/  IMAD.MOV.U32 R3, RZ, RZ, R77 ;  /* 0x000000ffff037224 */ /* 0x000fc400078e004d */
[----:B------:R-:W-:Y:S01]  /*2c230*/  IMAD.MOV.U32 R4, RZ, RZ, R74 ;  /* 0x000000ffff047224 */ /* 0x000fe200078e004a */
[----:B------:R-:W-:-:S04]  /*2c240*/  IADD3 R77, P4, PT, R5, R13, RZ ;  /* 0x0000000d054d7210 */ /* 0x000fc80007f9e0ff */
[----:B------:R-:W-:Y:S01]  /*2c250*/  LEA.HI.X.SX32 R5, R5, R12, 0x1, P4 ;  /* 0x0000000c05057211 */ /* 0x000fe200020f0eff */
[----:B--2---:R0:W-:Y:S04]  /*2c260*/  STL [R1+0x354], R75 ;  /* 0x0003544b01007387 */ /* 0x0041e80000100800 */
[----:B0-----:R-:W2:Y:S04]  /*2c270*/  LDL.LU R75, [R1+0x44c] ;  /* 0x00044c00014b7983 */ /* 0x001ea80000300800 */
[----:B------:R-:W2:Y:S01]  /*2c280*/  LDL.LU R16, [R1+0x27b0] ;  /* 0x0027b00001107983 */ /* 0x000ea20000300800 */
[----:B---3--:R-:W-:-:S13]  /*2c290*/  ISETP.GT.U32.AND P6, PT, R15, R2, PT ;  /* 0x000000020f00720c */ /* 0x008fda0003fc4070 */
[----:B------:R-:W-:Y:S01]  /*2c2a0*/  @!P6 IMAD.IADD R2, R2, 0x1, -R15 ;  /* 0x000000010202e824 */ /* 0x000fe200078e0a0f */
[----:B------:R-:W-:-:S04]  /*2c2b0*/  IADD3 R7, P6, PT, R6, R13, RZ ;  /* 0x0000000d06077210 */ /* 0x000fc80007fde0ff */
[----:B------:R-:W-:Y:S02]  /*2c2c0*/  LEA.HI.X.SX32 R6, R6, R12, 0x1, P6 ;  /* 0x0000000c06067211 */ /* 0x000fe400030f0eff */
[----:B----4-:R-:W-:Y:S02]  /*2c2d0*/  ISETP.GE.AND P3, PT, R17, RZ, PT ;  /* 0x000000ff1100720c */ /* 0x010fe40003f66270 */
[----:B------:R-:W-:Y:S02]  /*2c2e0*/  ISETP.GE.AND P5, PT, R55, RZ, PT ;  /* 0x000000ff3700720c */ /* 0x000fe40003fa6270 */
[----:B------:R-:W-:Y:S02]  /*2c2f0*/  PRMT R92, RZ, 0x7610, R92 ;  /* 0x00007610ff5c7816 */ /* 0x000fe4000000005c */
[----:B------:R-:W-:Y:S01]  /*2c300*/  PRMT R0, RZ, 0x7610, R0 ;  /* 0x00007610ff007816 */ /* 0x000fe20000000000 */
[----:B------:R0:W-:Y:S04]  /*2c310*/  STL [R1+0x350], R93 ;  /* 0x0003505d01007387 */ /* 0x0001e80000100800 */
[----:B0-----:R-:W3:Y:S04]  /*2c320*/  LDL.LU R93, [R1+0x27ac] ;  /* 0x0027ac00015d7983 */ /* 0x001ee80000300800 */
[----:B------:R-:W4:Y:S04]  /*2c330*/  LDL R17, [R1+0x2554] ;  /* 0x0025540001117983 */ /* 0x000f280000100800 */
[----:B------:R-:W3:Y:S04]  /*2c340*/  LDL R55, [R1+0x2558] ;  /* 0x0025580001377983 */ /* 0x000ee80000100800 */
[----:B------:R-:W3:Y:S04]  /*2c350*/  LDL.LU R74, [R1+0x448] ;  /* 0x00044800014a7983 */ /* 0x000ee80000300800 */
[----:B------:R0:W-:Y:S04]  /*2c360*/  STL [R1+0x5b0], R7 ;  /* 0x0005b00701007387 */ /* 0x0001e80000100800 */
[----:B------:R-:W-:Y:S04]  /*2c370*/  STL [R1+0x5b8], R77 ;  /* 0x0005b84d01007387 */ /* 0x000fe80000100800 */
[----:B------:R1:W-:Y:S01]  /*2c380*/  STL [R1+0x5ac], R6 ;  /* 0x0005ac0601007387 */ /* 0x0003e20000100800 */
[----:B0-----:R-:W-:-:S04]  /*2c390*/  @P0 LOP3.LUT R7, R7, R6, RZ, 0x3c, !PT ;  /* 0x0000000607070212 */ /* 0x001fc800078e3cff */
[----:B-1----:R-:W-:-:S04]  /*2c3a0*/  @P0 LOP3.LUT R6, R7, R6, RZ, 0x3c, !PT ;  /* 0x0000000607060212 */ /* 0x002fc800078e3cff */
[----:B------:R-:W-:-:S05]  /*2c3b0*/  @P0 LOP3.LUT R7, R7, R6, RZ, 0x3c, !PT ;  /* 0x0000000607070212 */ /* 0x000fca00078e3cff */
[----:B------:R0:W3:Y:S02]  /*2c3c0*/  @P0 LDG.E.U8 R92, desc[UR20][R6.64] ;  /* 0x00000014065c0981 */ /* 0x0000e4000c1e1100 */
[----:B0-----:R-:W-:Y:S02]  /*2c3d0*/  @P0 IMAD.MOV.U32 R6, RZ, RZ, R77 ;  /* 0x000000ffff060224 */ /* 0x001fe400078e004d */
[----:B------:R-:W-:-:S05]  /*2c3e0*/  @P0 IMAD.MOV.U32 R7, RZ, RZ, R5 ;  /* 0x000000ffff070224 */ /* 0x000fca00078e0005 */
[----:B------:R0:W3:Y:S01]  /*2c3f0*/  @P0 LDG.E.U8 R0, desc[UR20][R6.64] ;  /* 0x0000001406000981 */ /* 0x0000e2000c1e1100 */
        /* <DEDUP_REMOVED lines=16> */
[----:B------:R-:W-:Y:S02]  /*2c500*/  LEA.HI.X.SX32 R5, R5, R12, 0x1, P4 ;  /* 0x0000000c05057211 */ /* 0x000fe400020f0eff */
[----:B--2---:R-:W-:-:S13]  /*2c510*/  ISETP.GT.U32.AND P6, PT, R15, R75, PT ;  /* 0x0000004b0f00720c */ /* 0x004fda0003fc4070 */
[----:B------:R-:W-:Y:S01]  /*2c520*/  @!P6 IMAD.IADD R75, R75, 0x1, -R15 ;  /* 0x000000014b4be824 */ /* 0x000fe200078e0a0f */
[----:B------:R-:W-:-:S04]  /*2c530*/  IADD3 R7, P6, PT, R6, R13, RZ ;  /* 0x0000000d06077210 */ /* 0x000fc80007fde0ff */
[----:B------:R-:W-:Y:S02]  /*2c540*/  LEA.HI.X.SX32 R6, R6, R12, 0x1, P6 ;  /* 0x0000000c06067211 */ /* 0x000fe400030f0eff */
[----:B------:R-:W-:Y:S02]  /*2c550*/  PRMT R16, RZ, 0x7610, R16 ;  /* 0x00007610ff107816 */ /* 0x000fe40000000010 */
[----:B----4-:R-:W-:Y:S02]  /*2c560*/  ISETP.GE.AND P3, PT, R17, RZ, PT ;  /* 0x000000ff1100720c */ /* 0x010fe40003f66270 */
[----:B---3--:R-:W-:Y:S02]  /*2c570*/  ISETP.GE.AND P5, PT, R55, RZ, PT ;  /* 0x000000ff3700720c */ /* 0x008fe40003fa6270 */
[----:B------:R-:W-:Y:S01]  /*2c580*/  PRMT R93, RZ, 0x7610, R93 ;  /* 0x00007610ff5d7816 */ /* 0x000fe2000000005d */
[----:B------:R0:W-:Y:S04]  /*2c590*/  STL [R1+0x348], R92 ;  /* 0x0003485c01007387 */ /* 0x0001e80000100800 */
[----:B0-----:R-:W2:Y:S04]  /*2c5a0*/  LDL.LU R92, [R1+0x444] ;  /* 0x00044400015c7983 */ /* 0x001ea80000300800 */
[----:B------:R-:W3:Y:S04]  /*2c5b0*/  LDL.LU R77, [R1+0x27a8] ;  /* 0x0027a800014d7983 */ /* 0x000ee80000300800 */
[----:B------:R0:W-:Y:S04]  /*2c5c0*/  STL [R1+0x344], R0 ;  /* 0x0003440001007387 */ /* 0x0001e80000100800 */
[----:B0-----:R-:W4:Y:S04]  /*2c5d0*/  LDL.LU R0, [R1+0x27a4] ;  /* 0x0027a40001007983 */ /* 0x001f280000300800 */
[----:B------:R-:W3:Y:S04]  /*2c5e0*/  LDL R17, [R1+0x255c] ;  /* 0x00255c0001117983 */ /* 0x000ee80000100800 */
[----:B------:R-:W4:Y:S04]  /*2c5f0*/  LDL R55, [R1+0x2560] ;  /* 0x0025600001377983 */ /* 0x000f280000100800 */
[----:B------:R-:W4:Y:S04]  /*2c600*/  LDL.LU R22, [R1+0x468] ;  /* 0x0004680001167983 */ /* 0x000f280000300800 */
[----:B------:R0:W-:Y:S04]  /*2c610*/  STL [R1+0x5c0], R7 ;  /* 0x0005c00701007387 */ /* 0x0001e80000100800 */
[----:B------:R-:W-:Y:S04]  /*2c620*/  STL [R1+0x5c8], R2 ;  /* 0x0005c80201007387 */ /* 0x000fe80000100800 */
[----:B------:R1:W-:Y:S01]  /*2c630*/  STL [R1+0x5bc], R6 ;  /* 0x0005bc0601007387 */ /* 0x0003e20000100800 */
[----:B0-----:R-:W-:-:S04]  /*2c640*/  @P0 LOP3.LUT R7, R7, R6, RZ, 0x3c, !PT ;  /* 0x0000000607070212 */ /* 0x001fc800078e3cff */
[----:B-1----:R-:W-:-:S04]  /*2c650*/  @P0 LOP3.LUT R6, R7, R6, RZ, 0x3c, !PT ;  /* 0x0000000607060212 */ /* 0x002fc800078e3cff */
[----:B------:R-:W-:-:S05]  /*2c660*/  @P0 LOP3.LUT R7, R7, R6, RZ, 0x3c, !PT ;  /* 0x0000000607070212 */ /* 0x000fca00078e3cff */
[----:B------:R0:W4:Y:S02]  /*2c670*/  @P0 LDG.E.U8 R16, desc[UR20][R6.64] ;  /* 0x0000001406100981 */ /* 0x000124000c1e1100 */
[----:B0-----:R-:W-:Y:S02]  /*2c680*/  @P0 IMAD.MOV.U32 R6, RZ, RZ, R2 ;  /* 0x000000ffff060224 */ /* 0x001fe400078e0002 */
[----:B------:R-:W-:-:S05]  /*2c690*/  @P0 IMAD.MOV.U32 R7, RZ, RZ, R5 ;  /* 0x000000ffff070224 */ /* 0x000fca00078e0005 */
        /* <DEDUP_REMOVED lines=20> */
[C---:B------:R-:W-:Y:S02]  /*2c7e0*/  IADD3 R7, P6, PT, R6.reuse, R13, RZ ;  /* 0x0000000d06077210 */ /* 0x040fe40007fde0ff */
[----:B---3--:R-:W-:Y:S02]  /*2c7f0*/  ISETP.GE.AND P3, PT, R17, RZ, PT ;  /* 0x000000ff1100720c */ /* 0x008fe40003f66270 */
[----:B----4-:R-:W-:Y:S02]  /*2c800*/  ISETP.GE.AND P5, PT, R55, RZ, PT ;  /* 0x000000ff3700720c */ /* 0x010fe40003fa6270 */
[----:B------:R-:W-:Y:S02]  /*2c810*/  LEA.HI.X.SX32 R6, R6, R12, 0x1, P6 ;  /* 0x0000000c06067211 */ /* 0x000fe400030f0eff */
[----:B------:R-:W-:Y:S02]  /*2c820*/  PRMT R77, RZ, 0x7610, R77 ;  /* 0x00007610ff4d7816 */ /* 0x000fe4000000004d */
        /* <DEDUP_REMOVED lines=694> */
[----:B------:R-:W4:Y:S04]  /*2f390*/  LDL R17, [R1+0x24d4] ;  /* 0x0024d40001117983 */ /* 0x000f280000100800 */
        /* <DEDUP_REMOVED lines=23> */
[----:B------:R-:W-:Y:S01]  /*2f510*/  @!P5 IMAD.IADD R16, R16, 0x1, -R15 ;  /* 0x000000011010d824 */ /* 0x000fe200078e0a0f */
[C---:B------:R-:W-:Y:S01]  /*2f520*/  IADD3 R7, P4, PT, R6.reuse, R13, RZ ;  /* 0x0000000d06077210 */ /* 0x040fe20007f9e0ff */
[----:B0-----:R-:W-:Y:S02]  /*2f530*/  IMAD R5, R3, UR6, RZ ;  /* 0x0000000603057c24 */ /* 0x001fe4000f8e02ff */
[----:B------:R-:W-:Y:S01]  /*2f540*/  IMAD.MOV.U32 R3, RZ, RZ, R16 ;  /* 0x000000ffff037224 */ /* 0x000fe200078e0010 */
[----:B------:R-:W-:Y:S01]  /*2f550*/  LEA.HI.X.SX32 R6, R6, R12, 0x1, P4 ;  /* 0x0000000c06067211 */ /* 0x000fe200020f0eff */
[----:B------:R-:W-:Y:S01]  /*2f560*/  IMAD.MOV.U32 R4, RZ, RZ, R22 ;  /* 0x000000ffff047224 */ /* 0x000fe200078e0016 */
[----:B--2---:R-:W-:-:S02]  /*2f570*/  ISETP.GT.U32.AND P6, PT, R15, R77, PT ;  /* 0x0000004d0f00720c */ /* 0x004fc40003fc4070 */
[----:B---3--:R-:W-:-:S11]  /*2f580*/  PRMT R75, RZ, 0x7610, R75 ;  /* 0x00007610ff4b7816 */ /* 0x008fd6000000004b */
[----:B------:R-:W-:Y:S01]  /*2f590*/  @!P6 IMAD.IADD R77, R77, 0x1, -R15 ;  /* 0x000000014d4de824 */ /* 0x000fe200078e0a0f */
[----:B------:R-:W-:Y:S02]  /*2f5a0*/  IADD3 R16, P6, PT, R5, R13, RZ ;  /* 0x0000000d05107210 */ /* 0x000fe40007fde0ff */
[----:B----4-:R-:W-:Y:S02]  /*2f5b0*/  ISETP.GE.AND P3, PT, R17, RZ, PT ;  /* 0x000000ff1100720c */ /* 0x010fe40003f66270 */
[----:B------:R-:W-:Y:S02]  /*2f5c0*/  ISETP.GE.AND P5, PT, R55, RZ, PT ;  /* 0x000000ff3700720c */ /* 0x000fe40003fa6270 */
[----:B------:R-:W-:Y:S02]  /*2f5d0*/  LEA.HI.X.SX32 R5, R5, R12, 0x1, P6 ;  /* 0x0000000c05057211 */ /* 0x000fe400030f0eff */
        /* <DEDUP_REMOVED lines=853> */
[----:B--2---:R-:W-:-:S13]  /*32b30*/  ISETP.GT.U32.AND P6, PT, R15, R77, PT ;  /* 0x0000004d0f00720c */ /* 0x004fda0003fc4070 */
[----:B------:R-:W-:Y:S01]  /*32b40*/  @!P6 IMAD.IADD R77, R77, 0x1, -R15 ;  /* 0x000000014d4de824 */ /* 0x000fe200078e0a0f */
[----:B------:R-:W-:Y:S02]  /*32b50*/  IADD3 R2, P6, PT, R5, R13, RZ ;  /* 0x0000000d05027210 */ /* 0x000fe40007fde0ff */
[----:B---3--:R-:W-:Y:S02]  /*32b60*/  ISETP.GE.AND P3, PT, R17, RZ, PT ;  /* 0x000000ff1100720c */ /* 0x008fe40003f66270 */
[----:B----4-:R-:W-:Y:S02]  /*32b70*/  ISETP.GE.AND P4, PT, R55, RZ, PT ;  /* 0x000000ff3700720c */ /* 0x010fe40003f86270 */
        /* <DEDUP_REMOVED lines=37> */
[----:B------:R-:W-:-:S02]  /*32dd0*/  PRMT R60, RZ, 0x7610, R60 ;  /* 0x00007610ff3c7816 */ /* 0x000fc4000000003c */
[----:B--2---:R-:W-:-:S13]  /*32de0*/  ISETP.GT.U32.AND P6, PT, R15, R92, PT ;  /* 0x0000005c0f00720c */ /* 0x004fda0003fc4070 */
[----:B------:R-:W-:Y:S01]  /*32df0*/  @!P6 IMAD.IADD R92, R92, 0x1, -R15 ;  /* 0x000000015c5ce824 */ /* 0x000fe200078e0a0f */
[----:B------:R-:W-:Y:S02]  /*32e00*/  IADD3 R77, P6, PT, R5, R13, RZ ;  /* 0x0000000d054d7210 */ /* 0x000fe40007fde0ff */
[----:B---3--:R-:W-:Y:S02]  /*32e10*/  ISETP.GE.AND P3, PT, R17, RZ, PT ;  /* 0x000000ff1100720c */ /* 0x008fe40003f66270 */
[----:B----4-:R-:W-:Y:S02]  /*32e20*/  ISETP.GE.AND P4, PT, R55, RZ, PT ;  /* 0x000000ff3700720c */ /* 0x010fe40003f86270 */
[----:B------:R-:W-:Y:S02]  /*32e30*/  PRMT R0, RZ, 0x7610, R0 ;  /* 0x00007610ff007816 */ /* 0x000fe40000000000 */
[----:B------:R-:W-:Y:S01]  /*32e40*/  LEA.HI.X.SX32 R5, R5, R12, 0x1, P6 ;  /* 0x0000000c05057211 */ /* 0x000fe200030f0eff */
        /* <DEDUP_REMOVED lines=40> */
[----:B------:R-:W-:Y:S01]  /*330d0*/  PRMT R93, RZ, 0x7610, R93 ;  /* 0x00007610ff5d7816 */ /* 0x000fe2000000005d */
[----:B------:R0:W-:Y:S04]  /*330e0*/  STL [R1+0x208], R0 ;  /* 0x0002080001007387 */ /* 0x0001e80000100800 */
[----:B0-----:R-:W2:Y:S04]  /*330f0*/  LDL.LU R0, [R1+0x434] ;  /* 0x0004340001007983 */ /* 0x001ea80000300800 */
[----:B------:R-:W3:Y:S04]  /*33100*/  LDL.LU R77, [R1+0x2668] ;  /* 0x00266800014d7983 */ /* 0x000ee80000300800 */
[----:B------:R0:W-:Y:S04]  /*33110*/  STL [R1+0x204], R60 ;  /* 0x0002043c01007387 */ /* 0x0001e80000100800 */
[----:B------:R-:W4:Y:S04]  /*33120*/  LDL R55, [R1+0x2418] ;  /* 0x0024180001377983 */ /* 0x000f280000100800 */
[----:B0-----:R-:W2:Y:S04]  /*33130*/  LDL R60, [R1+0x2414] ;  /* 0x00241400013c7983 */ /* 0x001ea80000100800 */
[----:B------:R-:W2:Y:S04]  /*33140*/  LDL.LU R17, [R1+0x42c] ;  /* 0x00042c0001117983 */ /* 0x000ea80000300800 */
[----:B------:R-:W2:Y:S04]  /*33150*/  LDL.LU R18, [R1+0x414] ;  /* 0x0004140001127983 */ /* 0x000ea80000300800 */
[----:B------:R0:W-:Y:S04]  /*33160*/  STL [R1+0x860], R7 ;  /* 0x0008600701007387 */ /* 0x0001e80000100800 */
[----:B------:R-:W-:Y:S04]  /*33170*/  STL [R1+0x868], R92 ;  /* 0x0008685c01007387 */ /* 0x000fe80000100800 */
[----:B------:R1:W-:Y:S01]  /*33180*/  STL [R1+0x85c], R6 ;  /* 0x00085c0601007387 */ /* 0x0003e20000100800 */
[----:B0-----:R-:W-:-:S04]  /*33190*/  @P0 LOP3.LUT R7, R7, R6, RZ, 0x3c, !PT ;  /* 0x0000000607070212 */ /* 0x001fc800078e3cff */
[----:B-1----:R-:W-:-:S04]  /*331a0*/  @P0 LOP3.LUT R6, R7, R6, RZ, 0x3c, !PT ;  /* 0x0000000607060212 */ /* 0x002fc800078e3cff */
[----:B------:R-:W-:-:S05]  /*331b0*/  @P0 LOP3.LUT R7, R7, R6, RZ, 0x3c, !PT ;  /* 0x0000000607070212 */ /* 0x000fca00078e3cff */
[----:B------:R0:W2:Y:S01]  /*331c0*/  @P0 LDG.E.U8 R93, desc[UR20][R6.64] ;  /* 0x00000014065d0981 */ /* 0x0000a2000c1e1100 */
[----:B------:R-:W-:Y:S02]  /*331d0*/  LEA.HI.X.SX32 R5, R5, R12, 0x1, P6 ;  /* 0x0000000c05057211 */ /* 0x000fe400030f0eff */
[----:B------:R-:W-:Y:S01]  /*331e0*/  PRMT R2, RZ, 0x7610, R2 ;  /* 0x00007610ff027816 */ /* 0x000fe20000000002 */
[----:B0-----:R-:W-:Y:S02]  /*331f0*/  @P0 IMAD.MOV.U32 R6, RZ, RZ, R92 ;  /* 0x000000ffff060224 */ /* 0x001fe400078e005c */
[----:B------:R-:W-:-:S05]  /*33200*/  @P0 IMAD.MOV.U32 R7, RZ, RZ, R5 ;  /* 0x000000ffff070224 */ /* 0x000fca00078e0005 */
[----:B------:R0:W3:Y:S01]  /*33210*/  @P0 LDG.E.U8 R2, desc[UR20][R6.64] ;  /* 0x0000001406020981 */ /* 0x0000e2000c1e1100 */
[----:B------:R-:W-:Y:S02]  /*33220*/  @!P3 IMAD.MOV R4, RZ, RZ, -R4 ;  /* 0x000000ffff04b224 */ /* 0x000fe400078e0a04 */
[----:B------:R-:W-:Y:S01]  /*33230*/  @!P4 IMAD.MOV R3, RZ, RZ, -R3 ;  /* 0x000000ffff03c224 */ /* 0x000fe200078e0a03 */
[C---:B------:R-:W-:Y:S02]  /*33240*/  ISETP.GT.U32.AND P5, PT, R15.reuse, R22, PT ;  /* 0x000000160f00720c */ /* 0x040fe40003fa4070 */
[C---:B------:R-:W-:Y:S02]  /*33250*/  ISETP.GT.U32.AND P3, PT, R15.reuse, R16, PT ;  /* 0x000000100f00720c */ /* 0x040fe40003f64070 */
[C---:B------:R-:W-:Y:S02]  /*33260*/  ISETP.GT.U32.AND P4, PT, R15.reuse, R20, PT ;  /* 0x000000140f00720c */ /* 0x040fe40003f84070 */
[----:B------:R-:W-:Y:S01]  /*33270*/  SEL R4, R14, R4, !P1 ;  /* 0x000000040e047207 */ /* 0x000fe20004800000 */
[----:B--2---:R1:W-:Y:S04]  /*33280*/  STL [R1+0x1d0], R93 ;  /* 0x0001d05d01007387 */ /* 0x0043e80000100800 */
[----:B-1----:R-:W2:Y:S01]  /*33290*/  LDL.LU R93, [R1+0x2664] ;  /* 0x00266400015d7983 */ /* 0x002ea20000300800 */
[----:B------:R-:W-:-:S02]  /*332a0*/  ISETP.GT.U32.AND P6, PT, R15, R0, PT ;  /* 0x000000000f00720c */ /* 0x000fc40003fc4070 */
[----:B------:R-:W-:Y:S01]  /*332b0*/  SEL R3, R14, R3, !P1 ;  /* 0x000000030e037207 */ /* 0x000fe20004800000 */
[----:B0-----:R-:W-:Y:S01]  /*332c0*/  IMAD R6, R4, UR6, RZ ;  /* 0x0000000604067c24 */ /* 0x001fe2000f8e02ff */
[----:B------:R0:W-:Y:S01]  /*332d0*/  STL [R1+0x864], R5 ;  /* 0x0008640501007387 */ /* 0x0001e20000100800 */
[--C-:B------:R-:W-:Y:S02]  /*332e0*/  @!P5 IMAD.IADD R22, R22, 0x1, -R15.reuse ;  /* 0x000000011616d824 */ /* 0x100fe400078e0a0f */
[--C-:B------:R-:W-:Y:S02]  /*332f0*/  @!P3 IMAD.IADD R16, R16, 0x1, -R15.reuse ;  /* 0x000000011010b824 */ /* 0x100fe400078e0a0f */
[----:B------:R-:W-:Y:S01]  /*33300*/  @!P4 IMAD.IADD R20, R20, 0x1, -R15 ;  /* 0x000000011414c824 */ /* 0x000fe200078e0a0f */
[----:B------:R-:W-:Y:S01]  /*33310*/  IADD3 R7, P5, PT, R6, R13, RZ ;  /* 0x0000000d06077210 */ /* 0x000fe20007fbe0ff */
[----:B------:R-:W2:Y:S04]  /*33320*/  LDL.LU R92, [R1+0x2660] ;  /* 0x00266000015c7983 */ /* 0x000ea80000300800 */
[----:B---3--:R1:W-:Y:S01]  /*33330*/  STL [R1+0x200], R2 ;  /* 0x0002000201007387 */ /* 0x0083e20000100800 */
[----:B0-----:R-:W-:Y:S01]  /*33340*/  IMAD R5, R3, UR6, RZ ;  /* 0x0000000603057c24 */ /* 0x001fe2000f8e02ff */
[----:B------:R-:W-:-:S02]  /*33350*/  ISETP.GE.AND P3, PT, R60, RZ, PT ;  /* 0x000000ff3c00720c */ /* 0x000fc40003f66270 */
[----:B----4-:R-:W-:Y:S01]  /*33360*/  ISETP.GE.AND P4, PT, R55, RZ, PT ;  /* 0x000000ff3700720c */ /* 0x010fe20003f86270 */
[----:B------:R-:W-:Y:S02]  /*33370*/  @!P6 IMAD.IADD R0, R0, 0x1, -R15 ;  /* 0x000000010000e824 */ /* 0x000fe400078e0a0f */
[----:B------:R-:W-:Y:S01]  /*33380*/  IMAD.MOV.U32 R3, RZ, RZ, R20 ;  /* 0x000000ffff037224 */ /* 0x000fe200078e0014 */
[----:B------:R-:W-:Y:S01]  /*33390*/  LEA.HI.X.SX32 R6, R6, R12, 0x1, P5 ;  /* 0x0000000c06067211 */ /* 0x000fe200028f0eff */
[----:B-1----:R-:W3:Y:S04]  /*333a0*/  LDL.LU R2, [R1+0x265c] ;  /* 0x00265c0001027983 */ /* 0x002ee80000300800 */
[----:B------:R-:W4:Y:S04]  /*333b0*/  LDL R60, [R1+0x2404] ;  /* 0x00240400013c7983 */ /* 0x000f280000100800 */
[----:B------:R-:W3:Y:S01]  /*333c0*/  LDL R55, [R1+0x2408] ;  /* 0x0024080001377983 */ /* 0x000ee20000100800 */
[----:B------:R-:W-:Y:S01]  /*333d0*/  IMAD.MOV.U32 R4, RZ, RZ, R16 ;  /* 0x000000ffff047224 */ /* 0x000fe200078e0010 */
[----:B------:R-:W-:-:S02]  /*333e0*/  IADD3 R20, P6, PT, R5, R13, RZ ;  /* 0x0000000d05147210 */ /* 0x000fc40007fde0ff */
[----:B------:R-:W3:Y:S04]  /*333f0*/  LDL.LU R16, [R1+0x2658] ;  /* 0x0026580001107983 */ /* 0x000ee80000300800 */
[----:B------:R0:W-:Y:S04]  /*33400*/  STL [R1+0x870], R7 ;  /* 0x0008700701007387 */ /* 0x0001e80000100800 */
[----:B------:R-:W-:Y:S04]  /*33410*/  STL [R1+0x878], R20 ;  /* 0x0008781401007387 */ /* 0x000fe80000100800 */
[----:B------:R1:W-:Y:S01]  /*33420*/  STL [R1+0x86c], R6 ;  /* 0x00086c0601007387 */ /* 0x0003e20000100800 */
[----:B0-----:R-:W-:-:S04]  /*33430*/  @P0 LOP3.LUT R7, R7, R6, RZ, 0x3c, !PT ;  /* 0x0000000607070212 */ /* 0x001fc800078e3cff */
[----:B-1----:R-:W-:-:S04]  /*33440*/  @P0 LOP3.LUT R6, R7, R6, RZ, 0x3c, !PT ;  /* 0x0000000607060212 */ /* 0x002fc800078e3cff */
[----:B------:R-:W-:Y:S02]  /*33450*/  @P0 LOP3.LUT R7, R7, R6, RZ, 0x3c, !PT ;  /* 0x0000000607070212 */ /* 0x000fe400078e3cff */
[----:B--2---:R-:W-:-:S06]  /*33460*/  PRMT R93, RZ, 0x7610, R93 ;  /* 0x00007610ff5d7816 */ /* 0x004fcc000000005d */
[----:B------:R0:W2:Y:S01]  /*33470*/  @P0 LDG.E.U8 R93, desc[UR20][R6.64] ;  /* 0x00000014065d0981 */ /* 0x0000a2000c1e1100 */
[----:B------:R-:W-:Y:S01]  /*33480*/  @!P3 IMAD.MOV R4, RZ, RZ, -R4 ;  /* 0x000000ffff04b224 */ /* 0x000fe200078e0a04 */
[----:B------:R-:W-:Y:S02]  /*33490*/  PRMT R11, RZ, 0x7610, R11 ;  /* 0x00007610ff0b7816 */ /* 0x000fe4000000000b */
[----:B------:R-:W-:Y:S02]  /*334a0*/  LEA.HI.X.SX32 R5, R5, R12, 0x1, P6 ;  /* 0x0000000c05057211 */ /* 0x000fe400030f0eff */
[----:B0-----:R-:W-:Y:S01]  /*334b0*/  SEL R6, R14, R4, !P1 ;  /* 0x000000040e067207 */ /* 0x001fe20004800000 */
[----:B------:R-:W-:-:S05]  /*334c0*/  @P0 IMAD.MOV.U32 R4, RZ, RZ, R20 ;  /* 0x000000ffff040224 */ /* 0x000fca00078e0014 */
[----:B------:R-:W3:Y:S01]  /*334d0*/  @P0 LDG.E.U8 R11, desc[UR20][R4.64] ;  /* 0x00000014040b0981 */ /* 0x000ee2000c1e1100 */
[C---:B------:R-:W-:Y:S01]  /*334e0*/  ISETP.GT.U32.AND P5, PT, R15.reuse, R17, PT ;  /* 0x000000110f00720c */ /* 0x040fe20003fa4070 */
[----:B------:R-:W-:Y:S01]  /*334f0*/  @!P4 IMAD.MOV R3, RZ, RZ, -R3 ;  /* 0x000000ffff03c224 */ /* 0x000fe200078e0a03 */
[----:B------:R-:W-:Y:S01]  /*33500*/  ISETP.GT.U32.AND P4, PT, R15, R18, PT ;  /* 0x000000120f00720c */ /* 0x000fe20003f84070 */
[----:B--2---:R0:W-:Y:S04]  /*33510*/  STL [R1+0x1fc], R93 ;  /* 0x0001fc5d01007387 */ /* 0x0041e80000100800 */
[----:B0-----:R-:W2:Y:S01]  /*33520*/  LDL.LU R93, [R1+0x2654] ;  /* 0x00265400015d7983 */ /* 0x001ea20000300800 */
[----:B------:R-:W-:-:S05]  /*33530*/  IMAD R6, R6, UR6, RZ ;  /* 0x0000000606067c24 */ /* 0x000fca000f8e02ff */
[----:B------:R-:W-:Y:S01]  /*33540*/  @!P5 IMAD.IADD R17, R17, 0x1, -R15 ;  /* 0x000000011111d824 */ /* 0x000fe200078e0a0f */
[----:B------:R-:W-:Y:S01]  /*33550*/  STL [R1+0x874], R5 ;  /* 0x0008740501007387 */ /* 0x000fe20000100800 */
[----:B------:R-:W-:-:S03]  /*33560*/  IADD3 R7, P5, PT, R6, R13, RZ ;  /* 0x0000000d06077210 */ /* 0x000fc60007fbe0ff */
[----:B---3--:R0:W-:Y:S01]  /*33570*/  STL [R1+0x1f8], R11 ;  /* 0x0001f80b01007387 */ /* 0x0081e20000100800 */
[----:B------:R-:W-:Y:S01]  /*33580*/  @!P4 IMAD.IADD R18, R18, 0x1, -R15 ;  /* 0x000000011212c824 */ /* 0x000fe200078e0a0f */
[----:B------:R-:W-:Y:S02]  /*33590*/  ISETP.GE.AND P4, PT, R55, RZ, PT ;  /* 0x000000ff3700720c */ /* 0x000fe40003f86270 */
[----:B------:R-:W-:Y:S01]  /*335a0*/  LEA.HI.X.SX32 R6, R6, R12, 0x1, P5 ;  /* 0x0000000c06067211 */ /* 0x000fe200028f0eff */
[----:B0-----:R-:W3:Y:S04]  /*335b0*/  LDL R11, [R1+0x23f4] ;  /* 0x0023f400010b7983 */ /* 0x001ee80000100800 */
[----:B------:R-:W3:Y:S04]  /*335c0*/  LDL.LU R20, [R1+0x428] ;  /* 0x0004280001147983 */ /* 0x000ee80000300800 */
[----:B------:R-:W3:Y:S04]  /*335d0*/  LDL.LU R55, [R1+0x418] ;  /* 0x0004180001377983 */ /* 0x000ee80000300800 */
[----:B------:R0:W-:Y:S04]  /*335e0*/  STL [R1+0x880], R7 ;  /* 0x0008800701007387 */ /* 0x0001e80000100800 */
[----:B------:R1:W-:Y:S01]  /*335f0*/  STL [R1+0x87c], R6 ;  /* 0x00087c0601007387 */ /* 0x0003e20000100800 */
[----:B0-----:R-:W-:-:S04]  /*33600*/  @P0 LOP3.LUT R7, R7, R6, RZ, 0x3c, !PT ;  /* 0x0000000607070212 */ /* 0x001fc800078e3cff */
[----:B-1----:R-:W-:-:S04]  /*33610*/  @P0 LOP3.LUT R6, R7, R6, RZ, 0x3c, !PT ;  /* 0x0000000607060212 */ /* 0x002fc800078e3cff */
[----:B------:R-:W-:Y:S02]  /*33620*/  @P0 LOP3.LUT R7, R7, R6, RZ, 0x3c, !PT ;  /* 0x0000000607070212 */ /* 0x000fe400078e3cff */
[----:B--2---:R-:W-:-:S06]  /*33630*/  PRMT R93, RZ, 0x7610, R93 ;  /* 0x00007610ff5d7816 */ /* 0x004fcc000000005d */
[----:B------:R-:W2:Y:S01]  /*33640*/  @P0 LDG.E.U8 R93, desc[UR20][R6.64] ;  /* 0x00000014065d0981 */ /* 0x000ea2000c1e1100 */
[----:B------:R-:W-:-:S13]  /*33650*/  ISETP.GT.U32.AND P3, PT, R15, R22, PT ;  /* 0x000000160f00720c */ /* 0x000fda0003f64070 */
[----:B------:R-:W-:-:S04]  /*33660*/  @!P3 IMAD.IADD R22, R22, 0x1, -R15 ;  /* 0x000000011616b824 */ /* 0x000fc800078e0a0f */
[----:B------:R-:W-:Y:S02]  /*33670*/  IMAD.MOV.U32 R4, RZ, RZ, R22 ;  /* 0x000000ffff047224 */ /* 0x000fe400078e0016 */
[----:B------:R-:W3:Y:S04]  /*33680*/  LDL.LU R22, [R1+0x410] ;  /* 0x0004100001167983 */ /* 0x000ee80000300800 */
[----:B--2---:R0:W-:Y:S04]  /*33690*/  STL [R1+0x1f4], R93 ;  /* 0x0001f45d01007387 */ /* 0x0041e80000100800 */
[----:B0-----:R-:W2:Y:S04]  /*336a0*/  LDL.LU R93, [R1+0x2650] ;  /* 0x00265000015d7983 */ /* 0x001ea80000300800 */
[----:B------:R-:W2:Y:S01]  /*336b0*/  LDL R6, [R1+0x240c] ;  /* 0x00240c0001067983 */ /* 0x000ea20000100800 */
[----:B------:R-:W-:-:S02]  /*336c0*/  ISETP.GT.U32.AND P6, PT, R15, R0, PT ;  /* 0x000000000f00720c */ /* 0x000fc40003fc4070 */
[----:B------:R-:W-:Y:S02]  /*336d0*/  SEL R3, R14, R3, !P1 ;  /* 0x000000030e037207 */ /* 0x000fe40004800000 */
[----:B----4-:R-:W-:-:S03]  /*336e0*/  ISETP.GE.AND P3, PT, R60, RZ, PT ;  /* 0x000000ff3c00720c */ /* 0x010fc60003f66270 */
[----:B------:R-:W-:Y:S01]  /*336f0*/  IMAD R3, R3, UR6, RZ ;  /* 0x0000000603037c24 */ /* 0x000fe2000f8e02ff */
[----:B------:R-:W-:-:S05]  /*33700*/  PRMT R5, RZ, 0x7610, R5 ;  /* 0x00007610ff057816 */ /* 0x000fca0000000005 */
[----:B------:R-:W-:Y:S01]  /*33710*/  @!P6 IMAD.IADD R0, R0, 0x1, -R15 ;  /* 0x000000010000e824 */ /* 0x000fe200078e0a0f */
[----:B------:R-:W-:-:S04]  /*33720*/  IADD3 R60, P6, PT, R3, R13, RZ ;  /* 0x0000000d033c7210 */ /* 0x000fc80007fde0ff */
[----:B------:R-:W-:Y:S02]  /*33730*/  LEA.HI.X.SX32 R7, R3, R12, 0x1, P6 ;  /* 0x0000000c03077211 */ /* 0x000fe400030f0eff */
[----:B--2---:R-:W-:Y:S01]  /*33740*/  ISETP.GE.AND P6, PT, R6, RZ, PT ;  /* 0x000000ff0600720c */ /* 0x004fe20003fc6270 */
[----:B------:R-:W-:-:S05]  /*33750*/  @P0 IMAD.MOV.U32 R6, RZ, RZ, R60 ;  /* 0x000000ffff060224 */ /* 0x000fca00078e003c */
[----:B------:R-:W2:Y:S01]  /*33760*/  @P0 LDG.E.U8 R5, desc[UR20][R6.64] ;  /* 0x0000001406050981 */ /* 0x000ea2000c1e1100 */
[C---:B------:R-:W-:Y:S01]  /*33770*/  ISETP.GT.U32.AND P5, PT, R15.reuse, R17, PT ;  /* 0x000000110f00720c */ /* 0x040fe20003fa4070 */
[----:B------:R-:W-:Y:S02]  /*33780*/  @!P3 IMAD.MOV R4, RZ, RZ, -R4 ;  /* 0x000000ffff04b224 */ /* 0x000fe400078e0a04 */
[----:B------:R0:W-:Y:S01]  /*33790*/  STL [R1+0x888], R60 ;  /* 0x0008883c01007387 */ /* 0x0001e20000100800 */
[----:B------:R-:W-:Y:S01]  /*337a0*/  IMAD.MOV.U32 R3, RZ, RZ, R0 ;  /* 0x000000ffff037224 */ /* 0x000fe200078e0000 */
[C---:B------:R-:W-:Y:S02]  /*337b0*/  ISETP.GT.U32.AND P3, PT, R15.reuse, R18, PT ;  /* 0x000000120f00720c */ /* 0x040fe40003f64070 */
[----:B------:R-:W-:Y:S04]  /*337c0*/  STL [R1+0x884], R7 ;  /* 0x0008840701007387 */ /* 0x000fe80000100800 */
[----:B------:R-:W4:Y:S01]  /*337d0*/  LDL.LU R0, [R1+0x264c] ;  /* 0x00264c0001007983 */ /* 0x000f220000300800 */
[----:B------:R-:W-:Y:S01]  /*337e0*/  @!P4 IMAD.MOV R3, RZ, RZ, -R3 ;  /* 0x000000ffff03c224 */ /* 0x000fe200078e0a03 */
[----:B---3--:R-:W-:Y:S01]  /*337f0*/  ISETP.GT.U32.AND P4, PT, R15, R20, PT ;  /* 0x000000140f00720c */ /* 0x008fe20003f84070 */
[----:B------:R-:W-:-:S03]  /*33800*/  @!P5 IMAD.IADD R17, R17, 0x1, -R15 ;  /* 0x000000011111d824 */ /* 0x000fc600078e0a0f */
[----:B------:R-:W-:Y:S01]  /*33810*/  SEL R3, R14, R3, !P1 ;  /* 0x000000030e037207 */ /* 0x000fe20004800000 */
[----:B------:R-:W-:Y:S01]  /*33820*/  @!P3 IMAD.IADD R18, R18, 0x1, -R15 ;  /* 0x000000011212b824 */ /* 0x000fe200078e0a0f */
[----:B------:R-:W-:-:S07]  /*33830*/  ISETP.GE.AND P5, PT, R11, RZ, PT ;  /* 0x000000ff0b00720c */ /* 0x000fce0003fa6270 */
[----:B------:R-:W-:Y:S01]  /*33840*/  @!P4 IMAD.IADD R20, R20, 0x1, -R15 ;  /* 0x000000011414c824 */ /* 0x000fe200078e0a0f */
[----:B------:R-:W-:Y:S02]  /*33850*/  PRMT R16, RZ, 0x7610, R16 ;  /* 0x00007610ff107816 */ /* 0x000fe40000000010 */
[----:B------:R-:W-:Y:S01]  /*33860*/  PRMT R8, RZ, 0x7610, R8 ;  /* 0x00007610ff087816 */ /* 0x000fe20000000008 */
[----:B--2---:R1:W-:Y:S04]  /*33870*/  STL [R1+0x1f0], R5 ;  /* 0x0001f00501007387 */ /* 0x0043e80000100800 */
[----:B0-----:R-:W2:Y:S01]  /*33880*/  LDL R60, [R1+0x23f8] ;  /* 0x0023f800013c7983 */ /* 0x001ea20000100800 */
[----:B-1----:R-:W-:Y:S01]  /*33890*/  SEL R5, R14, R4, !P1 ;  /* 0x000000040e057207 */ /* 0x002fe20004800000 */
[----:B------:R-:W-:-:S02]  /*338a0*/  IMAD.MOV.U32 R4, RZ, RZ, R17 ;  /* 0x000000ffff047224 */ /* 0x000fc400078e0011 */
[----:B------:R-:W3:Y:S02]  /*338b0*/  LDL R17, [R1+0x23fc] ;  /* 0x0023fc0001117983 */ /* 0x000ee40000100800 */
[----:B------:R-:W-:Y:S02]  /*338c0*/  IMAD R6, R5, UR6, RZ ;  /* 0x0000000605067c24 */ /* 0x000fe4000f8e02ff */
[----:B------:R-:W-:Y:S02]  /*338d0*/  @!P6 IMAD.MOV R4, RZ, RZ, -R4 ;  /* 0x000000ffff04e224 */ /* 0x000fe400078e0a04 */
[----:B------:R-:W-:Y:S01]  /*338e0*/  IMAD R5, R3, UR6, RZ ;  /* 0x0000000603057c24 */ /* 0x000fe2000f8e02ff */
[----:B------:R-:W-:Y:S01]  /*338f0*/  IADD3 R7, P6, PT, R6, R13, RZ ;  /* 0x0000000d06077210 */ /* 0x000fe20007fde0ff */
[----:B------:R-:W-:-:S03]  /*33900*/  IMAD.MOV.U32 R3, RZ, RZ, R18 ;  /* 0x000000ffff037224 */ /* 0x000fc600078e0012 */
[----:B------:R-:W-:Y:S01]  /*33910*/  IADD3 R11, P4, PT, R5, R13, RZ ;  /* 0x0000000d050b7210 */ /* 0x000fe20007f9e0ff */
[----:B------:R-:W2:Y:S01]  /*33920*/  LDL R18, [R1+0x2400] ;  /* 0x0024000001127983 */ /* 0x000ea20000100800 */
[----:B------:R-:W-:-:S03]  /*33930*/  LEA.HI.X.SX32 R6, R6, R12, 0x1, P6 ;  /* 0x0000000c06067211 */ /* 0x000fc600030f0eff */
[----:B------:R0:W-:Y:S04]  /*33940*/  STL [R1+0x890], R7 ;  /* 0x0008900701007387 */ /* 0x0001e80000100800 */
[----:B------:R-:W-:Y:S04]  /*33950*/  STL [R1+0x898], R11 ;  /* 0x0008980b01007387 */ /* 0x000fe80000100800 */
[----:B------:R1:W-:Y:S01]  /*33960*/  STL [R1+0x88c], R6 ;  /* 0x00088c0601007387 */ /* 0x0003e20000100800 */
[----:B0-----:R-:W-:-:S04]  /*33970*/  @P0 LOP3.LUT R7, R7, R6, RZ, 0x3c, !PT ;  /* 0x0000000607070212 */ /* 0x001fc800078e3cff */
[----:B-1----:R-:W-:-:S04]  /*33980*/  @P0 LOP3.LUT R6, R7, R6, RZ, 0x3c, !PT ;  /* 0x0000000607060212 */ /* 0x002fc800078e3cff */
[----:B------:R-:W-:Y:S02]  /*33990*/  @P0 LOP3.LUT R7, R7, R6, RZ, 0x3c, !PT ;  /* 0x0000000607070212 */ /* 0x000fe400078e3cff */
[----:B------:R-:W-:-:S03]  /*339a0*/  LEA.HI.X.SX32 R5, R5, R12, 0x1, P4 ;  /* 0x0000000c05057211 */ /* 0x000fc600020f0eff */
[----:B------:R0:W2:Y:S02]  /*339b0*/  @P0 LDG.E.U8 R16, desc[UR20][R6.64] ;  /* 0x0000001406100981 */ /* 0x0000a4000c1e1100 */
[----:B0-----:R-:W-:Y:S01]  /*339c0*/  SEL R6, R14, R4, !P1 ;  /* 0x000000040e067207 */ /* 0x001fe20004800000 */
[----:B------:R-:W-:-:S05]  /*339d0*/  @P0 IMAD.MOV.U32 R4, RZ, RZ, R11 ;  /* 0x000000ffff040224 */ /* 0x000fca00078e000b */
[----:B------:R0:W3:Y:S01]  /*339e0*/  @P0 LDG.E.U8 R8, desc[UR20][R4.64] ;  /* 0x0000001404080981 */ /* 0x0000e2000c1e1100 */
[----:B------:R-:W-:Y:S01]  /*339f0*/  @!P5 IMAD.MOV R3, RZ, RZ, -R3 ;  /* 0x000000ffff03d224 */ /* 0x000fe200078e0a03 */
[----:B------:R-:W-:Y:S01]  /*33a00*/  ISETP.GT.U32.AND P6, PT, R15, R22, PT ;  /* 0x000000160f00720c */ /* 0x000fe20003fc4070 */
[----:B------:R-:W-:-:S03]  /*33a10*/  IMAD R6, R6, UR6, RZ ;  /* 0x0000000606067c24 */ /* 0x000fc6000f8e02ff */
[----:B------:R-:W-:Y:S02]  /*33a20*/  SEL R3, R14, R3, !P1 ;  /* 0x000000030e037207 */ /* 0x000fe40004800000 */
[----:B------:R-:W-:-:S03]  /*33a30*/  IADD3 R11, P4, PT, R6, R13, RZ ;  /* 0x0000000d060b7210 */ /* 0x000fc60007f9e0ff */
[----:B------:R-:W-:Y:S01]  /*33a40*/  IMAD R3, R3, UR6, RZ ;  /* 0x0000000603037c24 */ /* 0x000fe2000f8e02ff */
[----:B0-----:R-:W-:Y:S02]  /*33a50*/  LEA.HI.X.SX32 R4, R6, R12, 0x1, P4 ;  /* 0x0000000c06047211 */ /* 0x001fe400020f0eff */
[----:B------:R-:W-:Y:S02]  /*33a60*/  PRMT R10, RZ, 0x7610, R10 ;  /* 0x00007610ff0a7816 */ /* 0x000fe4000000000a */
[----:B------:R-:W-:Y:S01]  /*33a70*/  PRMT R7, RZ, 0x7610, R7 ;  /* 0x00007610ff077816 */ /* 0x000fe20000000007 */
[----:B------:R-:W-:Y:S01]  /*33a80*/  @!P6 IMAD.IADD R22, R22, 0x1, -R15 ;  /* 0x000000011616e824 */ /* 0x000fe200078e0a0f */
[----:B--2---:R0:W-:Y:S01]  /*33a90*/  STL [R1+0x1e8], R16 ;  /* 0x0001e81001007387 */ /* 0x0041e20000100800 */
[C---:B------:R-:W-:Y:S02]  /*33aa0*/  ISETP.GT.U32.AND P3, PT, R15.reuse, R55, PT ;  /* 0x000000370f00720c */ /* 0x040fe40003f64070 */
[----:B------:R-:W-:-:S02]  /*33ab0*/  ISETP.GT.U32.AND P5, PT, R15, R20, PT ;  /* 0x000000140f00720c */ /* 0x000fc40003fa4070 */
[----:B------:R-:W-:Y:S02]  /*33ac0*/  PRMT R21, RZ, 0x7610, R21 ;  /* 0x00007610ff157816 */ /* 0x000fe40000000015 */
[----:B------:R-:W-:Y:S02]  /*33ad0*/  PRMT R9, RZ, 0x7610, R9 ;  /* 0x00007610ff097816 */ /* 0x000fe40000000009 */
[----:B------:R-:W-:Y:S01]  /*33ae0*/  PRMT R19, RZ, 0x7610, R19 ;  /* 0x00007610ff137816 */ /* 0x000fe20000000013 */
[----:B------:R-:W1:Y:S01]  /*33af0*/  LDC R6, c[0x0][0x3a8] ;  /* 0x0000ea00ff067b82 */ /* 0x000e620000000800 */
[----:B0-----:R-:W2:Y:S04]  /*33b00*/  LDL.LU R16, [R1+0x2648] ;  /* 0x0026480001107983 */ /* 0x001ea80000300800 */
[----:B------:R-:W-:Y:S04]  /*33b10*/  STL [R1+0x894], R5 ;  /* 0x0008940501007387 */ /* 0x000fe80000100800 */
[----:B---3--:R0:W-:Y:S04]  /*33b20*/  STL [R1+0x1e4], R8 ;  /* 0x0001e40801007387 */ /* 0x0081e80000100800 */
[----:B------:R-:W-:Y:S01]  /*33b30*/  STL [R1+0x8a0], R11 ;  /* 0x0008a00b01007387 */ /* 0x000fe20000100800 */
[----:B0-----:R-:W-:Y:S01]  /*33b40*/  IADD3 R8, P6, PT, R3, R13, RZ ;  /* 0x0000000d03087210 */ /* 0x001fe20007fde0ff */
[----:B------:R-:W-:-:S04]  /*33b50*/  @P0 IMAD.MOV.U32 R5, RZ, RZ, R4 ;  /* 0x000000ffff050224 */ /* 0x000fc800078e0004 */
[----:B------:R-:W-:Y:S04]  /*33b60*/  STL [R1+0x8a8], R8 ;  /* 0x0008a80801007387 */ /* 0x000fe80000100800 */
[----:B------:R0:W-:Y:S01]  /*33b70*/  STL [R1+0x89c], R4 ;  /* 0x00089c0401007387 */ /* 0x0001e20000100800 */
[----:B------:R-:W-:Y:S01]  /*33b80*/  LEA.HI.X.SX32 R3, R3, R12, 0x1, P6 ;  /* 0x0000000c03037211 */ /* 0x000fe200030f0eff */
[----:B0-----:R-:W-:Y:S02]  /*33b90*/  @P0 IMAD.MOV.U32 R4, RZ, RZ, R11 ;  /* 0x000000ffff040224 */ /* 0x001fe400078e000b */
[--C-:B------:R-:W-:Y:S02]  /*33ba0*/  @!P3 IMAD.IADD R55, R55, 0x1, -R15.reuse ;  /* 0x000000013737b824 */ /* 0x100fe400078e0a0f */
[----:B------:R-:W-:Y:S01]  /*33bb0*/  @!P5 IMAD.IADD R20, R20, 0x1, -R15 ;  /* 0x000000011414d824 */ /* 0x000fe200078e0a0f */
[----:B------:R-:W-:-:S02]  /*33bc0*/  ISETP.GE.AND P6, PT, R17, RZ, PT ;  /* 0x000000ff1100720c */ /* 0x000fc40003fc6270 */
[C---:B------:R-:W-:Y:S01]  /*33bd0*/  ISETP.GT.U32.AND P4, PT, R15.reuse, R22, PT ;  /* 0x000000160f00720c */ /* 0x040fe20003f84070 */
[----:B------:R0:W3:Y:S01]  /*33be0*/  @P0 LDG.E.U8 R10, desc[UR20][R4.64] ;  /* 0x00000014040a0981 */ /* 0x0000e2000c1e1100 */
[----:B------:R-:W-:Y:S02]  /*33bf0*/  ISETP.GT.U32.AND P3, PT, R15, R55, PT ;  /* 0x000000370f00720c */ /* 0x000fe40003f64070 */
[----:B------:R-:W-:Y:S01]  /*33c00*/  ISETP.GE.AND P5, PT, R60, RZ, PT ;  /* 0x000000ff3c00720c */ /* 0x000fe20003fa6270 */
[----:B------:R0:W-:Y:S01]  /*33c10*/  STL [R1+0x8a4], R3 ;  /* 0x0008a40301007387 */ /* 0x0001e20000100800 */
[----:B------:R-:W1:Y:S01]  /*33c20*/  LDC R11, c[0x0][0x3a0] ;  /* 0x0000e800ff0b7b82 */ /* 0x000e620000000800 */
[----:B------:R-:W-:Y:S02]  /*33c30*/  PRMT R71, RZ, 0x7610, R71 ;  /* 0x00007610ff477816 */ /* 0x000fe40000000047 */
[----:B------:R-:W-:-:S05]  /*33c40*/  PRMT R73, RZ, 0x7610, R73 ;  /* 0x00007610ff497816 */ /* 0x000fca0000000049 */
[----:B------:R-:W1:Y:S01]  /*33c50*/  LDC R17, c[0x0][0x3a0] ;  /* 0x0000e800ff117b82 */ /* 0x000e620000000800 */
[----:B0-----:R-:W-:Y:S02]  /*33c60*/  @P0 IMAD.MOV.U32 R4, RZ, RZ, R8 ;  /* 0x000000ffff040224 */ /* 0x001fe400078e0008 */
[----:B------:R-:W-:-:S05]  /*33c70*/  @P0 IMAD.MOV.U32 R5, RZ, RZ, R3 ;  /* 0x000000ffff050224 */ /* 0x000fca00078e0003 */
[----:B------:R0:W2:Y:S01]  /*33c80*/  @P0 LDG.E.U8 R7, desc[UR20][R4.64] ;  /* 0x0000001404070981 */ /* 0x0000a2000c1e1100 */
[--C-:B------:R-:W-:Y:S01]  /*33c90*/  @!P3 IMAD.IADD R55, R55, 0x1, -R15.reuse ;  /* 0x000000013737b824 */ /* 0x100fe200078e0a0f */
[----:B------:R-:W-:Y:S01]  /*33ca0*/  ISETP.GE.AND P3, PT, R18, RZ, PT ;  /* 0x000000ff1200720c */ /* 0x000fe20003f66270 */
[----:B------:R-:W-:Y:S01]  /*33cb0*/  @!P4 IMAD.IADD R22, R22, 0x1, -R15 ;  /* 0x000000011616c824 */ /* 0x000fe200078e0a0f */
[----:B------:R-:W1:Y:S01]  /*33cc0*/  LDC R18, c[0x0][0x3a0] ;  /* 0x0000e800ff127b82 */ /* 0x000e620000000800 */
[----:B0-----:R-:W-:Y:S02]  /*33cd0*/  IMAD.MOV.U32 R5, RZ, RZ, R20 ;  /* 0x000000ffff057224 */ /* 0x001fe400078e0014 */
[----:B------:R-:W-:Y:S02]  /*33ce0*/  IMAD.MOV.U32 R4, RZ, RZ, R55 ;  /* 0x000000ffff047224 */ /* 0x000fe400078e0037 */
[----:B------:R-:W-:Y:S01]  /*33cf0*/  IMAD.MOV.U32 R3, RZ, RZ, R22 ;  /* 0x000000ffff037224 */ /* 0x000fe200078e0016 */
[----:B------:R-:W4:Y:S01]  /*33d00*/  LDL.LU R55, [R1+0x6d8] ;  /* 0x0006d80001377983 */ /* 0x000f220000300800 */
[----:B------:R-:W-:-:S02]  /*33d10*/  @!P5 IMAD.MOV R5, RZ, RZ, -R5 ;  /* 0x000000ffff05d224 */ /* 0x000fc400078e0a05 */
[----:B------:R-:W-:-:S03]  /*33d20*/  @!P6 IMAD.MOV R4, RZ, RZ, -R4 ;  /* 0x000000ffff04e224 */ /* 0x000fc600078e0a04 */
[C---:B------:R-:W-:Y:S02]  /*33d30*/  SEL R5, R14.reuse, R5, !P1 ;  /* 0x000000050e057207 */ /* 0x040fe40004800000 */
[----:B------:R-:W-:-:S03]  /*33d40*/  SEL R4, R14, R4, !P1 ;  /* 0x000000040e047207 */ /* 0x000fc60004800000 */
[----:B------:R-:W-:Y:S02]  /*33d50*/  IMAD R5, R5, UR6, RZ ;  /* 0x0000000605057c24 */ /* 0x000fe4000f8e02ff */
[----:B------:R-:W-:Y:S02]  /*33d60*/  @!P3 IMAD.MOV R3, RZ, RZ, -R3 ;  /* 0x000000ffff03b224 */ /* 0x000fe400078e0a03 */
[----:B------:R-:W-:Y:S01]  /*33d70*/  IMAD R4, R4, UR6, RZ ;  /* 0x0000000604047c24 */ /* 0x000fe2000f8e02ff */
[----:B------:R-:W-:-:S04]  /*33d80*/  IADD3 R22, P3, PT, R5, R13, RZ ;  /* 0x0000000d05167210 */ /* 0x000fc80007f7e0ff */
[----:B------:R-:W-:-:S05]  /*33d90*/  LEA.HI.X.SX32 R60, R5, R12, 0x1, P3 ;  /* 0x0000000c053c7211 */ /* 0x000fca00018f0eff */
[----:B------:R-:W-:Y:S01]  /*33da0*/  @P0 IMAD.MOV.U32 R5, RZ, RZ, R60 ;  /* 0x000000ffff050224 */ /* 0x000fe200078e003c */
[----:B--2---:R0:W-:Y:S04]  /*33db0*/  STL [R1+0x1e0], R7 ;  /* 0x0001e00701007387 */ /* 0x0041e80000100800 */
[----:B---3--:R2:W-:Y:S01]  /*33dc0*/  STL [R1+0x1c8], R10 ;  /* 0x0001c80a01007387 */ /* 0x0085e20000100800 */
[----:B------:R-:W-:Y:S01]  /*33dd0*/  SEL R3, R14, R3, !P1 ;  /* 0x000000030e037207 */ /* 0x000fe20004800000 */
[----:B0-----:R-:W0:Y:S01]  /*33de0*/  LDC R7, c[0x0][0x3a0] ;  /* 0x0000e800ff077b82 */ /* 0x001e220000000800 */
[----:B--2---:R-:W-:-:S04]  /*33df0*/  IADD3 R10, P4, PT, R4, R13, RZ ;  /* 0x0000000d040a7210 */ /* 0x004fc80007f9e0ff */
[----:B------:R-:W-:Y:S01]  /*33e00*/  LEA.HI.X.SX32 R20, R4, R12, 0x1, P4 ;  /* 0x0000000c04147211 */ /* 0x000fe200020f0eff */
[----:B------:R-:W-:-:S05]  /*33e10*/  @P0 IMAD.MOV.U32 R4, RZ, RZ, R22 ;  /* 0x000000ffff040224 */ /* 0x000fca00078e0016 */
[----:B------:R2:W3:Y:S02]  /*33e20*/  @P0 LDG.E.U8 R21, desc[UR20][R4.64] ;  /* 0x0000001404150981 */ /* 0x0004e4000c1e1100 */
[----:B--2---:R-:W-:Y:S02]  /*33e30*/  @P0 IMAD.MOV.U32 R4, RZ, RZ, R10 ;  /* 0x000000ffff040224 */ /* 0x004fe400078e000a */
[----:B------:R-:W-:-:S05]  /*33e40*/  @P0 IMAD.MOV.U32 R5, RZ, RZ, R20 ;  /* 0x000000ffff050224 */ /* 0x000fca00078e0014 */
[----:B------:R0:W2:Y:S01]  /*33e50*/  @P0 LDG.E.U8 R9, desc[UR20][R4.64] ;  /* 0x0000001404090981 */ /* 0x0000a2000c1e1100 */
[----:B------:R-:W-:-:S03]  /*33e60*/  IMAD R3, R3, UR6, RZ ;  /* 0x0000000603037c24 */ /* 0x000fc6000f8e02ff */
[----:B------:R-:W-:Y:S02]  /*33e70*/  STL [R1+0x8b0], R22 ;  /* 0x0008b01601007387 */ /* 0x000fe40000100800 */
[C---:B------:R-:W-:Y:S02]  /*33e80*/  IADD3 R8, P3, PT, R3.reuse, R13, RZ ;  /* 0x0000000d03087210 */ /* 0x040fe40007f7e0ff */
[----:B------:R0:W-:Y:S04]  /*33e90*/  STL [R1+0x8b8], R10 ;  /* 0x0008b80a01007387 */ /* 0x0001e80000100800 */
[----:B------:R-:W-:Y:S01]  /*33ea0*/  STL [R1+0x8ac], R60 ;  /* 0x0008ac3c01007387 */ /* 0x000fe20000100800 */
[----:B------:R-:W-:-:S03]  /*33eb0*/  LEA.HI.X.SX32 R3, R3, R12, 0x1, P3 ;  /* 0x0000000c03037211 */ /* 0x000fc600018f0eff */
[----:B------:R-:W-:Y:S04]  /*33ec0*/  STL [R1+0x8b4], R20 ;  /* 0x0008b41401007387 */ /* 0x000fe80000100800 */
[----:B------:R-:W-:Y:S04]  /*33ed0*/  STL [R1+0x8c0], R8 ;  /* 0x0008c00801007387 */ /* 0x000fe80000100800 */
[----:B------:R-:W-:Y:S01]  /*33ee0*/  STL [R1+0x8bc], R3 ;  /* 0x0008bc0301007387 */ /* 0x000fe20000100800 */
[----:B0-----:R-:W-:Y:S02]  /*33ef0*/  VIADD R5, R7, 0xffffffbf ;  /* 0xffffffbf07057836 */ /* 0x001fe40000000000 */
[----:B----4-:R-:W-:Y:S01]  /*33f00*/  IMAD R4, R55, UR5, RZ ;  /* 0x0000000537047c24 */ /* 0x010fe2000f8e02ff */
[----:B------:R-:W0:Y:S01]  /*33f10*/  LDC R10, c[0x0][0x3a0] ;  /* 0x0000e800ff0a7b82 */ /* 0x000e220000000800 */
[----:B--2---:R2:W-:Y:S01]  /*33f20*/  STL [R1+0x1d8], R9 ;  /* 0x0001d80901007387 */ /* 0x0045e20000100800 */
[----:B------:R-:W-:Y:S01]  /*33f30*/  ISETP.GE.U32.AND P6, PT, R5, 0x7fffff40, PT ;  /* 0x7fffff400500780c */ /* 0x000fe20003fc6070 */
[----:B-1----:R-:W-:Y:S01]  /*33f40*/  VIADD R7, R11, 0xffffffb7 ;  /* 0xffffffb70b077836 */ /* 0x002fe20000000000 */
[----:B------:R-:W-:-:S02]  /*33f50*/  PRMT R63, RZ, 0x7610, R63 ;  /* 0x00007610ff3f7816 */ /* 0x000fc4000000003f */
[----:B------:R-:W-:Y:S02]  /*33f60*/  PRMT R72, RZ, 0x7610, R72 ;  /* 0x00007610ff487816 */ /* 0x000fe40000000048 */
[----:B------:R-:W-:Y:S02]  /*33f70*/  PRMT R65, RZ, 0x7610, R65 ;  /* 0x00007610ff417816 */ /* 0x000fe40000000041 */
[----:B------:R-:W-:Y:S02]  /*33f80*/  PRMT R75, RZ, 0x7610, R75 ;  /* 0x00007610ff4b7816 */ /* 0x000fe4000000004b */
[----:B------:R-:W-:Y:S02]  /*33f90*/  PRMT R64, RZ, 0x7610, R64 ;  /* 0x00007610ff407816 */ /* 0x000fe40000000040 */
[----:B------:R-:W-:Y:S02]  /*33fa0*/  PRMT R74, RZ, 0x7610, R74 ;  /* 0x00007610ff4a7816 */ /* 0x000fe4000000004a */
[----:B------:R-:W-:Y:S01]  /*33fb0*/  PRMT R77, RZ, 0x7610, R77 ;  /* 0x00007610ff4d7816 */ /* 0x000fe2000000004d */
[----:B--2---:R-:W-:-:S02]  /*33fc0*/  @P0 IMAD.MOV.U32 R9, RZ, RZ, R3 ;  /* 0x000000ffff090224 */ /* 0x004fc400078e0003 */
[----:B------:R-:W-:Y:S01]  /*33fd0*/  IMAD.SHL.U32 R5, R6, 0x40, RZ ;  /* 0x0000004006057824 */ /* 0x000fe200078e00ff */
[----:B------:R-:W1:Y:S01]  /*33fe0*/  LDC R11, c[0x0][0x3a0] ;  /* 0x0000e800ff0b7b82 */ /* 0x000e620000000800 */
[----:B------:R-:W-:Y:S02]  /*33ff0*/  PRMT R76, RZ, 0x7610, R76 ;  /* 0x00007610ff4c7816 */ /* 0x000fe4000000004c */
[----:B------:R-:W-:Y:S01]  /*34000*/  PRMT R80, RZ, 0x7610, R80 ;  /* 0x00007610ff507816 */ /* 0x000fe20000000050 */
[----:B------:R2:W4:Y:S01]  /*34010*/  @P0 LDG.E.U8 R19, desc[UR20][R8.64] ;  /* 0x0000001408130981 */ /* 0x000522000c1e1100 */
[----:B------:R-:W-:Y:S02]  /*34020*/  IADD3 R3, P3, PT, R4, UR16, RZ ;  /* 0x0000001004037c10 */ /* 0x000fe4000ff7e0ff */
[----:B------:R-:W-:Y:S02]  /*34030*/  PRMT R67, RZ, 0x7610, R67 ;  /* 0x00007610ff437816 */ /* 0x000fe40000000043 */
[----:B------:R-:W-:-:S02]  /*34040*/  PRMT R88, RZ, 0x7610, R88 ;  /* 0x00007610ff587816 */ /* 0x000fc40000000058 */
[----:B------:R-:W-:Y:S02]  /*34050*/  PRMT R66, RZ, 0x7610, R66 ;  /* 0x00007610ff427816 */ /* 0x000fe40000000042 */
[----:B------:R-:W-:Y:S02]  /*34060*/  LEA.HI.X.SX32 R4, R4, UR17, 0x1, P3 ;  /* 0x0000001104047c11 */ /* 0x000fe400098f0eff */
[C---:B------:R-:W-:Y:S02]  /*34070*/  IADD3 R20, P3, PT, R5.reuse, R3, RZ ;  /* 0x0000000305147210 */ /* 0x040fe40007f7e0ff */
[----:B------:R-:W-:Y:S01]  /*34080*/  PRMT R87, RZ, 0x7610, R87 ;  /* 0x00007610ff577816 */ /* 0x000fe20000000057 */
[----:B------:R-:W0:Y:S01]  /*34090*/  LDCU UR5, c[0x0][0x3a8] ;  /* 0x00007500ff0577ac */ /* 0x000e220008000800 */
[----:B--2---:R-:W-:Y:S01]  /*340a0*/  VIADD R8, R18, 0xffffffaf ;  /* 0xffffffaf12087836 */ /* 0x004fe20000000000 */
[----:B------:R-:W-:Y:S04]  /*340b0*/  STL [R1+0xcd0], R20 ;  /* 0x000cd01401007387 */ /* 0x000fe80000100800 */
[----:B---3--:R2:W-:Y:S02]  /*340c0*/  STL [R1+0x1dc], R21 ;  /* 0x0001dc1501007387 */ /* 0x0085e40000100800 */
[----:B--2---:R-:W-:-:S02]  /*340d0*/  LEA.HI.X.SX32 R21, R5, R4, 0x1, P3 ;  /* 0x0000000405157211 */ /* 0x004fc400018f0eff */
[----:B------:R-:W-:Y:S01]  /*340e0*/  ISETP.GE.U32.AND P3, PT, R8, 0x7fffff30, PT ;  /* 0x7fffff300800780c */ /* 0x000fe20003f66070 */
[----:B------:R-:W-:Y:S02]  /*340f0*/  @!P6 IMAD.MOV.U32 R8, RZ, RZ, R20 ;  /* 0x000000ffff08e224 */ /* 0x000fe400078e0014 */
[----:B------:R-:W-:Y:S01]  /*34100*/  @!P6 IMAD.MOV.U32 R9, RZ, RZ, R21 ;  /* 0x000000ffff09e224 */ /* 0x000fe200078e0015 */
[----:B------:R-:W-:-:S04]  /*34110*/  ISETP.GE.U32.AND P4, PT, R7, 0x7fffff38, PT ;  /* 0x7fffff380700780c */ /* 0x000fc80003f86070 */
[----:B------:R2:W3:Y:S01]  /*34120*/  @!P6 LDG.E.U8 R71, desc[UR20][R8.64] ;  /* 0x000000140847e981 */ /* 0x0004e2000c1e1100 */
[----:B------:R-:W-:-:S03]  /*34130*/  IMAD R7, R6, 0x48, RZ ;  /* 0x0000004806077824 */ /* 0x000fc600078e02ff */
[----:B------:R-:W-:Y:S04]  /*34140*/  STL [R1+0xccc], R21 ;  /* 0x000ccc1501007387 */ /* 0x000fe80000100800 */
[----:B----4-:R4:W-:Y:S02]  /*34150*/  STL [R1+0x1d4], R19 ;  /* 0x0001d41301007387 */ /* 0x0109e40000100800 */
[----:B----4-:R-:W-:-:S04]  /*34160*/  IADD3 R19, P5, PT, R7, R3, RZ ;  /* 0x0000000307137210 */ /* 0x010fc80007fbe0ff */
[----:B------:R-:W-:Y:S01]  /*34170*/  LEA.HI.X.SX32 R18, R7, R4, 0x1, P5 ;  /* 0x0000000407127211 */ /* 0x000fe200028f0eff */
[----:B--2---:R-:W-:-:S04]  /*34180*/  @!P4 IMAD.MOV.U32 R8, RZ, RZ, R19 ;  /* 0x000000ffff08c224 */ /* 0x004fc800078e0013 */
[----:B------:R-:W-:-:S05]  /*34190*/  @!P4 IMAD.MOV.U32 R9, RZ, RZ, R18 ;  /* 0x000000ffff09c224 */ /* 0x000fca00078e0012 */
[----:B------:R2:W4:Y:S01]  /*341a0*/  @!P4 LDG.E.U8 R73, desc[UR20][R8.64] ;  /* 0x000000140849c981 */ /* 0x000522000c1e1100 */
[----:B------:R-:W-:Y:S02]  /*341b0*/  VIADD R5, R17, 0xffffffff ;  /* 0xffffffff11057836 */ /* 0x000fe40000000000 */
[----:B0-----:R-:W-:Y:S01]  /*341c0*/  VIADD R7, R10, 0xfffffff7 ;  /* 0xfffffff70a077836 */ /* 0x001fe20000000000 */
[----:B------:R-:W0:Y:S02]  /*341d0*/  LDC R17, c[0x0][0x3a0] ;  /* 0x0000e800ff117b82 */ /* 0x000e240000000800 */
[----:B------:R-:W-:Y:S01]  /*341e0*/  ISETP.GE.U32.AND P6, PT, R5, 0x7fffff80, PT ;  /* 0x7fffff800500780c */ /* 0x000fe20003fc6070 */
[C---:B------:R-:W-:Y:S01]  /*341f0*/  IMAD R5, R6.reuse, 0x50, RZ ;  /* 0x0000005006057824 */ /* 0x040fe200078e02ff */
[----:B---3--:R-:W-:Y:S04]  /*34200*/  STL [R1+0x2638], R71 ;  /* 0x0026384701007387 */ /* 0x008fe80000100800 */
[----:B------:R3:W-:Y:S04]  /*34210*/  STL [R1+0xd10], R19 ;  /* 0x000d101301007387 */ /* 0x0007e80000100800 */
[----:B------:R1:W-:Y:S01]  /*34220*/  STL [R1+0xd0c], R18 ;  /* 0x000d0c1201007387 */ /* 0x0003e20000100800 */
[----:B------:R-:W-:Y:S01]  /*34230*/  ISETP.GE.U32.AND P5, PT, R7, 0x7fffff78, PT ;  /* 0x7fffff780700780c */ /* 0x000fe20003fa6070 */
[----:B------:R-:W-:Y:S01]  /*34240*/  IMAD.SHL.U32 R7, R6, 0x8, RZ ;  /* 0x0000000806077824 */ /* 0x000fe200078e00ff */
[----:B---3--:R-:W-:Y:S01]  /*34250*/  IADD3 R19, P4, PT, R5, R3, RZ ;  /* 0x0000000305137210 */ /* 0x008fe20007f9e0ff */
[----:B-1----:R-:W1:Y:S01]  /*34260*/  LDC R18, c[0x0][0x3a0] ;  /* 0x0000e800ff127b82 */ /* 0x002e620000000800 */
[----:B--2---:R-:W-:-:S02]  /*34270*/  @!P6 IMAD.MOV.U32 R8, RZ, RZ, R3 ;  /* 0x000000ffff08e224 */ /* 0x004fc400078e0003 */
[----:B------:R-:W-:Y:S01]  /*34280*/  @!P6 IMAD.MOV.U32 R9, RZ, RZ, R4 ;  /* 0x000000ffff09e224 */ /* 0x000fe200078e0004 */
[----:B------:R-:W-:-:S04]  /*34290*/  LEA.HI.X.SX32 R21, R5, R4, 0x1, P4 ;  /* 0x0000000405157211 */ /* 0x000fc800020f0eff */
[----:B------:R2:W3:Y:S01]  /*342a0*/  @!P6 LDG.E.U8 R63, desc[UR20][R8.64] ;  /* 0x00000014083fe981 */ /* 0x0004e2000c1e1100 */
[----:B------:R-:W-:Y:S01]  /*342b0*/  IADD3 R20, P6, PT, R7, R3, RZ ;  /* 0x0000000307147210 */ /* 0x000fe20007fde0ff */
[----:B------:R-:W-:Y:S02]  /*342c0*/  VIADD R10, R11, 0xffffffa7 ;  /* 0xffffffa70b0a7836 */ /* 0x000fe40000000000 */
[----:B--2---:R-:W-:Y:S02]  /*342d0*/  @!P3 IMAD.MOV.U32 R8, RZ, RZ, R19 ;  /* 0x000000ffff08b224 */ /* 0x004fe400078e0013 */
[----:B------:R-:W-:Y:S01]  /*342e0*/  @!P3 IMAD.MOV.U32 R9, RZ, RZ, R21 ;  /* 0x000000ffff09b224 */ /* 0x000fe200078e0015 */
[----:B------:R-:W-:-:S04]  /*342f0*/  LEA.HI.X.SX32 R11, R7, R4, 0x1, P6 ;  /* 0x00000004070b7211 */ /* 0x000fc800030f0eff */
[----:B------:R2:W3:Y:S01]  /*34300*/  @!P3 LDG.E.U8 R72, desc[UR20][R8.64] ;  /* 0x000000140848b981 */ /* 0x0004e2000c1e1100 */
[----:B------:R-:W-:Y:S01]  /*34310*/  IMAD R5, R6, 0x58, RZ ;  /* 0x0000005806057824 */ /* 0x000fe200078e02ff */
[----:B------:R-:W-:Y:S01]  /*34320*/  ISETP.GE.U32.AND P4, PT, R10, 0x7fffff28, PT ;  /* 0x7fffff280a00780c */ /* 0x000fe20003f86070 */
[----:B0-----:R-:W-:Y:S01]  /*34330*/  VIADD R7, R17, 0xffffffef ;  /* 0xffffffef11077836 */ /* 0x001fe20000000000 */
[----:B------:R-:W0:Y:S08]  /*34340*/  LDC R10, c[0x0][0x3a8] ;  /* 0x0000ea00ff0a7b82 */ /* 0x000e300000000800 */
[----:B------:R-:W0:Y:S01]  /*34350*/  LDC R17, c[0x0][0x3a8] ;  /* 0x0000ea00ff117b82 */ /* 0x000e220000000800 */
[----:B--2---:R-:W-:-:S02]  /*34360*/  @!P5 IMAD.MOV.U32 R8, RZ, RZ, R20 ;  /* 0x000000ffff08d224 */ /* 0x004fc400078e0014 */
[----:B------:R-:W-:-:S05]  /*34370*/  @!P5 IMAD.MOV.U32 R9, RZ, RZ, R11 ;  /* 0x000000ffff09d224 */ /* 0x000fca00078e000b */
[----:B------:R1:W2:Y:S01]  /*34380*/  @!P5 LDG.E.U8 R65, desc[UR20][R8.64] ;  /* 0x000000140841d981 */ /* 0x0002a2000c1e1100 */
[----:B------:R-:W-:Y:S01]  /*34390*/  ISETP.GE.U32.AND P5, PT, R7, 0x7fffff70, PT ;  /* 0x7fffff700700780c */ /* 0x000fe20003fa6070 */
[----:B------:R-:W-:Y:S02]  /*343a0*/  IMAD.SHL.U32 R7, R6, 0x10, RZ ;  /* 0x0000001006077824 */ /* 0x000fe400078e00ff */
[----:B-1----:R-:W-:Y:S02]  /*343b0*/  VIADD R8, R18, 0xffffff9f ;  /* 0xffffff9f12087836 */ /* 0x002fe40000000000 */
[----:B------:R-:W1:Y:S01]  /*343c0*/  LDC R18, c[0x0][0x3a0] ;  /* 0x0000e800ff127b82 */ /* 0x000e620000000800 */
[----:B----4-:R-:W-:Y:S04]  /*343d0*/  STL [R1+0x2634], R73 ;  /* 0x0026344901007387 */ /* 0x010fe80000100800 */
[----:B------:R4:W-:Y:S04]  /*343e0*/  STL [R1+0xd50], R19 ;  /* 0x000d501301007387 */ /* 0x0009e80000100800 */
[----:B------:R0:W-:Y:S04]  /*343f0*/  STL [R1+0xd4c], R21 ;  /* 0x000d4c1501007387 */ /* 0x0001e80000100800 */
[----:B------:R-:W2:Y:S01]  /*34400*/  LDL.LU R55, [R1] ;  /* 0x0000000001377983 */ /* 0x000ea20000300800 */
[----:B----4-:R-:W4:Y:S01]  /*34410*/  LDC R19, c[0x0][0x3a0] ;  /* 0x0000e800ff137b82 */ /* 0x010f220000000800 */
[----:B0-----:R-:W-:-:S04]  /*34420*/  IADD3 R21, P3, PT, R5, R3, RZ ;  /* 0x0000000305157210 */ /* 0x001fc80007f7e0ff */
[----:B------:R-:W-:Y:S02]  /*34430*/  LEA.HI.X.SX32 R22, R5, R4, 0x1, P3 ;  /* 0x0000000405167211 */ /* 0x000fe400018f0eff */
[----:B------:R-:W-:Y:S01]  /*34440*/  ISETP.GE.U32.AND P3, PT, R8, 0x7fffff20, PT ;  /* 0x7fffff200800780c */ /* 0x000fe20003f66070 */
[----:B------:R-:W-:Y:S02]  /*34450*/  @!P4 IMAD.MOV.U32 R8, RZ, RZ, R21 ;  /* 0x000000ffff08c224 */ /* 0x000fe400078e0015 */
[----:B------:R-:W-:Y:S01]  /*34460*/  @!P4 IMAD.MOV.U32 R9, RZ, RZ, R22 ;  /* 0x000000ffff09c224 */ /* 0x000fe200078e0016 */
[----:B------:R0:W-:Y:S04]  /*34470*/  STL [R1+0xb10], R20 ;  /* 0x000b101401007387 */ /* 0x0001e80000100800 */
[----:B------:R1:W2:Y:S01]  /*34480*/  @!P4 LDG.E.U8 R75, desc[UR20][R8.64] ;  /* 0x00000014084bc981 */ /* 0x0002a2000c1e1100 */
[----:B0-----:R-:W-:-:S04]  /*34490*/  IADD3 R20, P6, PT, R7, R3, RZ ;  /* 0x0000000307147210 */ /* 0x001fc80007fde0ff */
[----:B------:R-:W-:Y:S01]  /*344a0*/  LEA.HI.X.SX32 R7, R7, R4, 0x1, P6 ;  /* 0x0000000407077211 */ /* 0x000fe200030f0eff */
[----:B-1----:R-:W-:-:S04]  /*344b0*/  @!P5 IMAD.MOV.U32 R8, RZ, RZ, R20 ;  /* 0x000000ffff08d224 */ /* 0x002fc800078e0014 */
[----:B------:R-:W-:-:S05]  /*344c0*/  @!P5 IMAD.MOV.U32 R9, RZ, RZ, R7 ;  /* 0x000000ffff09d224 */ /* 0x000fca00078e0007 */
[----:B------:R4:W2:Y:S04]  /*344d0*/  @!P5 LDG.E.U8 R64, desc[UR20][R8.64] ;  /* 0x000000140840d981 */ /* 0x0008a8000c1e1100 */
[----:B---3--:R-:W-:Y:S04]  /*344e0*/  STL [R1+0x263c], R72 ;  /* 0x00263c4801007387 */ /* 0x008fe80000100800 */
[----:B------:R0:W-:Y:S02]  /*344f0*/  STL [R1+0xb0c], R11 ;  /* 0x000b0c0b01007387 */ /* 0x0001e40000100800 */
[----:B0-----:R-:W0:Y:S01]  /*34500*/  LDC R11, c[0x0][0x3a0] ;  /* 0x0000e800ff0b7b82 */ /* 0x001e220000000800 */
[----:B------:R-:W-:Y:S01]  /*34510*/  IMAD R5, R10, 0x60, RZ ;  /* 0x000000600a057824 */ /* 0x000fe200078e02ff */
[----:B------:R1:W-:Y:S04]  /*34520*/  STL [R1+0xd90], R21 ;  /* 0x000d901501007387 */ /* 0x0003e80000100800 */
[----:B------:R-:W-:Y:S04]  /*34530*/  STL [R1+0xd8c], R22 ;  /* 0x000d8c1601007387 */ /* 0x000fe80000100800 */
[----:B------:R3:W-:Y:S01]  /*34540*/  STL [R1+0xb50], R20 ;  /* 0x000b501401007387 */ /* 0x0007e20000100800 */
[----:B------:R-:W-:Y:S01]  /*34550*/  IADD3 R10, P4, PT, R5, R3, RZ ;  /* 0x00000003050a7210 */ /* 0x000fe20007f9e0ff */
[----:B----4-:R-:W-:-:S03]  /*34560*/  VIADD R8, R19, 0xffffff8f ;  /* 0xffffff8f13087836 */ /* 0x010fc60000000000 */
[----:B------:R-:W-:Y:S02]  /*34570*/  LEA.HI.X.SX32 R60, R5, R4, 0x1, P4 ;  /* 0x00000004053c7211 */ /* 0x000fe400020f0eff */
[----:B------:R-:W-:Y:S01]  /*34580*/  ISETP.GE.U32.AND P6, PT, R8, 0x7fffff10, PT ;  /* 0x7fffff100800780c */ /* 0x000fe20003fc6070 */
[----:B------:R-:W-:Y:S01]  /*34590*/  @!P3 IMAD.MOV.U32 R8, RZ, RZ, R10 ;  /* 0x000000ffff08b224 */ /* 0x000fe200078e000a */
[----:B-1----:R-:W1:Y:S01]  /*345a0*/  LDC R21, c[0x0][0x3a8] ;  /* 0x0000ea00ff157b82 */ /* 0x002e620000000800 */
[----:B------:R-:W-:Y:S02]  /*345b0*/  @!P3 IMAD.MOV.U32 R9, RZ, RZ, R60 ;  /* 0x000000ffff09b224 */ /* 0x000fe400078e003c */
[----:B------:R-:W-:-:S05]  /*345c0*/  IMAD R5, R17, 0x68, RZ ;  /* 0x0000006811057824 */ /* 0x000fca00078e02ff */
[----:B---3--:R-:W3:Y:S08]  /*345d0*/  LDC R20, c[0x0][0x3a0] ;  /* 0x0000e800ff147b82 */ /* 0x008ef00000000800 */
[----:B------:R-:W4:Y:S08]  /*345e0*/  LDC R22, c[0x0][0x3a8] ;  /* 0x0000ea00ff167b82 */ /* 0x000f300000000800 */
[----:B------:R-:W0:Y:S01]  /*345f0*/  LDC R17, c[0x0][0x3a0] ;  /* 0x0000e800ff117b82 */ /* 0x000e220000000800 */
[----:B------:R1:W4:Y:S02]  /*34600*/  @!P3 LDG.E.U8 R74, desc[UR20][R8.64] ;  /* 0x00000014084ab981 */ /* 0x000324000c1e1100 */
[----:B-1----:R-:W-:Y:S01]  /*34610*/  VIADD R8, R18, 0xffffff87 ;  /* 0xffffff8712087836 */ /* 0x002fe20000000000 */
[----:B--2---:R-:W-:Y:S01]  /*34620*/  ISETP.GT.U32.AND P5, PT, R15, R55, PT ;  /* 0x000000370f00720c */ /* 0x004fe20003fa4070 */
[----:B------:R-:W-:Y:S04]  /*34630*/  STL [R1+0x2630], R75 ;  /* 0x0026304b01007387 */ /* 0x000fe80000100800 */
[----:B------:R0:W-:Y:S02]  /*34640*/  STL [R1+0xb4c], R7 ;  /* 0x000b4c0701007387 */ /* 0x0001e40000100800 */
[----:B0-----:R-:W-:-:S06]  /*34650*/  VIADD R7, R11, 0xffffff97 ;  /* 0xffffff970b077836 */ /* 0x001fcc0000000000 */
[----:B------:R-:W-:Y:S01]  /*34660*/  @!P5 IMAD.IADD R55, R55, 0x1, -R15 ;  /* 0x000000013737d824 */ /* 0x000fe200078e0a0f */
[----:B------:R-:W0:Y:S01]  /*34670*/  LDC R11, c[0x0][0x3a0] ;  /* 0x0000e800ff0b7b82 */ /* 0x000e220000000800 */
[----:B------:R-:W-:Y:S01]  /*34680*/  ISETP.GE.U32.AND P4, PT, R7, 0x7fffff18, PT ;  /* 0x7fffff180700780c */ /* 0x000fe20003f86070 */
[----:B------:R-:W-:Y:S01]  /*34690*/  IMAD R7, R6, 0x18, RZ ;  /* 0x0000001806077824 */ /* 0x000fe200078e02ff */
[-C--:B------:R-:W-:Y:S01]  /*346a0*/  IADD3 R73, P5, PT, R5, R3.reuse, RZ ;  /* 0x0000000305497210 */ /* 0x080fe20007fbe0ff */
[----:B------:R-:W-:Y:S03]  /*346b0*/  STL.64 [R1+0x2640], R64 ;  /* 0x0026404001007387 */ /* 0x000fe60000100a00 */
[----:B------:R-:W-:Y:S01]  /*346c0*/  IADD3 R19, P3, PT, R7, R3, RZ ;  /* 0x0000000307137210 */ /* 0x000fe20007f7e0ff */
[----:B------:R-:W-:Y:S04]  /*346d0*/  STL [R1+0xdd0], R10 ;  /* 0x000dd00a01007387 */ /* 0x000fe80000100800 */
[----:B------:R1:W-:Y:S01]  /*346e0*/  STL [R1+0xdcc], R60 ;  /* 0x000dcc3c01007387 */ /* 0x0003e20000100800 */
[----:B------:R-:W-:-:S02]  /*346f0*/  LEA.HI.X.SX32 R9, R5, R4, 0x1, P5 ;  /* 0x0000000405097211 */ /* 0x000fc400028f0eff */
[----:B-1----:R-:W-:Y:S02]  /*34700*/  LEA.HI.X.SX32 R60, R7, R4, 0x1, P3 ;  /* 0x00000004073c7211 */ /* 0x002fe400018f0eff */
[----:B------:R-:W-:Y:S01]  /*34710*/  ISETP.GE.U32.AND P3, PT, R8, 0x7fffff08, PT ;  /* 0x7fffff080800780c */ /* 0x000fe20003f66070 */
[----:B------:R-:W-:-:S05]  /*34720*/  @!P4 IMAD.MOV.U32 R8, RZ, RZ, R73 ;  /* 0x000000ffff08c224 */ /* 0x000fca00078e0049 */
[----:B------:R1:W2:Y:S04]  /*34730*/  @!P4 LDG.E.U8 R77, desc[UR20][R8.64] ;  /* 0x00000014084dc981 */ /* 0x0002a8000c1e1100 */
[----:B------:R0:W-:Y:S04]  /*34740*/  STL [R1+0xe10], R73 ;  /* 0x000e104901007387 */ /* 0x0001e80000100800 */
[----:B------:R-:W-:Y:S04]  /*34750*/  STL [R1+0xb90], R19 ;  /* 0x000b901301007387 */ /* 0x000fe80000100800 */
[----:B------:R1:W-:Y:S04]  /*34760*/  STL [R1+0xe0c], R9 ;  /* 0x000e0c0901007387 */ /* 0x0003e80000100800 */
[----:B------:R1:W-:Y:S04]  /*34770*/  STL [R1+0xb8c], R60 ;  /* 0x000b8c3c01007387 */ /* 0x0003e80000100800 */
[----:B0-----:R-:W2:Y:S01]  /*34780*/  LDL R73, [R1+0x23e8] ;  /* 0x0023e80001497983 */ /* 0x001ea20000100800 */
[----:B------:R-:W-:-:S02]  /*34790*/  IMAD R10, R21, 0x70, RZ ;  /* 0x00000070150a7824 */ /* 0x000fc400078e02ff */
[----:B---3--:R-:W-:-:S03]  /*347a0*/  VIADD R5, R20, 0xffffffe7 ;  /* 0xffffffe714057836 */ /* 0x008fc60000000000 */
[-C--:B------:R-:W-:Y:S02]  /*347b0*/  IADD3 R64, P5, PT, R10, R3.reuse, RZ ;  /* 0x000000030a407210 */ /* 0x080fe40007fbe0ff */
[----:B------:R-:W-:Y:S01]  /*347c0*/  ISETP.GE.U32.AND P4, PT, R5, 0x7fffff68, PT ;  /* 0x7fffff680500780c */ /* 0x000fe20003f86070 */
[----:B----4-:R-:W-:Y:S01]  /*347d0*/  IMAD R5, R22, 0x78, RZ ;  /* 0x0000007816057824 */ /* 0x010fe200078e02ff */
[----:B------:R-:W-:Y:S02]  /*347e0*/  LEA.HI.X.SX32 R20, R10, R4, 0x1, P5 ;  /* 0x000000040a147211 */ /* 0x000fe400028f0eff */
[----:B------:R-:W0:Y:S02]  /*347f0*/  LDC R10, c[0x0][0x3a0] ;  /* 0x0000e800ff0a7b82 */ /* 0x000e240000000800 */
[----:B------:R-:W-:Y:S01]  /*34800*/  IADD3 R18, P5, PT, R5, R3, RZ ;  /* 0x0000000305127210 */ /* 0x000fe20007fbe0ff */
[----:B------:R-:W-:Y:S02]  /*34810*/  VIADD R7, R11, 0xffffffbe ;  /* 0xffffffbe0b077836 */ /* 0x000fe40000000000 */
[----:B-1----:R-:W-:-:S02]  /*34820*/  @!P6 IMAD.MOV.U32 R8, RZ, RZ, R64 ;  /* 0x000000ffff08e224 */ /* 0x002fc400078e0040 */
[----:B------:R-:W-:Y:S01]  /*34830*/  @!P6 IMAD.MOV.U32 R9, RZ, RZ, R20 ;  /* 0x000000ffff09e224 */ /* 0x000fe200078e0014 */
[----:B------:R-:W-:Y:S02]  /*34840*/  LEA.HI.X.SX32 R11, R5, R4, 0x1, P5 ;  /* 0x00000004050b7211 */ /* 0x000fe400028f0eff */
[----:B------:R-:W-:Y:S01]  /*34850*/  ISETP.GT.U32.AND P5, PT, R15, R55, PT ;  /* 0x000000370f00720c */ /* 0x000fe20003fa4070 */
[----:B------:R-:W-:Y:S01]  /*34860*/  VIADD R5, R17, 0xffffffdf ;  /* 0xffffffdf11057836 */ /* 0x000fe20000000000 */
[----:B------:R1:W3:Y:S04]  /*34870*/  @!P6 LDG.E.U8 R76, desc[UR20][R8.64] ;  /* 0x00000014084ce981 */ /* 0x0002e8000c1e1100 */
[----:B------:R-:W-:Y:S01]  /*34880*/  STL [R1+0xe50], R64 ;  /* 0x000e504001007387 */ /* 0x000fe20000100800 */
[----:B------:R-:W-:Y:S01]  /*34890*/  ISETP.GE.U32.AND P6, PT, R7, 0x7fffff3f, PT ;  /* 0x7fffff3f0700780c */ /* 0x000fe20003fc6070 */
[----:B------:R-:W4:Y:S01]  /*348a0*/  LDC R17, c[0x0][0x3a0] ;  /* 0x0000e800ff117b82 */ /* 0x000f220000000800 */
[----:B-1----:R-:W-:-:S02]  /*348b0*/  @!P3 IMAD.MOV.U32 R8, RZ, RZ, R18 ;  /* 0x000000ffff08b224 */ /* 0x002fc400078e0012 */
[----:B------:R-:W-:-:S05]  /*348c0*/  @!P3 IMAD.MOV.U32 R9, RZ, RZ, R11 ;  /* 0x000000ffff09b224 */ /* 0x000fca00078e000b */
[----:B------:R1:W3:Y:S01]  /*348d0*/  @!P3 LDG.E.U8 R80, desc[UR20][R8.64] ;  /* 0x000000140850b981 */ /* 0x0002e2000c1e1100 */
[----:B------:R-:W-:Y:S01]  /*348e0*/  ISETP.GE.U32.AND P3, PT, R5, 0x7fffff60, PT ;  /* 0x7fffff600500780c */ /* 0x000fe20003f66070 */
[C---:B------:R-:W-:Y:S02]  /*348f0*/  IMAD R5, R6.reuse, 0x41, RZ ;  /* 0x0000004106057824 */ /* 0x040fe400078e02ff */
[----:B------:R-:W-:Y:S02]  /*34900*/  IMAD.SHL.U32 R7, R6, 0x20, RZ ;  /* 0x0000002006077824 */ /* 0x000fe400078e00ff */
[----:B------:R-:W-:Y:S01]  /*34910*/  @!P5 IMAD.IADD R55, R55, 0x1, -R15 ;  /* 0x000000013737d824 */ /* 0x000fe200078e0a0f */
[C---:B------:R-:W-:Y:S01]  /*34920*/  IADD3 R21, P5, PT, R5.reuse, R3, RZ ;  /* 0x0000000305157210 */ /* 0x040fe20007fbe0ff */
[----:B-1----:R-:W-:Y:S02]  /*34930*/  @!P4 IMAD.MOV.U32 R8, RZ, RZ, R19 ;  /* 0x000000ffff08c224 */ /* 0x002fe400078e0013 */
[----:B------:R-:W-:Y:S01]  /*34940*/  @!P4 IMAD.MOV.U32 R9, RZ, RZ, R60 ;  /* 0x000000ffff09c224 */ /* 0x000fe200078e003c */
[----:B------:R-:W-:-:S04]  /*34950*/  LEA.HI.X.SX32 R60, R5, R4, 0x1, P5 ;  /* 0x00000004053c7211 */ /* 0x000fc800028f0eff */
[----:B------:R0:W3:Y:S01]  /*34960*/  @!P4 LDG.E.U8 R67, desc[UR20][R8.64] ;  /* 0x000000140843c981 */ /* 0x0000e2000c1e1100 */
[C---:B------:R-:W-:Y:S01]  /*34970*/  IADD3 R19, P4, PT, R7.reuse, R3, RZ ;  /* 0x0000000307137210 */ /* 0x040fe20007f9e0ff */
[----:B0-----:R-:W-:Y:S02]  /*34980*/  VIADD R8, R10, 0xffffffb6 ;  /* 0xffffffb60a087836 */ /* 0x001fe40000000000 */
[----:B------:R-:W-:Y:S02]  /*34990*/  @!P6 IMAD.MOV.U32 R9, RZ, RZ, R60 ;  /* 0x000000ffff09e224 */ /* 0x000fe400078e003c */
[----:B------:R-:W-:Y:S02]  /*349a0*/  IMAD.MOV.U32 R5, RZ, RZ, R55 ;  /* 0x000000ffff057224 */ /* 0x000fe400078e0037 */
[----:B------:R-:W-:Y:S01]  /*349b0*/  IMAD R10, R6, 0x28, RZ ;  /* 0x00000028060a7824 */ /* 0x000fe200078e02ff */
[----:B--2---:R-:W-:Y:S04]  /*349c0*/  STL [R1+0x262c], R77 ;  /* 0x00262c4d01007387 */ /* 0x004fe80000100800 */
[----:B------:R0:W-:Y:S04]  /*349d0*/  STL [R1+0xe4c], R20 ;  /* 0x000e4c1401007387 */ /* 0x0001e80000100800 */
[----:B------:R-:W-:Y:S04]  /*349e0*/  STL [R1+0xe90], R18 ;  /* 0x000e901201007387 */ /* 0x000fe80000100800 */
[----:B------:R1:W-:Y:S01]  /*349f0*/  STL [R1+0xe8c], R11 ;  /* 0x000e8c0b01007387 */ /* 0x0003e20000100800 */
[----:B0-----:R-:W-:-:S02]  /*34a00*/  LEA.HI.X.SX32 R20, R7, R4, 0x1, P4 ;  /* 0x0000000407147211 */ /* 0x001fc400020f0eff */
[----:B------:R-:W-:Y:S01]  /*34a10*/  ISETP.GE.AND P5, PT, R73, RZ, PT ;  /* 0x000000ff4900720c */ /* 0x000fe20003fa6270 */
[----:B-1----:R-:W0:Y:S01]  /*34a20*/  LDC R11, c[0x0][0x3a0] ;  /* 0x0000e800ff0b7b82 */ /* 0x002e220000000800 */
[----:B------:R-:W-:Y:S01]  /*34a30*/  ISETP.GE.U32.AND P4, PT, R8, 0x7fffff37, PT ;  /* 0x7fffff370800780c */ /* 0x000fe20003f86070 */
[----:B------:R-:W-:Y:S02]  /*34a40*/  @!P6 IMAD.MOV.U32 R8, RZ, RZ, R21 ;  /* 0x000000ffff08e224 */ /* 0x000fe400078e0015 */
[----:B------:R-:W-:-:S04]  /*34a50*/  IMAD R7, R6, 0x30, RZ ;  /* 0x0000003006077824 */ /* 0x000fc800078e02ff */
[----:B------:R-:W1:Y:S01]  /*34a60*/  LDC R18, c[0x0][0x3a0] ;  /* 0x0000e800ff127b82 */ /* 0x000e620000000800 */
[----:B------:R2:W3:Y:S04]  /*34a70*/  @!P6 LDG.E.U8 R88, desc[UR20][R8.64] ;  /* 0x000000140858e981 */ /* 0x0004e8000c1e1100 */
[----:B------:R-:W-:Y:S04]  /*34a80*/  STL [R1+0xcd8], R21 ;  /* 0x000cd81501007387 */ /* 0x000fe80000100800 */
[----:B------:R4:W-:Y:S01]  /*34a90*/  STL [R1+0xbd0], R19 ;  /* 0x000bd01301007387 */ /* 0x0009e20000100800 */
[----:B--2---:R-:W-:-:S02]  /*34aa0*/  @!P3 IMAD.MOV.U32 R8, RZ, RZ, R19 ;  /* 0x000000ffff08b224 */ /* 0x004fc400078e0013 */
[----:B------:R-:W-:Y:S01]  /*34ab0*/  @!P3 IMAD.MOV.U32 R9, RZ, RZ, R20 ;  /* 0x000000ffff09b224 */ /* 0x000fe200078e0014 */
[----:B----4-:R-:W-:Y:S01]  /*34ac0*/  IADD3 R19, P6, PT, R7, R3, RZ ;  /* 0x0000000307137210 */ /* 0x010fe20007fde0ff */
[----:B------:R-:W-:Y:S04]  /*34ad0*/  STL [R1+0xcd4], R60 ;  /* 0x000cd43c01007387 */ /* 0x000fe80000100800 */
[----:B------:R2:W4:Y:S04]  /*34ae0*/  @!P3 LDG.E.U8 R66, desc[UR20][R8.64] ;  /* 0x000000140842b981 */ /* 0x000528000c1e1100 */
[----:B------:R0:W-:Y:S01]  /*34af0*/  STL [R1+0xbcc], R20 ;  /* 0x000bcc1401007387 */ /* 0x0001e20000100800 */
[----:B------:R-:W-:-:S02]  /*34b00*/  @!P5 IMAD.MOV R5, RZ, RZ, -R5 ;  /* 0x000000ffff05d224 */ /* 0x000fc400078e0a05 */
[----:B--2---:R-:W-:Y:S02]  /*34b10*/  IMAD R8, R6, 0x49, RZ ;  /* 0x0000004906087824 */ /* 0x004fe400078e02ff */
[----:B0-----:R-:W-:Y:S01]  /*34b20*/  VIADD R9, R11, 0xffffffd7 ;  /* 0xffffffd70b097836 */ /* 0x001fe20000000000 */
[-C--:B------:R-:W-:Y:S02]  /*34b30*/  LEA.HI.X.SX32 R20, R7, R4.reuse, 0x1, P6 ;  /* 0x0000000407147211 */ /* 0x080fe400030f0eff */
[-C--:B------:R-:W-:Y:S01]  /*34b40*/  IADD3 R21, P3, PT, R10, R3.reuse, RZ ;  /* 0x000000030a157210 */ /* 0x080fe20007f7e0ff */
[----:B------:R-:W0:Y:S01]  /*34b50*/  LDC R11, c[0x0][0x3a0] ;  /* 0x0000e800ff0b7b82 */ /* 0x000e220000000800 */
[----:B------:R-:W-:Y:S02]  /*34b60*/  IADD3 R60, P6, PT, R8, R3, RZ ;  /* 0x00000003083c7210 */ /* 0x000fe40007fde0ff */
[----:B------:R-:W-:Y:S01]  /*34b70*/  ISETP.GE.U32.AND P5, PT, R9, 0x7fffff58, PT ;  /* 0x7fffff580900780c */ /* 0x000fe20003fa6070 */
[----:B------:R-:W-:Y:S01]  /*34b80*/  VIADD R9, R17, 0xffffffae ;  /* 0xffffffae11097836 */ /* 0x000fe20000000000 */
[----:B------:R-:W-:-:S02]  /*34b90*/  LEA.HI.X.SX32 R55, R10, R4, 0x1, P3 ;  /* 0x000000040a377211 */ /* 0x000fc400018f0eff */
[----:B------:R-:W-:Y:S01]  /*34ba0*/  LEA.HI.X.SX32 R64, R8, R4, 0x1, P6 ;  /* 0x0000000408407211 */ /* 0x000fe200030f0eff */
[----:B------:R-:W-:Y:S01]  /*34bb0*/  @!P4 IMAD.MOV.U32 R8, RZ, RZ, R60 ;  /* 0x000000ffff08c224 */ /* 0x000fe200078e003c */
[----:B------:R-:W2:Y:S01]  /*34bc0*/  LDC R10, c[0x0][0x3a0] ;  /* 0x0000e800ff0a7b82 */ /* 0x000ea20000000800 */
[----:B------:R-:W-:Y:S02]  /*34bd0*/  ISETP.GE.U32.AND P3, PT, R9, 0x7fffff2f, PT ;  /* 0x7fffff2f0900780c */ /* 0x000fe40003f66070 */
[----:B------:R-:W-:Y:S02]  /*34be0*/  @!P4 IMAD.MOV.U32 R9, RZ, RZ, R64 ;  /* 0x000000ffff09c224 */ /* 0x000fe400078e0040 */
[----:B-1----:R-:W-:-:S03]  /*34bf0*/  VIADD R7, R18, 0xffffffcf ;  /* 0xffffffcf12077836 */ /* 0x002fc60000000000 */
[----:B------:R-:W1:Y:S01]  /*34c00*/  LDC R17, c[0x0][0x3a8] ;  /* 0x0000ea00ff117b82 */ /* 0x000e620000000800 */
[----:B------:R-:W-:Y:S02]  /*34c10*/  SEL R5, R14, R5, !P1 ;  /* 0x000000050e057207 */ /* 0x000fe40004800000 */
[----:B------:R-:W-:Y:S01]  /*34c20*/  PRMT R69, RZ, 0x7610, R69 ;  /* 0x00007610ff457816 */ /* 0x000fe20000000045 */
[----:B------:R0:W4:Y:S01]  /*34c30*/  @!P4 LDG.E.U8 R87, desc[UR20][R8.64] ;  /* 0x000000140857c981 */ /* 0x000122000c1e1100 */
[----:B------:R-:W-:Y:S02]  /*34c40*/  ISETP.GE.U32.AND P6, PT, R7, 0x7fffff50, PT ;  /* 0x7fffff500700780c */ /* 0x000fe40003fc6070 */
[----:B------:R-:W-:Y:S01]  /*34c50*/  PRMT R68, RZ, 0x7610, R68 ;  /* 0x00007610ff447816 */ /* 0x000fe20000000044 */
[----:B------:R-:W-:Y:S01]  /*34c60*/  IMAD R5, R5, UR6, RZ ;  /* 0x0000000605057c24 */ /* 0x000fe2000f8e02ff */
[----:B------:R-:W1:Y:S01]  /*34c70*/  LDC R18, c[0x0][0x3a0] ;  /* 0x0000e800ff127b82 */ /* 0x000e620000000800 */
[----:B0-----:R-:W-:-:S02]  /*34c80*/  @!P5 IMAD.MOV.U32 R8, RZ, RZ, R21 ;  /* 0x000000ffff08d224 */ /* 0x001fc400078e0015 */
[----:B------:R-:W-:Y:S01]  /*34c90*/  @!P5 IMAD.MOV.U32 R9, RZ, RZ, R55 ;  /* 0x000000ffff09d224 */ /* 0x000fe200078e0037 */
[----:B------:R-:W-:Y:S01]  /*34ca0*/  IADD3 R77, P4, PT, R5, R13, RZ ;  /* 0x0000000d054d7210 */ /* 0x000fe20007f9e0ff */
[----:B------:R-:W-:-:S03]  /*34cb0*/  IMAD R7, R6, 0x38, RZ ;  /* 0x0000003806077824 */ /* 0x000fc600078e02ff */
[----:B------:R0:W4:Y:S02]  /*34cc0*/  @!P5 LDG.E.U8 R69, desc[UR20][R8.64] ;  /* 0x000000140845d981 */ /* 0x000124000c1e1100 */
[----:B0-----:R-:W-:Y:S02]  /*34cd0*/  @!P6 IMAD.MOV.U32 R8, RZ, RZ, R19 ;  /* 0x000000ffff08e224 */ /* 0x001fe400078e0013 */
[----:B------:R-:W-:-:S05]  /*34ce0*/  @!P6 IMAD.MOV.U32 R9, RZ, RZ, R20 ;  /* 0x000000ffff09e224 */ /* 0x000fca00078e0014 */
[----:B------:R0:W4:Y:S01]  /*34cf0*/  @!P6 LDG.E.U8 R68, desc[UR20][R8.64] ;  /* 0x000000140844e981 */ /* 0x000122000c1e1100 */
[----:B------:R-:W-:Y:S01]  /*34d00*/  PRMT R75, RZ, 0x7610, R75 ;  /* 0x00007610ff4b7816 */ /* 0x000fe2000000004b */
[----:B0-----:R-:W-:Y:S02]  /*34d10*/  VIADD R8, R11, 0xffffffc7 ;  /* 0xffffffc70b087836 */ /* 0x001fe40000000000 */
[----:B--2---:R-:W-:Y:S01]  /*34d20*/  VIADD R9, R10, 0xfffffffe ;  /* 0xfffffffe0a097836 */ /* 0x004fe20000000000 */
[----:B------:R-:W-:Y:S01]  /*34d30*/  PRMT R90, RZ, 0x7610, R90 ;  /* 0x00007610ff5a7816 */ /* 0x000fe2000000005a */
[----:B------:R-:W0:Y:S01]  /*34d40*/  LDC R10, c[0x0][0x3a0] ;  /* 0x0000e800ff0a7b82 */ /* 0x000e220000000800 */
[----:B------:R-:W-:Y:S02]  /*34d50*/  PRMT R70, RZ, 0x7610, R70 ;  /* 0x00007610ff467816 */ /* 0x000fe40000000046 */
[----:B------:R-:W-:Y:S02]  /*34d60*/  PRMT R79, RZ, 0x7610, R79 ;  /* 0x00007610ff4f7816 */ /* 0x000fe4000000004f */
[----:B------:R-:W-:-:S02]  /*34d70*/  ISETP.GE.U32.AND P6, PT, R9, 0x7fffff7f, PT ;  /* 0x7fffff7f0900780c */ /* 0x000fc40003fc6070 */
[----:B------:R-:W-:Y:S01]  /*34d80*/  PRMT R89, RZ, 0x7610, R89 ;  /* 0x00007610ff597816 */ /* 0x000fe20000000059 */
[----:B------:R-:W2:Y:S01]  /*34d90*/  LDC R11, c[0x0][0x3a0] ;  /* 0x0000e800ff0b7b82 */ /* 0x000ea20000000800 */
[----:B---3--:R-:W-:Y:S04]  /*34da0*/  STL [R1+0x2618], R88 ;  /* 0x0026185801007387 */ /* 0x008fe80000100800 */
[----:B------:R-:W-:Y:S04]  /*34db0*/  STL [R1+0xc10], R21 ;  /* 0x000c101501007387 */ /* 0x000fe80000100800 */
[----:B------:R3:W-:Y:S04]  /*34dc0*/  STL [R1+0xc50], R19 ;  /* 0x000c501301007387 */ /* 0x0007e80000100800 */
[----:B------:R0:W-:Y:S04]  /*34dd0*/  STL [R1+0xc0c], R55 ;  /* 0x000c0c3701007387 */ /* 0x0001e80000100800 */
[----:B------:R-:W-:Y:S04]  /*34de0*/  STL [R1+0xc4c], R20 ;  /* 0x000c4c1401007387 */ /* 0x000fe80000100800 */
[----:B------:R1:W-:Y:S04]  /*34df0*/  STL [R1+0xd18], R60 ;  /* 0x000d183c01007387 */ /* 0x0003e80000100800 */
[----:B------:R-:W-:Y:S01]  /*34e00*/  STL [R1+0xd14], R64 ;  /* 0x000d144001007387 */ /* 0x000fe20000100800 */
[----:B---3--:R-:W3:Y:S01]  /*34e10*/  LDC R19, c[0x0][0x3a0] ;  /* 0x0000e800ff137b82 */ /* 0x008ee20000000800 */
[----:B0-----:R-:W-:-:S04]  /*34e20*/  IADD3 R55, P5, PT, R7, R3, RZ ;  /* 0x0000000307377210 */ /* 0x001fc80007fbe0ff */
[----:B-1----:R-:W-:Y:S02]  /*34e30*/  LEA.HI.X.SX32 R60, R7, R4, 0x1, P5 ;  /* 0x00000004073c7211 */ /* 0x002fe400028f0eff */
[----:B------:R-:W-:Y:S01]  /*34e40*/  ISETP.GE.U32.AND P5, PT, R8, 0x7fffff48, PT ;  /* 0x7fffff480800780c */ /* 0x000fe20003fa6070 */
[----:B------:R-:W-:Y:S01]  /*34e50*/  @P0 IMAD.MOV.U32 R8, RZ, RZ, R77 ;  /* 0x000000ffff080224 */ /* 0x000fe200078e004d */
[----:B----4-:R0:W-:Y:S02]  /*34e60*/  STL [R1+0x261c], R87 ;  /* 0x00261c5701007387 */ /* 0x0101e40000100800 */
[----:B0-----:R-:W-:Y:S02]  /*34e70*/  LEA.HI.X.SX32 R87, R5, R12, 0x1, P4 ;  /* 0x0000000c05577211 */ /* 0x001fe400020f0eff */
[----:B------:R-:W-:Y:S01]  /*34e80*/  IADD3 R20, P4, PT, R3, UR5, RZ ;  /* 0x0000000503147c10 */ /* 0x000fe2000ff9e0ff */
[----:B------:R-:W-:-:S03]  /*34e90*/  IMAD R5, R6, 0x51, RZ ;  /* 0x0000005106057824 */ /* 0x000fc600078e02ff */
[-C--:B------:R-:W-:Y:S02]  /*34ea0*/  LEA.HI.X.SX32 R21, R17, R4.reuse, 0x1, P4 ;  /* 0x0000000411157211 */ /* 0x080fe400020f0eff */
[C---:B------:R-:W-:Y:S01]  /*34eb0*/  IADD3 R64, P4, PT, R5.reuse, R3, RZ ;  /* 0x0000000305407210 */ /* 0x040fe20007f9e0ff */
[----:B------:R-:W-:Y:S01]  /*34ec0*/  @P0 IMAD.MOV.U32 R9, RZ, RZ, R87 ;  /* 0x000000ffff090224 */ /* 0x000fe200078e0057 */
[----:B------:R-:W0:Y:S02]  /*34ed0*/  LDC R17, c[0x0][0x3a0] ;  /* 0x0000e800ff117b82 */ /* 0x000e240000000800 */
[----:B------:R-:W-:Y:S02]  /*34ee0*/  LEA.HI.X.SX32 R73, R5, R4, 0x1, P4 ;  /* 0x0000000405497211 */ /* 0x000fe400020f0eff */
[----:B------:R1:W4:Y:S02]  /*34ef0*/  @P0 LDG.E.U8 R75, desc[UR20][R8.64] ;  /* 0x00000014084b0981 */ /* 0x000324000c1e1100 */
[----:B-1----:R-:W-:-:S02]  /*34f00*/  @!P3 IMAD.MOV.U32 R8, RZ, RZ, R64 ;  /* 0x000000ffff08b224 */ /* 0x002fc400078e0040 */
[----:B------:R-:W-:-:S05]  /*34f10*/  @!P3 IMAD.MOV.U32 R9, RZ, RZ, R73 ;  /* 0x000000ffff09b224 */ /* 0x000fca00078e0049 */
[----:B------:R1:W4:Y:S01]  /*34f20*/  @!P3 LDG.E.U8 R90, desc[UR20][R8.64] ;  /* 0x00000014085ab981 */ /* 0x000322000c1e1100 */
[----:B------:R-:W-:-:S03]  /*34f30*/  VIADD R7, R18, 0xffffffa6 ;  /* 0xffffffa612077836 */ /* 0x000fc60000000000 */
[----:B------:R-:W-:Y:S01]  /*34f40*/  STL [R1+0x8c8], R77 ;  /* 0x0008c84d01007387 */ /* 0x000fe20000100800 */
[----:B------:R-:W-:Y:S01]  /*34f50*/  IMAD R5, R6, 0x59, RZ ;  /* 0x0000005906057824 */ /* 0x000fe200078e02ff */
[----:B------:R-:W0:Y:S01]  /*34f60*/  LDC R18, c[0x0][0x3a8] ;  /* 0x0000ea00ff127b82 */ /* 0x000e220000000800 */
[----:B-1----:R-:W-:Y:S02]  /*34f70*/  @!P5 IMAD.MOV.U32 R8, RZ, RZ, R55 ;  /* 0x000000ffff08d224 */ /* 0x002fe400078e0037 */
[----:B------:R-:W-:-:S05]  /*34f80*/  @!P5 IMAD.MOV.U32 R9, RZ, RZ, R60 ;  /* 0x000000ffff09d224 */ /* 0x000fca00078e003c */
[----:B------:R1:W4:Y:S01]  /*34f90*/  @!P5 LDG.E.U8 R70, desc[UR20][R8.64] ;  /* 0x000000140846d981 */ /* 0x000322000c1e1100 */
[----:B------:R-:W-:Y:S01]  /*34fa0*/  ISETP.GE.U32.AND P4, PT, R7, 0x7fffff27, PT ;  /* 0x7fffff270700780c */ /* 0x000fe20003f86070 */
[----:B---3--:R-:W-:Y:S02]  /*34fb0*/  VIADD R7, R19, 0xfffffff6 ;  /* 0xfffffff613077836 */ /* 0x008fe40000000000 */
[----:B------:R-:W-:Y:S01]  /*34fc0*/  STL [R1+0xc90], R55 ;  /* 0x000c903701007387 */ /* 0x000fe20000100800 */
[----:B-1----:R-:W-:Y:S02]  /*34fd0*/  @!P6 IMAD.MOV.U32 R8, RZ, RZ, R20 ;  /* 0x000000ffff08e224 */ /* 0x002fe400078e0014 */
[----:B------:R-:W-:Y:S01]  /*34fe0*/  @!P6 IMAD.MOV.U32 R9, RZ, RZ, R21 ;  /* 0x000000ffff09e224 */ /* 0x000fe200078e0015 */
[----:B------:R-:W1:Y:S04]  /*34ff0*/  LDC R19, c[0x0][0x3a8] ;  /* 0x0000ea00ff137b82 */ /* 0x000e680000000800 */
[----:B------:R3:W4:Y:S04]  /*35000*/  @!P6 LDG.E.U8 R79, desc[UR20][R8.64] ;  /* 0x00000014084fe981 */ /* 0x000728000c1e1100 */
[----:B------:R-:W-:Y:S01]  /*35010*/  STL [R1+0x8c4], R87 ;  /* 0x0008c45701007387 */ /* 0x000fe20000100800 */
[----:B------:R-:W-:-:S03]  /*35020*/  ISETP.GE.U32.AND P6, PT, R7, 0x7fffff77, PT ;  /* 0x7fffff770700780c */ /* 0x000fc60003fc6070 */
[----:B------:R0:W-:Y:S01]  /*35030*/  STL [R1+0xad8], R20 ;  /* 0x000ad81401007387 */ /* 0x0001e20000100800 */
[----:B------:R-:W-:-:S03]  /*35040*/  IMAD R7, R6, 0x9, RZ ;  /* 0x0000000906077824 */ /* 0x000fc600078e02ff */
[----:B------:R0:W-:Y:S04]  /*35050*/  STL [R1+0xc8c], R60 ;  /* 0x000c8c3c01007387 */ /* 0x0001e80000100800 */
[----:B------:R2:W-:Y:S04]  /*35060*/  STL [R1+0xad4], R21 ;  /* 0x000ad41501007387 */ /* 0x0005e80000100800 */
[----:B------:R2:W-:Y:S01]  /*35070*/  STL [R1+0xd58], R64 ;  /* 0x000d584001007387 */ /* 0x0005e20000100800 */
[----:B---3--:R-:W-:Y:S02]  /*35080*/  VIADD R9, R10, 0xffffff8e ;  /* 0xffffff8e0a097836 */ /* 0x008fe40000000000 */
[----:B0-----:R-:W-:Y:S01]  /*35090*/  VIADD R8, R17, 0xffffff9e ;  /* 0xffffff9e11087836 */ /* 0x001fe20000000000 */
[----:B------:R-:W-:Y:S01]  /*350a0*/  PRMT R78, RZ, 0x7610, R78 ;  /* 0x00007610ff4e7816 */ /* 0x000fe2000000004e */
[----:B------:R-:W0:Y:S01]  /*350b0*/  LDC R20, c[0x0][0x3a0] ;  /* 0x0000e800ff147b82 */ /* 0x000e220000000800 */
[----:B------:R-:W-:-:S02]  /*350c0*/  IADD3 R60, P5, PT, R5, R3, RZ ;  /* 0x00000003053c7210 */ /* 0x000fc40007fbe0ff */
[----:B--2---:R-:W-:Y:S01]  /*350d0*/  IADD3 R21, P3, PT, R7, R3, RZ ;  /* 0x0000000307157210 */ /* 0x004fe20007f7e0ff */
[----:B------:R-:W-:Y:S04]  /*350e0*/  STL [R1+0xd54], R73 ;  /* 0x000d544901007387 */ /* 0x000fe80000100800 */
[----:B------:R-:W2:Y:S01]  /*350f0*/  LDC R10, c[0x0][0x3a8] ;  /* 0x0000ea00ff0a7b82 */ /* 0x000ea20000000800 */
[-C--:B------:R-:W-:Y:S02]  /*35100*/  LEA.HI.X.SX32 R64, R5, R4.reuse, 0x1, P5 ;  /* 0x0000000405407211 */ /* 0x080fe400028f0eff */
[----:B------:R-:W-:Y:S02]  /*35110*/  LEA.HI.X.SX32 R55, R7, R4, 0x1, P3 ;  /* 0x0000000407377211 */ /* 0x000fe400018f0eff */
[----:B------:R-:W-:-:S02]  /*35120*/  ISETP.GE.U32.AND P3, PT, R9, 0x7fffff0f, PT ;  /* 0x7fffff0f0900780c */ /* 0x000fc40003f66070 */
[----:B------:R-:W-:Y:S01]  /*35130*/  ISETP.GE.U32.AND P5, PT, R8, 0x7fffff1f, PT ;  /* 0x7fffff1f0800780c */ /* 0x000fe20003fa6070 */
[----:B------:R-:W-:Y:S02]  /*35140*/  @!P4 IMAD.MOV.U32 R8, RZ, RZ, R60 ;  /* 0x000000ffff08c224 */ /* 0x000fe400078e003c */
[----:B------:R-:W-:Y:S01]  /*35150*/  @!P4 IMAD.MOV.U32 R9, RZ, RZ, R64 ;  /* 0x000000ffff09c224 */ /* 0x000fe200078e0040 */
[----:B------:R-:W-:Y:S01]  /*35160*/  PRMT R92, RZ, 0x7610, R92 ;  /* 0x00007610ff5c7816 */ /* 0x000fe2000000005c */
[----:B------:R-:W3:Y:S03]  /*35170*/  LDC R17, c[0x0][0x3a0] ;  /* 0x0000e800ff117b82 */ /* 0x000ee60000000800 */
[----:B------:R1:W2:Y:S01]  /*35180*/  @!P4 LDG.E.U8 R89, desc[UR20][R8.64] ;  /* 0x000000140859c981 */ /* 0x0002a2000c1e1100 */
[----:B------:R-:W-:Y:S02]  /*35190*/  IMAD R5, R18, 0x61, RZ ;  /* 0x0000006112057824 */ /* 0x000fe400078e02ff */
[----:B------:R-:W-:Y:S01]  /*351a0*/  VIADD R7, R11, 0xffffff96 ;  /* 0xffffff960b077836 */ /* 0x000fe20000000000 */
[----:B------:R-:W-:Y:S01]  /*351b0*/  PRMT R91, RZ, 0x7610, R91 ;  /* 0x00007610ff5b7816 */ /* 0x000fe2000000005b */
[----:B------:R-:W0:Y:S01]  /*351c0*/  LDC R11, c[0x0][0x3a0] ;  /* 0x0000e800ff0b7b82 */ /* 0x000e220000000800 */
[----:B-1----:R-:W-:-:S07]  /*351d0*/  @!P6 IMAD.MOV.U32 R8, RZ, RZ, R21 ;  /* 0x000000ffff08e224 */ /* 0x002fce00078e0015 */
[----:B------:R-:W1:Y:S01]  /*351e0*/  LDC R18, c[0x0][0x3a8] ;  /* 0x0000ea00ff127b82 */ /* 0x000e620000000800 */
[----:B------:R-:W-:-:S05]  /*351f0*/  @!P6 IMAD.MOV.U32 R9, RZ, RZ, R55 ;  /* 0x000000ffff09e224 */ /* 0x000fca00078e0037 */
[----:B------:R0:W3:Y:S01]  /*35200*/  @!P6 LDG.E.U8 R78, desc[UR20][R8.64] ;  /* 0x00000014084ee981 */ /* 0x0000e2000c1e1100 */
[----:B------:R-:W-:Y:S01]  /*35210*/  ISETP.GE.U32.AND P4, PT, R7, 0x7fffff17, PT ;  /* 0x7fffff170700780c */ /* 0x000fe20003f86070 */
[----:B------:R-:W-:Y:S02]  /*35220*/  IMAD R7, R6, 0x11, RZ ;  /* 0x0000001106077824 */ /* 0x000fe400078e02ff */
[----:B----4-:R-:W-:Y:S04]  /*35230*/  STL [R1+0x2614], R90 ;  /* 0x0026145a01007387 */ /* 0x010fe80000100800 */
[----:B------:R-:W-:Y:S04]  /*35240*/  STL [R1+0x2628], R79 ;  /* 0x0026284f01007387 */ /* 0x000fe80000100800 */
[----:B------:R-:W-:Y:S04]  /*35250*/  STL [R1+0xd98], R60 ;  /* 0x000d983c01007387 */ /* 0x000fe80000100800 */
[----:B------:R4:W-:Y:S02]  /*35260*/  STL [R1+0xb18], R21 ;  /* 0x000b181501007387 */ /* 0x0009e40000100800 */
[----:B----4-:R-:W-:-:S04]  /*35270*/  IADD3 R21, P6, PT, R5, R3, RZ ;  /* 0x0000000305157210 */ /* 0x010fc80007fde0ff */
[----:B------:R-:W-:Y:S01]  /*35280*/  LEA.HI.X.SX32 R60, R5, R4, 0x1, P6 ;  /* 0x00000004053c7211 */ /* 0x000fe200030f0eff */
[----:B0-----:R-:W-:Y:S02]  /*35290*/  @!P5 IMAD.MOV.U32 R8, RZ, RZ, R21 ;  /* 0x000000ffff08d224 */ /* 0x001fe400078e0015 */
[----:B------:R-:W-:Y:S01]  /*352a0*/  IMAD R5, R19, 0x69, RZ ;  /* 0x0000006913057824 */ /* 0x000fe200078e02ff */
[----:B------:R-:W-:Y:S01]  /*352b0*/  STL [R1+0xd94], R64 ;  /* 0x000d944001007387 */ /* 0x000fe20000100800 */
[----:B------:R-:W-:-:S03]  /*352c0*/  @!P5 IMAD.MOV.U32 R9, RZ, RZ, R60 ;  /* 0x000000ffff09d224 */ /* 0x000fc600078e003c */
[----:B------:R0:W-:Y:S04]  /*352d0*/  STL [R1+0x1cc], R75 ;  /* 0x0001cc4b01007387 */ /* 0x0001e80000100800 */
[----:B------:R4:W-:Y:S04]  /*352e0*/  STL [R1+0xb14], R55 ;  /* 0x000b143701007387 */ /* 0x0009e80000100800 */
[----:B------:R0:W3:Y:S01]  /*352f0*/  @!P5 LDG.E.U8 R92, desc[UR20][R8.64] ;  /* 0x00000014085cd981 */ /* 0x0000e2000c1e1100 */
[C---:B------:R-:W-:Y:S01]  /*35300*/  IADD3 R73, P5, PT, R5.reuse, R3, RZ ;  /* 0x0000000305497210 */ /* 0x040fe20007fbe0ff */
[----:B------:R-:W1:Y:S02]  /*35310*/  LDC R19, c[0x0][0x3a0] ;  /* 0x0000e800ff137b82 */ /* 0x000e640000000800 */
[----:B--2---:R-:W-:Y:S04]  /*35320*/  STL [R1+0x2620], R89 ;  /* 0x0026205901007387 */ /* 0x004fe80000100800 */
[----:B------:R2:W-:Y:S01]  /*35330*/  STL [R1+0xdd8], R21 ;  /* 0x000dd81501007387 */ /* 0x0005e20000100800 */
[----:B0-----:R-:W-:-:S02]  /*35340*/  LEA.HI.X.SX32 R75, R5, R4, 0x1, P5 ;  /* 0x00000004054b7211 */ /* 0x001fc400028f0eff */
[----:B----4-:R-:W-:Y:S01]  /*35350*/  IADD3 R55, P6, PT, R7, R3, RZ ;  /* 0x0000000307377210 */ /* 0x010fe20007fde0ff */
[----:B------:R-:W-:Y:S01]  /*35360*/  VIADD R8, R20, 0xffffffee ;  /* 0xffffffee14087836 */ /* 0x000fe20000000000 */
[----:B------:R0:W-:Y:S01]  /*35370*/  STL [R1+0xdd4], R60 ;  /* 0x000dd43c01007387 */ /* 0x0001e20000100800 */
[----:B------:R-:W-:Y:S02]  /*35380*/  VIADD R5, R11, 0xffffffbd ;  /* 0xffffffbd0b057836 */ /* 0x000fe40000000000 */
[----:B------:R-:W-:Y:S01]  /*35390*/  @!P4 IMAD.MOV.U32 R9, RZ, RZ, R75 ;  /* 0x000000ffff09c224 */ /* 0x000fe200078e004b */
[----:B------:R-:W-:Y:S01]  /*353a0*/  PRMT R82, RZ, 0x7610, R82 ;  /* 0x00007610ff527816 */ /* 0x000fe20000000052 */
[----:B------:R-:W4:Y:S08]  /*353b0*/  LDC R20, c[0x0][0x3a0] ;  /* 0x0000e800ff147b82 */ /* 0x000f300000000800 */
[----:B--2---:R-:W2:Y:S01]  /*353c0*/  LDC R21, c[0x0][0x3a0] ;  /* 0x0000e800ff157b82 */ /* 0x004ea20000000800 */
[----:B0-----:R-:W-:-:S02]  /*353d0*/  LEA.HI.X.SX32 R60, R7, R4, 0x1, P6 ;  /* 0x00000004073c7211 */ /* 0x001fc400030f0eff */
[----:B------:R-:W-:Y:S01]  /*353e0*/  ISETP.GE.U32.AND P6, PT, R8, 0x7fffff6f, PT ;  /* 0x7fffff6f0800780c */ /* 0x000fe20003fc6070 */
[----:B------:R-:W-:Y:S02]  /*353f0*/  @!P4 IMAD.MOV.U32 R8, RZ, RZ, R73 ;  /* 0x000000ffff08c224 */ /* 0x000fe400078e0049 */
[----:B------:R-:W-:-:S03]  /*35400*/  IMAD R7, R10, 0x71, RZ ;  /* 0x000000710a077824 */ /* 0x000fc600078e02ff */
[----:B------:R0:W2:Y:S02]  /*35410*/  @!P4 LDG.E.U8 R91, desc[UR20][R8.64] ;  /* 0x00000014085bc981 */ /* 0x0000a4000c1e1100 */
[----:B------:R-:W-:Y:S01]  /*35420*/  IADD3 R64, P5, PT, R7, R3, RZ ;  /* 0x0000000307407210 */ /* 0x000fe20007fbe0ff */
[----:B---3--:R-:W-:-:S03]  /*35430*/  VIADD R10, R17, 0xffffff86 ;  /* 0xffffff86110a7836 */ /* 0x008fc60000000000 */
[----:B------:R-:W-:Y:S02]  /*35440*/  LEA.HI.X.SX32 R7, R7, R4, 0x1, P5 ;  /* 0x0000000407077211 */ /* 0x000fe400028f0eff */
[----:B------:R-:W-:Y:S01]  /*35450*/  PRMT R17, RZ, 0x7610, R17 ;  /* 0x00007610ff117816 */ /* 0x000fe20000000011 */
[----:B0-----:R-:W-:Y:S02]  /*35460*/  @!P3 IMAD.MOV.U32 R8, RZ, RZ, R64 ;  /* 0x000000ffff08b224 */ /* 0x001fe400078e0040 */
[----:B------:R-:W-:-:S05]  /*35470*/  @!P3 IMAD.MOV.U32 R9, RZ, RZ, R7 ;  /* 0x000000ffff09b224 */ /* 0x000fca00078e0007 */
[----:B------:R0:W3:Y:S01]  /*35480*/  @!P3 LDG.E.U8 R17, desc[UR20][R8.64] ;  /* 0x000000140811b981 */ /* 0x0000e2000c1e1100 */
[----:B------:R-:W-:Y:S01]  /*35490*/  ISETP.GE.U32.AND P5, PT, R5, 0x7fffff3e, PT ;  /* 0x7fffff3e0500780c */ /* 0x000fe20003fa6070 */
[----:B-1----:R-:W-:Y:S01]  /*354a0*/  IMAD R5, R18, 0x79, RZ ;  /* 0x0000007912057824 */ /* 0x002fe200078e02ff */
[----:B------:R-:W-:Y:S01]  /*354b0*/  ISETP.GE.U32.AND P4, PT, R10, 0x7fffff07, PT ;  /* 0x7fffff070a00780c */ /* 0x000fe20003f86070 */
[----:B0-----:R-:W-:Y:S02]  /*354c0*/  @!P6 IMAD.MOV.U32 R8, RZ, RZ, R55 ;  /* 0x000000ffff08e224 */ /* 0x001fe400078e0037 */
[----:B------:R-:W-:-:S05]  /*354d0*/  @!P6 IMAD.MOV.U32 R9, RZ, RZ, R60 ;  /* 0x000000ffff09e224 */ /* 0x000fca00078e003c */
[----:B------:R0:W3:Y:S01]  /*354e0*/  @!P6 LDG.E.U8 R82, desc[UR20][R8.64] ;  /* 0x000000140852e981 */ /* 0x0000e2000c1e1100 */
[----:B------:R-:W-:Y:S01]  /*354f0*/  PRMT R11, RZ, 0x7610, R11 ;  /* 0x00007610ff0b7816 */ /* 0x000fe2000000000b */
[----:B0-----:R-:W-:Y:S01]  /*35500*/  VIADD R8, R19, 0xffffff9d ;  /* 0xffffff9d13087836 */ /* 0x001fe20000000000 */
[----:B------:R-:W-:Y:S01]  /*35510*/  PRMT R18, RZ, 0x7610, R18 ;  /* 0x00007610ff127816 */ /* 0x000fe20000000012 */
[----:B------:R-:W-:Y:S04]  /*35520*/  STL [R1+0x2610], R92 ;  /* 0x0026105c01007387 */ /* 0x000fe80000100800 */
[----:B------:R-:W-:Y:S04]  /*35530*/  STL [R1+0xb58], R55 ;  /* 0x000b583701007387 */ /* 0x000fe80000100800 */
[----:B------:R0:W-:Y:S04]  /*35540*/  STL [R1+0xb54], R60 ;  /* 0x000b543c01007387 */ /* 0x0001e80000100800 */
[----:B------:R-:W-:Y:S04]  /*35550*/  STL [R1+0xe18], R73 ;  /* 0x000e184901007387 */ /* 0x000fe80000100800 */
[----:B------:R-:W-:Y:S01]  /*35560*/  STL [R1+0xe14], R75 ;  /* 0x000e144b01007387 */ /* 0x000fe20000100800 */
[----:B----4-:R-:W-:Y:S01]  /*35570*/  VIADD R10, R20, 0xffffffad ;  /* 0xffffffad140a7836 */ /* 0x010fe20000000000 */
[----:B------:R-:W1:Y:S08]  /*35580*/  LDC R19, c[0x0][0x3a0] ;  /* 0x0000e800ff137b82 */ /* 0x000e700000000800 */
[----:B------:R-:W4:Y:S01]  /*35590*/  LDC R20, c[0x0][0x3a0] ;  /* 0x0000e800ff147b82 */ /* 0x000f220000000800 */
[C---:B0-----:R-:W-:Y:S01]  /*355a0*/  IADD3 R60, P3, PT, R5.reuse, R3, RZ ;  /* 0x00000003053c7210 */ /* 0x041fe20007f7e0ff */
[----:B--2---:R-:W-:Y:S04]  /*355b0*/  STL [R1+0x2624], R91 ;  /* 0x0026245b01007387 */ /* 0x004fe80000100800 */
[----:B------:R-:W-:Y:S04]  /*355c0*/  STL [R1+0xe58], R64 ;  /* 0x000e584001007387 */ /* 0x000fe80000100800 */
[----:B------:R0:W-:Y:S02]  /*355d0*/  STL [R1+0xe54], R7 ;  /* 0x000e540701007387 */ /* 0x0001e40000100800 */
[----:B0-----:R-:W-:Y:S01]  /*355e0*/  IMAD R7, R6, 0x42, RZ ;  /* 0x0000004206077824 */ /* 0x001fe200078e02ff */
[----:B------:R-:W-:-:S02]  /*355f0*/  LEA.HI.X.SX32 R64, R5, R4, 0x1, P3 ;  /* 0x0000000405407211 */ /* 0x000fc400018f0eff */
[----:B------:R-:W-:Y:S02]  /*35600*/  ISETP.GE.U32.AND P3, PT, R8, 0x7fffff1e, PT ;  /* 0x7fffff1e0800780c */ /* 0x000fe40003f66070 */
[C---:B------:R-:W-:Y:S01]  /*35610*/  IADD3 R55, P6, PT, R7.reuse, R3, RZ ;  /* 0x0000000307377210 */ /* 0x040fe20007fde0ff */
[----:B------:R-:W-:Y:S02]  /*35620*/  @!P4 IMAD.MOV.U32 R8, RZ, RZ, R60 ;  /* 0x000000ffff08c224 */ /* 0x000fe400078e003c */
[----:B------:R-:W-:Y:S01]  /*35630*/  @!P4 IMAD.MOV.U32 R9, RZ, RZ, R64 ;  /* 0x000000ffff09c224 */ /* 0x000fe200078e0040 */
[----:B------:R-:W-:Y:S01]  /*35640*/  LEA.HI.X.SX32 R7, R7, R4, 0x1, P6 ;  /* 0x0000000407077211 */ /* 0x000fe200030f0eff */
[----:B------:R-:W-:-:S03]  /*35650*/  VIADD R5, R21, 0xffffffb5 ;  /* 0xffffffb515057836 */ /* 0x000fc60000000000 */
[----:B------:R0:W2:Y:S04]  /*35660*/  @!P4 LDG.E.U8 R11, desc[UR20][R8.64] ;  /* 0x00000014080bc981 */ /* 0x0000a8000c1e1100 */
[----:B---3--:R3:W-:Y:S01]  /*35670*/  STL [R1+0x4], R17 ;  /* 0x0000041101007387 */ /* 0x0087e20000100800 */
[----:B------:R-:W-:Y:S01]  /*35680*/  ISETP.GE.U32.AND P6, PT, R5, 0x7fffff36, PT ;  /* 0x7fffff360500780c */ /* 0x000fe20003fc6070 */
[----:B------:R-:W-:Y:S02]  /*35690*/  IMAD R5, R6, 0x4a, RZ ;  /* 0x0000004a06057824 */ /* 0x000fe400078e02ff */
[----:B0-----:R-:W-:Y:S02]  /*356a0*/  @!P5 IMAD.MOV.U32 R8, RZ, RZ, R55 ;  /* 0x000000ffff08d224 */ /* 0x001fe400078e0037 */
[----:B------:R-:W-:Y:S01]  /*356b0*/  @!P5 IMAD.MOV.U32 R9, RZ, RZ, R7 ;  /* 0x000000ffff09d224 */ /* 0x000fe200078e0007 */
[----:B------:R-:W-:Y:S04]  /*356c0*/  STL [R1+0xe98], R60 ;  /* 0x000e983c01007387 */ /* 0x000fe80000100800 */
[----:B------:R-:W-:Y:S01]  /*356d0*/  STL [R1+0xe94], R64 ;  /* 0x000e944001007387 */ /* 0x000fe20000100800 */
[----:B------:R-:W-:Y:S01]  /*356e0*/  PRMT R21, RZ, 0x7610, R21 ;  /* 0x00007610ff157816 */ /* 0x000fe20000000015 */
[----:B---3--:R-:W0:Y:S02]  /*356f0*/  LDC R17, c[0x0][0x3a0] ;  /* 0x0000e800ff117b82 */ /* 0x008e240000000800 */
[----:B------:R3:W4:Y:S04]  /*35700*/  @!P5 LDG.E.U8 R18, desc[UR20][R8.64] ;  /* 0x000000140812d981 */ /* 0x000728000c1e1100 */
[----:B------:R1:W-:Y:S02]  /*35710*/  STL [R1+0xce0], R55 ;  /* 0x000ce03701007387 */ /* 0x0003e40000100800 */
[----:B-1----:R-:W-:-:S04]  /*35720*/  IADD3 R55, P5, PT, R5, R3, RZ ;  /* 0x0000000305377210 */ /* 0x002fc80007fbe0ff */
[----:B------:R-:W-:Y:S01]  /*35730*/  LEA.HI.X.SX32 R60, R5, R4, 0x1, P5 ;  /* 0x00000004053c7211 */ /* 0x000fe200028f0eff */
[----:B---3--:R-:W-:-:S04]  /*35740*/  @!P6 IMAD.MOV.U32 R8, RZ, RZ, R55 ;  /* 0x000000ffff08e224 */ /* 0x008fc800078e0037 */
[----:B------:R-:W-:-:S05]  /*35750*/  @!P6 IMAD.MOV.U32 R9, RZ, RZ, R60 ;  /* 0x000000ffff09e224 */ /* 0x000fca00078e003c */
[----:B------:R-:W3:Y:S04]  /*35760*/  @!P6 LDG.E.U8 R21, desc[UR20][R8.64] ;  /* 0x000000140815e981 */ /* 0x000ee8000c1e1100 */
[----:B------:R1:W-:Y:S01]  /*35770*/  STL [R1+0xcdc], R7 ;  /* 0x000cdc0701007387 */ /* 0x0003e20000100800 */
[C---:B------:R-:W-:Y:S02]  /*35780*/  IMAD R5, R6.reuse, 0x52, RZ ;  /* 0x0000005206057824 */ /* 0x040fe400078e02ff */
[----:B-1----:R-:W-:-:S05]  /*35790*/  IMAD R7, R6, 0x19, RZ ;  /* 0x0000001906077824 */ /* 0x002fca00078e02ff */
[----:B------:R-:W-:Y:S02]  /*357a0*/  IADD3 R75, P5, PT, R7, R3, RZ ;  /* 0x00000003074b7210 */ /* 0x000fe40007fbe0ff */
[----:B------:R-:W-:Y:S01]  /*357b0*/  ISETP.GE.U32.AND P4, PT, R10, 0x7fffff2e, PT ;  /* 0x7fffff2e0a00780c */ /* 0x000fe20003f86070 */
[----:B0-----:R-:W-:Y:S01]  /*357c0*/  VIADD R10, R17, 0xffffffa5 ;  /* 0xffffffa5110a7836 */ /* 0x001fe20000000000 */
[----:B------:R-:W-:Y:S01]  /*357d0*/  LEA.HI.X.SX32 R77, R7, R4, 0x1, P5 ;  /* 0x00000004074d7211 */ /* 0x000fe200028f0eff */
[----:B------:R-:W-:-:S03]  /*357e0*/  IMAD R7, R6, 0x21, RZ ;  /* 0x0000002106077824 */ /* 0x000fc600078e02ff */
[----:B------:R-:W-:Y:S02]  /*357f0*/  ISETP.GE.U32.AND P5, PT, R10, 0x7fffff26, PT ;  /* 0x7fffff260a00780c */ /* 0x000fe40003fa6070 */
[----:B------:R-:W-:Y:S02]  /*35800*/  PRMT R22, RZ, 0x7610, R22 ;  /* 0x00007610ff167816 */ /* 0x000fe40000000016 */
[----:B------:R-:W-:Y:S02]  /*35810*/  PRMT R17, RZ, 0x7610, R17 ;  /* 0x00007610ff117816 */ /* 0x000fe40000000011 */
[----:B------:R-:W-:Y:S02]  /*35820*/  PRMT R81, RZ, 0x7610, R81 ;  /* 0x00007610ff517816 */ /* 0x000fe40000000051 */
[----:B------:R-:W-:Y:S01]  /*35830*/  PRMT R84, RZ, 0x7610, R84 ;  /* 0x00007610ff547816 */ /* 0x000fe20000000054 */
[----:B--2---:R0:W-:Y:S02]  /*35840*/  STL [R1], R11 ;  /* 0x0000000b01007387 */ /* 0x0041e40000100800 */
[----:B0-----:R-:W0:Y:S02]  /*35850*/  LDC R11, c[0x0][0x3a0] ;  /* 0x0000e800ff0b7b82 */ /* 0x001e240000000800 */
[----:B----4-:R1:W-:Y:S06]  /*35860*/  STL [R1+0x24], R18 ;  /* 0x0000241201007387 */ /* 0x0103ec0000100800 */
[----:B-1----:R-:W1:Y:S01]  /*35870*/  LDC R18, c[0x0][0x3a8] ;  /* 0x0000ea00ff127b82 */ /* 0x002e620000000800 */
[----:B------:R2:W-:Y:S04]  /*35880*/  STL [R1+0xd20], R55 ;  /* 0x000d203701007387 */ /* 0x0005e80000100800 */
[----:B------:R4:W-:Y:S04]  /*35890*/  STL [R1+0xd1c], R60 ;  /* 0x000d1c3c01007387 */ /* 0x0009e80000100800 */
[----:B------:R-:W-:Y:S04]  /*358a0*/  STL [R1+0xb98], R75 ;  /* 0x000b984b01007387 */ /* 0x000fe80000100800 */
[----:B------:R-:W-:Y:S01]  /*358b0*/  STL [R1+0xb94], R77 ;  /* 0x000b944d01007387 */ /* 0x000fe20000100800 */
[----:B--2---:R-:W-:-:S04]  /*358c0*/  IADD3 R55, P6, PT, R5, R3, RZ ;  /* 0x0000000305377210 */ /* 0x004fc80007fde0ff */
[-C--:B----4-:R-:W-:Y:S01]  /*358d0*/  LEA.HI.X.SX32 R60, R5, R4.reuse, 0x1, P6 ;  /* 0x00000004053c7211 */ /* 0x090fe200030f0eff */
[----:B------:R-:W-:Y:S01]  /*358e0*/  STL [R1+0xd60], R55 ;  /* 0x000d603701007387 */ /* 0x000fe20000100800 */
[----:B------:R-:W-:Y:S01]  /*358f0*/  IMAD R5, R6, 0x5a, RZ ;  /* 0x0000005a06057824 */ /* 0x000fe200078e02ff */
[CC--:B------:R-:W-:Y:S02]  /*35900*/  IADD3 R64, P6, PT, R7.reuse, R3.reuse, RZ ;  /* 0x0000000307407210 */ /* 0x0c0fe40007fde0ff */
[----:B---3--:R2:W-:Y:S02]  /*35910*/  STL [R1+0x2c], R21 ;  /* 0x00002c1501007387 */ /* 0x0085e40000100800 */
[----:B------:R-:W-:Y:S02]  /*35920*/  LEA.HI.X.SX32 R73, R7, R4, 0x1, P6 ;  /* 0x0000000407497211 */ /* 0x000fe400030f0eff */
[----:B------:R-:W-:Y:S01]  /*35930*/  IADD3 R87, P6, PT, R5, R3, RZ ;  /* 0x0000000305577210 */ /* 0x000fe20007fde0ff */
[----:B--2---:R-:W2:Y:S01]  /*35940*/  LDC R21, c[0x0][0x3a8] ;  /* 0x0000ea00ff157b82 */ /* 0x004ea20000000800 */
[----:B------:R-:W-:-:S02]  /*35950*/  @!P4 IMAD.MOV.U32 R8, RZ, RZ, R55 ;  /* 0x000000ffff08c224 */ /* 0x000fc400078e0037 */
[----:B------:R-:W-:Y:S02]  /*35960*/  @!P4 IMAD.MOV.U32 R9, RZ, RZ, R60 ;  /* 0x000000ffff09c224 */ /* 0x000fe400078e003c */
[----:B-1----:R-:W-:Y:S01]  /*35970*/  IMAD R7, R18, 0x62, RZ ;  /* 0x0000006212077824 */ /* 0x002fe200078e02ff */
[-C--:B------:R-:W-:Y:S01]  /*35980*/  LEA.HI.X.SX32 R88, R5, R4.reuse, 0x1, P6 ;  /* 0x0000000405587211 */ /* 0x080fe200030f0eff */
[----:B0-----:R-:W-:Y:S01]  /*35990*/  VIADD R10, R11, 0xffffffe6 ;  /* 0xffffffe60b0a7836 */ /* 0x001fe20000000000 */
[----:B------:R0:W-:Y:S04]  /*359a0*/  STL [R1+0xd5c], R60 ;  /* 0x000d5c3c01007387 */ /* 0x0001e80000100800 */
[----:B------:R1:W3:Y:S01]  /*359b0*/  @!P4 LDG.E.U8 R22, desc[UR20][R8.64] ;  /* 0x000000140816c981 */ /* 0x0002e2000c1e1100 */
[C---:B------:R-:W-:Y:S01]  /*359c0*/  IADD3 R79, P6, PT, R7.reuse, R3, RZ ;  /* 0x00000003074f7210 */ /* 0x040fe20007fde0ff */
[----:B------:R-:W4:Y:S01]  /*359d0*/  LDC R18, c[0x0][0x3a8] ;  /* 0x0000ea00ff127b82 */ /* 0x000f220000000800 */
[----:B------:R-:W-:Y:S01]  /*359e0*/  ISETP.GE.U32.AND P4, PT, R10, 0x7fffff67, PT ;  /* 0x7fffff670a00780c */ /* 0x000fe20003f86070 */
[----:B------:R-:W-:Y:S01]  /*359f0*/  VIADD R10, R20, 0xffffffde ;  /* 0xffffffde140a7836 */ /* 0x000fe20000000000 */
[----:B------:R-:W-:Y:S01]  /*35a00*/  LEA.HI.X.SX32 R7, R7, R4, 0x1, P6 ;  /* 0x0000000407077211 */ /* 0x000fe200030f0eff */
[----:B-1----:R-:W-:-:S02]  /*35a10*/  @!P5 IMAD.MOV.U32 R8, RZ, RZ, R87 ;  /* 0x000000ffff08d224 */ /* 0x002fc400078e0057 */
[----:B------:R-:W-:Y:S02]  /*35a20*/  @!P5 IMAD.MOV.U32 R9, RZ, RZ, R88 ;  /* 0x000000ffff09d224 */ /* 0x000fe400078e0058 */
[----:B------:R-:W-:Y:S01]  /*35a30*/  VIADD R5, R19, 0xffffff95 ;  /* 0xffffff9513057836 */ /* 0x000fe20000000000 */
[----:B------:R-:W-:Y:S02]  /*35a40*/  ISETP.GE.U32.AND P6, PT, R10, 0x7fffff5f, PT ;  /* 0x7fffff5f0a00780c */ /* 0x000fe40003fc6070 */
[----:B------:R-:W-:Y:S01]  /*35a50*/  PRMT R11, RZ, 0x7610, R11 ;  /* 0x00007610ff0b7816 */ /* 0x000fe2000000000b */
[----:B------:R1:W4:Y:S01]  /*35a60*/  @!P5 LDG.E.U8 R17, desc[UR20][R8.64] ;  /* 0x000000140811d981 */ /* 0x000322000c1e1100 */
[----:B------:R-:W-:Y:S01]  /*35a70*/  ISETP.GE.U32.AND P5, PT, R5, 0x7fffff16, PT ;  /* 0x7fffff160500780c */ /* 0x000fe20003fa6070 */
[----:B--2---:R-:W-:Y:S02]  /*35a80*/  IMAD R5, R21, 0x6a, RZ ;  /* 0x0000006a15057824 */ /* 0x004fe400078e02ff */
[----:B------:R-:W-:Y:S04]  /*35a90*/  STL [R1+0xbd8], R64 ;  /* 0x000bd84001007387 */ /* 0x000fe80000100800 */
[----:B0-----:R-:W2:Y:S01]  /*35aa0*/  LDL.LU R60, [R1+0x580] ;  /* 0x00058000013c7983 */ /* 0x001ea20000300800 */
[----:B------:R-:W-:-:S03]  /*35ab0*/  PRMT R19, RZ, 0x7610, R19 ;  /* 0x00007610ff137816 */ /* 0x000fc60000000013 */
[----:B------:R-:W2:Y:S01]  /*35ac0*/  LDL.LU R55, [R1+0x584] ;  /* 0x0005840001377983 */ /* 0x000ea20000300800 */
[----:B------:R-:W0:Y:S01]  /*35ad0*/  LDC R10, c[0x0][0x3a0] ;  /* 0x0000e800ff0a7b82 */ /* 0x000e220000000800 */
[----:B-1----:R-:W-:Y:S02]  /*35ae0*/  @!P3 IMAD.MOV.U32 R8, RZ, RZ, R79 ;  /* 0x000000ffff08b224 */ /* 0x002fe400078e004f */
[----:B------:R-:W-:-:S05]  /*35af0*/  @!P3 IMAD.MOV.U32 R9, RZ, RZ, R7 ;  /* 0x000000ffff09b224 */ /* 0x000fca00078e0007 */
[----:B------:R1:W2:Y:S01]  /*35b00*/  @!P3 LDG.E.U8 R11, desc[UR20][R8.64] ;  /* 0x00000014080bb981 */ /* 0x0002a2000c1e1100 */
[C---:B------:R-:W-:Y:S01]  /*35b10*/  IADD3 R20, P3, PT, R5.reuse, R3, RZ ;  /* 0x0000000305147210 */ /* 0x040fe20007f7e0ff */
[----:B-1----:R-:W-:Y:S02]  /*35b20*/  @!P4 IMAD.MOV.U32 R8, RZ, RZ, R75 ;  /* 0x000000ffff08c224 */ /* 0x002fe400078e004b */
[----:B------:R-:W-:Y:S01]  /*35b30*/  @!P4 IMAD.MOV.U32 R9, RZ, RZ, R77 ;  /* 0x000000ffff09c224 */ /* 0x000fe200078e004d */
[----:B------:R-:W-:-:S04]  /*35b40*/  LEA.HI.X.SX32 R5, R5, R4, 0x1, P3 ;  /* 0x0000000405057211 */ /* 0x000fc800018f0eff */
[----:B------:R1:W2:Y:S02]  /*35b50*/  @!P4 LDG.E.U8 R81, desc[UR20][R8.64] ;  /* 0x000000140851c981 */ /* 0x0002a4000c1e1100 */
[----:B-1----:R-:W-:Y:S02]  /*35b60*/  @!P6 IMAD.MOV.U32 R8, RZ, RZ, R64 ;  /* 0x000000ffff08e224 */ /* 0x002fe400078e0040 */
[----:B------:R-:W-:-:S05]  /*35b70*/  @!P6 IMAD.MOV.U32 R9, RZ, RZ, R73 ;  /* 0x000000ffff09e224 */ /* 0x000fca00078e0049 */
[----:B------:R1:W2:Y:S02]  /*35b80*/  @!P6 LDG.E.U8 R84, desc[UR20][R8.64] ;  /* 0x000000140854e981 */ /* 0x0002a4000c1e1100 */
[----:B-1----:R-:W-:Y:S02]  /*35b90*/  @!P5 IMAD.MOV.U32 R8, RZ, RZ, R20 ;  /* 0x000000ffff08d224 */ /* 0x002fe400078e0014 */
[----:B------:R-:W-:-:S05]  /*35ba0*/  @!P5 IMAD.MOV.U32 R9, RZ, RZ, R5 ;  /* 0x000000ffff09d224 */ /* 0x000fca00078e0005 */
[----:B------:R0:W2:Y:S02]  /*35bb0*/  @!P5 LDG.E.U8 R19, desc[UR20][R8.64] ;  /* 0x000000140813d981 */ /* 0x0000a4000c1e1100 */
[----:B0-----:R-:W-:Y:S01]  /*35bc0*/  VIADD R8, R10, 0xffffffd6 ;  /* 0xffffffd60a087836 */ /* 0x001fe20000000000 */
[----:B------:R-:W-:Y:S02]  /*35bd0*/  PRMT R65, RZ, 0x7610, R65 ;  /* 0x00007610ff417816 */ /* 0x000fe40000000041 */
[----:B------:R-:W-:Y:S01]  /*35be0*/  PRMT R83, RZ, 0x7610, R83 ;  /* 0x00007610ff537816 */ /* 0x000fe20000000053 */
[----:B------:R-:W0:Y:S01]  /*35bf0*/  LDC R10, c[0x0][0x3a0] ;  /* 0x0000e800ff0a7b82 */ /* 0x000e220000000800 */
[----:B---3--:R1:W-:Y:S04]  /*35c00*/  STL [R1+0x28], R22 ;  /* 0x0000281601007387 */ /* 0x0083e80000100800 */
[----:B------:R-:W-:Y:S04]  /*35c10*/  STL [R1+0xbd4], R73 ;  /* 0x000bd44901007387 */ /* 0x000fe80000100800 */
[----:B------:R-:W-:Y:S04]  /*35c20*/  STL [R1+0xda0], R87 ;  /* 0x000da05701007387 */ /* 0x000fe80000100800 */
[----:B------:R-:W-:Y:S04]  /*35c30*/  STL [R1+0xd9c], R88 ;  /* 0x000d9c5801007387 */ /* 0x000fe80000100800 */
[----:B------:R-:W-:Y:S04]  /*35c40*/  STL [R1+0xde0], R79 ;  /* 0x000de04f01007387 */ /* 0x000fe80000100800 */
[----:B------:R-:W-:Y:S01]  /*35c50*/  STL [R1+0xddc], R7 ;  /* 0x000ddc0701007387 */ /* 0x000fe20000100800 */
[----:B-1----:R-:W1:Y:S03]  /*35c60*/  LDC R22, c[0x0][0x3a0] ;  /* 0x0000e800ff167b82 */ /* 0x002e660000000800 */
[----:B----4-:R3:W-:Y:S05]  /*35c70*/  STL [R1+0x34], R17 ;  /* 0x0000341101007387 */ /* 0x0107ea0000100800 */
[----:B---3--:R-:W3:Y:S01]  /*35c80*/  LDC R17, c[0x0][0x3a8] ;  /* 0x0000ea00ff117b82 */ /* 0x008ee20000000800 */
[----:B--2---:R2:W-:Y:S01]  /*35c90*/  STL [R1+0x30], R11 ;  /* 0x0000300b01007387 */ /* 0x0045e20000100800 */
[----:B------:R-:W-:-:S06]  /*35ca0*/  ISETP.GT.U32.AND P6, PT, R15, R60, PT ;  /* 0x0000003c0f00720c */ /* 0x000fcc0003fc4070 */
[----:B--2---:R-:W2:Y:S01]  /*35cb0*/  LDC R11, c[0x0][0x3a0] ;  /* 0x0000e800ff0b7b82 */ /* 0x004ea20000000800 */
[----:B-1----:R-:W-:Y:S01]  /*35cc0*/  VIADD R7, R22, 0xffffff8d ;  /* 0xffffff8d16077836 */ /* 0x002fe20000000000 */
[----:B------:R-:W-:Y:S01]  /*35cd0*/  ISETP.GT.U32.AND P4, PT, R15, R55, PT ;  /* 0x000000370f00720c */ /* 0x000fe20003f84070 */
[----:B------:R1:W-:Y:S04]  /*35ce0*/  STL [R1+0xe20], R20 ;  /* 0x000e201401007387 */ /* 0x0003e80000100800 */
[----:B------:R3:W-:Y:S01]  /*35cf0*/  STL [R1+0xe1c], R5 ;  /* 0x000e1c0501007387 */ /* 0x0007e20000100800 */
[----:B------:R-:W-:Y:S01]  /*35d00*/  ISETP.GE.U32.AND P3, PT, R7, 0x7fffff0e, PT ;  /* 0x7fffff0e0700780c */ /* 0x000fe20003f66070 */
[----:B------:R-:W-:Y:S02]  /*35d10*/  IMAD R7, R6, 0x29, RZ ;  /* 0x0000002906077824 */ /* 0x000fe400078e02ff */
[--C-:B------:R-:W-:Y:S01]  /*35d20*/  @!P6 IMAD.IADD R60, R60, 0x1, -R15.reuse ;  /* 0x000000013c3ce824 */ /* 0x100fe200078e0a0f */
[----:B-1----:R-:W1:Y:S01]  /*35d30*/  LDC R20, c[0x0][0x3a0] ;  /* 0x0000e800ff147b82 */ /* 0x002e620000000800 */
[----:B---3--:R-:W-:Y:S01]  /*35d40*/  IMAD R5, R17, 0x72, RZ ;  /* 0x0000007211057824 */ /* 0x008fe200078e02ff */
[----:B------:R-:W-:Y:S01]  /*35d50*/  ISETP.GE.U32.AND P6, PT, R8, 0x7fffff57, PT ;  /* 0x7fffff570800780c */ /* 0x000fe20003fc6070 */
[----:B------:R-:W-:-:S05]  /*35d60*/  @!P4 IMAD.IADD R55, R55, 0x1, -R15 ;  /* 0x000000013737c824 */ /* 0x000fca00078e0a0f */
[----:B------:R-:W3:Y:S01]  /*35d70*/  LDC R17, c[0x0][0x3a0] ;  /* 0x0000e800ff117b82 */ /* 0x000ee20000000800 */
[-C--:B------:R-:W-:Y:S01]  /*35d80*/  IADD3 R73, P5, PT, R5, R3.reuse, RZ ;  /* 0x0000000305497210 */ /* 0x080fe20007fbe0ff */
[----:B--2---:R-:W-:Y:S01]  /*35d90*/  VIADD R8, R11, 0xffffff85 ;  /* 0xffffff850b087836 */ /* 0x004fe20000000000 */
[----:B------:R-:W-:Y:S02]  /*35da0*/  IADD3 R21, P4, PT, R7, R3, RZ ;  /* 0x0000000307157210 */ /* 0x000fe40007f9e0ff */
[----:B------:R-:W-:Y:S02]  /*35db0*/  LEA.HI.X.SX32 R75, R5, R4, 0x1, P5 ;  /* 0x00000004054b7211 */ /* 0x000fe400028f0eff */
[----:B------:R-:W-:Y:S01]  /*35dc0*/  ISETP.GE.U32.AND P5, PT, R8, 0x7fffff06, PT ;  /* 0x7fffff060800780c */ /* 0x000fe20003fa6070 */
[----:B------:R2:W-:Y:S02]  /*35dd0*/  STL [R1+0x3c], R19 ;  /* 0x00003c1301007387 */ /* 0x0005e40000100800 */
[----:B--2---:R-:W2:Y:S01]  /*35de0*/  LDC R19, c[0x0][0x3a0] ;  /* 0x0000e800ff137b82 */ /* 0x004ea20000000800 */
[----:B------:R-:W-:-:S02]  /*35df0*/  @!P3 IMAD.MOV.U32 R8, RZ, RZ, R73 ;  /* 0x000000ffff08b224 */ /* 0x000fc400078e0049 */
[----:B------:R-:W-:Y:S01]  /*35e00*/  @!P3 IMAD.MOV.U32 R9, RZ, RZ, R75 ;  /* 0x000000ffff09b224 */ /* 0x000fe200078e004b */
[----:B------:R-:W-:Y:S02]  /*35e10*/  LEA.HI.X.SX32 R64, R7, R4, 0x1, P4 ;  /* 0x0000000407407211 */ /* 0x000fe400020f0eff */
[----:B------:R-:W-:Y:S01]  /*35e20*/  ISETP.GT.U32.AND P4, PT, R15, R60, PT ;  /* 0x0000003c0f00720c */ /* 0x000fe20003f84070 */
[----:B------:R-:W-:Y:S01]  /*35e30*/  IMAD R5, R18, 0x7a, RZ ;  /* 0x0000007a12057824 */ /* 0x000fe200078e02ff */
[----:B------:R4:W3:Y:S04]  /*35e40*/  @!P3 LDG.E.U8 R65, desc[UR20][R8.64] ;  /* 0x000000140841b981 */ /* 0x0008e8000c1e1100 */
[----:B------:R-:W-:Y:S04]  /*35e50*/  STL [R1+0xe60], R73 ;  /* 0x000e604901007387 */ /* 0x000fe80000100800 */
[----:B------:R0:W-:Y:S04]  /*35e60*/  STL [R1+0xc18], R21 ;  /* 0x000c181501007387 */ /* 0x0001e80000100800 */
[----:B------:R-:W-:Y:S04]  /*35e70*/  STL [R1+0xe5c], R75 ;  /* 0x000e5c4b01007387 */ /* 0x000fe80000100800 */
[----:B------:R1:W-:Y:S01]  /*35e80*/  STL [R1+0xc14], R64 ;  /* 0x000c144001007387 */ /* 0x0003e20000100800 */
[----:B----4-:R-:W-:-:S02]  /*35e90*/  @!P6 IMAD.MOV.U32 R8, RZ, RZ, R21 ;  /* 0x000000ffff08e224 */ /* 0x010fc400078e0015 */
[----:B------:R-:W-:Y:S01]  /*35ea0*/  @!P6 IMAD.MOV.U32 R9, RZ, RZ, R64 ;  /* 0x000000ffff09e224 */ /* 0x000fe200078e0040 */
[C---:B0-----:R-:W-:Y:S01]  /*35eb0*/  IADD3 R21, P3, PT, R5.reuse, R3, RZ ;  /* 0x0000000305157210 */ /* 0x041fe20007f7e0ff */
[----:B------:R-:W-:Y:S01]  /*35ec0*/  @!P4 IMAD.IADD R60, R60, 0x1, -R15 ;  /* 0x000000013c3cc824 */ /* 0x000fe200078e0a0f */
[----:B------:R-:W-:Y:S01]  /*35ed0*/  PRMT R11, RZ, 0x7610, R11 ;  /* 0x00007610ff0b7816 */ /* 0x000fe2000000000b */
[----:B-1----:R-:W-:Y:S01]  /*35ee0*/  VIADD R7, R20, 0xffffffbc ;  /* 0xffffffbc14077836 */ /* 0x002fe20000000000 */
[----:B------:R2:W4:Y:S01]  /*35ef0*/  @!P6 LDG.E.U8 R83, desc[UR20][R8.64] ;  /* 0x000000140853e981 */ /* 0x000522000c1e1100 */
[----:B------:R-:W-:-:S03]  /*35f00*/  LEA.HI.X.SX32 R64, R5, R4, 0x1, P3 ;  /* 0x0000000405407211 */ /* 0x000fc600018f0eff */
[----:B------:R-:W4:Y:S01]  /*35f10*/  LDL R73, [R1+0x23ec] ;  /* 0x0023ec0001497983 */ /* 0x000f220000100800 */
[----:B--2---:R-:W-:Y:S02]  /*35f20*/  VIADD R8, R19, 0xffffffa4 ;  /* 0xffffffa413087836 */ /* 0x004fe40000000000 */
[----:B------:R-:W-:-:S03]  /*35f30*/  @!P5 IMAD.MOV.U32 R9, RZ, RZ, R64 ;  /* 0x000000ffff09d224 */ /* 0x000fc600078e0040 */
[----:B------:R-:W-:Y:S01]  /*35f40*/  ISETP.GE.U32.AND P4, PT, R8, 0x7fffff25, PT ;  /* 0x7fffff250800780c */ /* 0x000fe20003f86070 */
[----:B------:R-:W-:-:S05]  /*35f50*/  @!P5 IMAD.MOV.U32 R8, RZ, RZ, R21 ;  /* 0x000000ffff08d224 */ /* 0x000fca00078e0015 */
[----:B------:R0:W2:Y:S01]  /*35f60*/  @!P5 LDG.E.U8 R11, desc[UR20][R8.64] ;  /* 0x00000014080bd981 */ /* 0x0000a2000c1e1100 */
[----:B------:R-:W-:Y:S01]  /*35f70*/  ISETP.GT.U32.AND P6, PT, R15, R55, PT ;  /* 0x000000370f00720c */ /* 0x000fe20003fc4070 */
[----:B------:R-:W-:Y:S01]  /*35f80*/  IMAD R5, R6, 0x43, RZ ;  /* 0x0000004306057824 */ /* 0x000fe200078e02ff */
[----:B------:R-:W-:Y:S01]  /*35f90*/  ISETP.GE.U32.AND P3, PT, R7, 0x7fffff3d, PT ;  /* 0x7fffff3d0700780c */ /* 0x000fe20003f66070 */
[----:B---3--:R-:W-:Y:S01]  /*35fa0*/  VIADD R7, R17, 0xffffffb4 ;  /* 0xffffffb411077836 */ /* 0x008fe20000000000 */
[----:B------:R1:W-:Y:S04]  /*35fb0*/  STL [R1+0xea0], R21 ;  /* 0x000ea01501007387 */ /* 0x0003e80000100800 */
[----:B------:R-:W-:Y:S01]  /*35fc0*/  STL [R1+0xe9c], R64 ;  /* 0x000e9c4001007387 */ /* 0x000fe20000100800 */
[----:B------:R-:W-:-:S02]  /*35fd0*/  PRMT R18, RZ, 0x7610, R18 ;  /* 0x00007610ff127816 */ /* 0x000fc40000000012 */
[----:B------:R-:W-:Y:S02]  /*35fe0*/  PRMT R57, RZ, 0x7610, R57 ;  /* 0x00007610ff397816 */ /* 0x000fe40000000039 */
[----:B------:R-:W-:Y:S01]  /*35ff0*/  ISETP.GE.U32.AND P5, PT, R7, 0x7fffff35, PT ;  /* 0x7fffff350700780c */ /* 0x000fe20003fa6070 */
[----:B------:R-:W-:Y:S01]  /*36000*/  @!P6 IMAD.IADD R55, R55, 0x1, -R15 ;  /* 0x000000013737e824 */ /* 0x000fe200078e0a0f */
[CC--:B------:R-:W-:Y:S01]  /*36010*/  IADD3 R19, P6, PT, R5.reuse, R3.reuse, RZ ;  /* 0x0000000305137210 */ /* 0x0c0fe20007fde0ff */
[----:B------:R-:W-:Y:S01]  /*36020*/  IMAD R7, R6, 0x4b, RZ ;  /* 0x0000004b06077824 */ /* 0x000fe200078e02ff */
[----:B------:R-:W3:Y:S02]  /*36030*/  LDC R17, c[0x0][0x3a0] ;  /* 0x0000e800ff117b82 */ /* 0x000ee40000000800 */
[----:B-1----:R-:W-:Y:S01]  /*36040*/  LEA.HI.X.SX32 R21, R5, R4, 0x1, P6 ;  /* 0x0000000405157211 */ /* 0x002fe200030f0eff */
[----:B0-----:R-:W-:Y:S01]  /*36050*/  @!P3 IMAD.MOV.U32 R8, RZ, RZ, R19 ;  /* 0x000000ffff08b224 */ /* 0x001fe200078e0013 */
[----:B------:R-:W-:-:S03]  /*36060*/  IADD3 R20, P6, PT, R7, R3, RZ ;  /* 0x0000000307147210 */ /* 0x000fc60007fde0ff */
[----:B------:R-:W-:Y:S02]  /*36070*/  @!P3 IMAD.MOV.U32 R9, RZ, RZ, R21 ;  /* 0x000000ffff09b224 */ /* 0x000fe400078e0015 */
[----:B------:R-:W-:Y:S01]  /*36080*/  VIADD R5, R10, 0xffffffac ;  /* 0xffffffac0a057836 */ /* 0x000fe20000000000 */
[----:B------:R-:W-:Y:S02]  /*36090*/  PRMT R10, RZ, 0x7610, R10 ;  /* 0x00007610ff0a7816 */ /* 0x000fe4000000000a */
[----:B------:R0:W3:Y:S02]  /*360a0*/  @!P3 LDG.E.U8 R18, desc[UR20][R8.64] ;  /* 0x000000140812b981 */ /* 0x0000e4000c1e1100 */
[----:B------:R-:W-:Y:S01]  /*360b0*/  ISETP.GE.U32.AND P3, PT, R5, 0x7fffff2d, PT ;  /* 0x7fffff2d0500780c */ /* 0x000fe20003f66070 */
[----:B0-----:R-:W-:Y:S01]  /*360c0*/  @!P5 IMAD.MOV.U32 R8, RZ, RZ, R20 ;  /* 0x000000ffff08d224 */ /* 0x001fe200078e0014 */
[----:B--2---:R0:W-:Y:S04]  /*360d0*/  STL [R1+0x4c], R11 ;  /* 0x00004c0b01007387 */ /* 0x0041e80000100800 */
[----:B------:R1:W-:Y:S04]  /*360e0*/  STL [R1+0xce8], R19 ;  /* 0x000ce81301007387 */ /* 0x0003e80000100800 */
[----:B------:R-:W-:Y:S01]  /*360f0*/  STL [R1+0x38], R65 ;  /* 0x0000384101007387 */ /* 0x000fe20000100800 */
[----:B0-----:R-:W0:Y:S03]  /*36100*/  LDC R11, c[0x0][0x3a0] ;  /* 0x0000e800ff0b7b82 */ /* 0x001e260000000800 */
[----:B------:R2:W-:Y:S01]  /*36110*/  STL [R1+0xce4], R21 ;  /* 0x000ce41501007387 */ /* 0x0005e20000100800 */
[----:B------:R-:W-:-:S04]  /*36120*/  IMAD.MOV.U32 R5, RZ, RZ, R60 ;  /* 0x000000ffff057224 */ /* 0x000fc800078e003c */
[----:B-1----:R-:W1:Y:S01]  /*36130*/  LDC R19, c[0x0][0x3a0] ;  /* 0x0000e800ff137b82 */ /* 0x002e620000000800 */
[----:B--2---:R-:W-:Y:S01]  /*36140*/  LEA.HI.X.SX32 R21, R7, R4, 0x1, P6 ;  /* 0x0000000407157211 */ /* 0x004fe200030f0eff */
[----:B------:R-:W-:-:S04]  /*36150*/  IMAD R7, R6, 0x53, RZ ;  /* 0x0000005306077824 */ /* 0x000fc800078e02ff */
[----:B------:R-:W-:-:S05]  /*36160*/  @!P5 IMAD.MOV.U32 R9, RZ, RZ, R21 ;  /* 0x000000ffff09d224 */ /* 0x000fca00078e0015 */
[----:B------:R0:W2:Y:S01]  /*36170*/  @!P5 LDG.E.U8 R10, desc[UR20][R8.64] ;  /* 0x00000014080ad981 */ /* 0x0000a2000c1e1100 */
[----:B------:R-:W-:-:S04]  /*36180*/  IADD3 R64, P5, PT, R7, R3, RZ ;  /* 0x0000000307407210 */ /* 0x000fc80007fbe0ff */
[----:B------:R-:W-:Y:S01]  /*36190*/  LEA.HI.X.SX32 R7, R7, R4, 0x1, P5 ;  /* 0x0000000407077211 */ /* 0x000fe200028f0eff */
[----:B0-----:R-:W-:-:S04]  /*361a0*/  VIADD R8, R11, 0xffffff94 ;  /* 0xffffff940b087836 */ /* 0x001fc80000000000 */
[----:B------:R-:W-:Y:S01]  /*361b0*/  @!P3 IMAD.MOV.U32 R9, RZ, RZ, R7 ;  /* 0x000000ffff09b224 */ /* 0x000fe200078e0007 */
[----:B------:R-:W-:Y:S01]  /*361c0*/  ISETP.GE.U32.AND P5, PT, R8, 0x7fffff15, PT ;  /* 0x7fffff150800780c */ /* 0x000fe20003fa6070 */
[----:B------:R-:W-:-:S05]  /*361d0*/  @!P3 IMAD.MOV.U32 R8, RZ, RZ, R64 ;  /* 0x000000ffff08b224 */ /* 0x000fca00078e0040 */
[----:B------:R-:W2:Y:S04]  /*361e0*/  @!P3 LDG.E.U8 R57, desc[UR20][R8.64] ;  /* 0x000000140839b981 */ /* 0x000ea8000c1e1100 */
[----:B------:R0:W-:Y:S04]  /*361f0*/  STL [R1+0xd28], R20 ;  /* 0x000d281401007387 */ /* 0x0001e80000100800 */
[----:B---3--:R3:W-:Y:S01]  /*36200*/  STL [R1+0x68], R18 ;  /* 0x0000681201007387 */ /* 0x0087e20000100800 */
[----:B----4-:R-:W-:Y:S01]  /*36210*/  ISETP.GE.AND P6, PT, R73, RZ, PT ;  /* 0x000000ff4900720c */ /* 0x010fe20003fc6270 */
[----:B------:R-:W-:Y:S01]  /*36220*/  VIADD R11, R17, 0xffffff9c ;  /* 0xffffff9c110b7836 */ /* 0x000fe20000000000 */
[----:B0-----:R-:W0:Y:S08]  /*36230*/  LDC R20, c[0x0][0x3a8] ;  /* 0x0000ea00ff147b82 */ /* 0x001e300000000800 */
[----:B---3--:R-:W3:Y:S01]  /*36240*/  LDC R18, c[0x0][0x3a8] ;  /* 0x0000ea00ff127b82 */ /* 0x008ee20000000800 */
[----:B------:R4:W-:Y:S02]  /*36250*/  STL [R1+0xd24], R21 ;  /* 0x000d241501007387 */ /* 0x0009e40000100800 */
[----:B------:R-:W-:Y:S01]  /*36260*/  @!P6 IMAD.MOV R5, RZ, RZ, -R5 ;  /* 0x000000ffff05e224 */ /* 0x000fe200078e0a05 */
[----:B------:R-:W-:-:S02]  /*36270*/  ISETP.GE.U32.AND P3, PT, R11, 0x7fffff1d, PT ;  /* 0x7fffff1d0b00780c */ /* 0x000fc40003f66070 */
[----:B------:R-:W-:Y:S02]  /*36280*/  PRMT R17, RZ, 0x7610, R17 ;  /* 0x00007610ff117816 */ /* 0x000fe40000000011 */
[----:B----4-:R-:W4:Y:S01]  /*36290*/  LDC R21, c[0x0][0x3a0] ;  /* 0x0000e800ff157b82 */ /* 0x010f220000000800 */
[----:B--2---:R2:W-:Y:S04]  /*362a0*/  STL [R1+0x64], R10 ;  /* 0x0000640a01007387 */ /* 0x0045e80000100800 */
[----:B------:R-:W-:Y:S04]  /*362b0*/  STL [R1+0xd68], R64 ;  /* 0x000d684001007387 */ /* 0x000fe80000100800 */
[----:B------:R0:W-:Y:S04]  /*362c0*/  STL [R1+0xd64], R7 ;  /* 0x000d640701007387 */ /* 0x0001e80000100800 */
[----:B------:R-:W4:Y:S01]  /*362d0*/  LDL R73, [R1+0x23f0] ;  /* 0x0023f00001497983 */ /* 0x000f220000100800 */
[----:B--2---:R-:W-:-:S02]  /*362e0*/  IMAD R10, R6, 0x5b, RZ ;  /* 0x0000005b060a7824 */ /* 0x004fc400078e02ff */
[----:B0-----:R-:W-:-:S03]  /*362f0*/  IMAD R7, R6, 0x31, RZ ;  /* 0x0000003106077824 */ /* 0x001fc600078e02ff */
[----:B------:R-:W-:-:S04]  /*36300*/  IADD3 R60, P6, PT, R10, R3, RZ ;  /* 0x000000030a3c7210 */ /* 0x000fc80007fde0ff */
[----:B------:R-:W-:Y:S01]  /*36310*/  LEA.HI.X.SX32 R64, R10, R4, 0x1, P6 ;  /* 0x000000040a407211 */ /* 0x000fe200030f0eff */
[----:B------:R-:W-:Y:S04]  /*36320*/  STL [R1+0xda8], R60 ;  /* 0x000da83c01007387 */ /* 0x000fe80000100800 */
[----:B------:R0:W-:Y:S01]  /*36330*/  STL [R1+0x74], R57 ;  /* 0x0000743901007387 */ /* 0x0001e20000100800 */
[----:B---3--:R-:W-:Y:S02]  /*36340*/  IMAD R10, R18, 0x63, RZ ;  /* 0x00000063120a7824 */ /* 0x008fe400078e02ff */
[----:B------:R-:W-:Y:S01]  /*36350*/  @!P4 IMAD.MOV.U32 R8, RZ, RZ, R60 ;  /* 0x000000ffff08c224 */ /* 0x000fe200078e003c */
[----:B0-----:R-:W-:-:S04]  /*36360*/  IADD3 R57, P6, PT, R7, R3, RZ ;  /* 0x0000000307397210 */ /* 0x001fc80007fde0ff */
[----:B------:R-:W-:Y:S02]  /*36370*/  LEA.HI.X.SX32 R60, R7, R4, 0x1, P6 ;  /* 0x00000004073c7211 */ /* 0x000fe400030f0eff */
[----:B------:R-:W-:Y:S01]  /*36380*/  IADD3 R65, P6, PT, R10, R3, RZ ;  /* 0x000000030a417210 */ /* 0x000fe20007fde0ff */
[----:B------:R-:W-:-:S03]  /*36390*/  @!P4 IMAD.MOV.U32 R9, RZ, RZ, R64 ;  /* 0x000000ffff09c224 */ /* 0x000fc600078e0040 */
[----:B------:R-:W-:Y:S02]  /*363a0*/  LEA.HI.X.SX32 R75, R10, R4, 0x1, P6 ;  /* 0x000000040a4b7211 */ /* 0x000fe400030f0eff */
[----:B------:R-:W-:Y:S01]  /*363b0*/  PRMT R18, RZ, 0x7610, R18 ;  /* 0x00007610ff127816 */ /* 0x000fe20000000012 */
[----:B------:R0:W2:Y:S02]  /*363c0*/  @!P4 LDG.E.U8 R17, desc[UR20][R8.64] ;  /* 0x000000140811c981 */ /* 0x0000a4000c1e1100 */
[----:B0-----:R-:W-:Y:S02]  /*363d0*/  @!P3 IMAD.MOV.U32 R8, RZ, RZ, R65 ;  /* 0x000000ffff08b224 */ /* 0x001fe400078e0041 */
[----:B------:R-:W-:-:S05]  /*363e0*/  @!P3 IMAD.MOV.U32 R9, RZ, RZ, R75 ;  /* 0x000000ffff09b224 */ /* 0x000fca00078e004b */
[----:B------:R0:W3:Y:S01]  /*363f0*/  @!P3 LDG.E.U8 R18, desc[UR20][R8.64] ;  /* 0x000000140812b981 */ /* 0x0000e2000c1e1100 */
[----:B------:R-:W-:-:S03]  /*36400*/  IMAD R7, R20, 0x6b, RZ ;  /* 0x0000006b14077824 */ /* 0x000fc600078e02ff */
[----:B------:R0:W-:Y:S04]  /*36410*/  STL [R1+0xda4], R64 ;  /* 0x000da44001007387 */ /* 0x0001e80000100800 */
[----:B------:R4:W-:Y:S04]  /*36420*/  STL [R1+0xc58], R57 ;  /* 0x000c583901007387 */ /* 0x0009e80000100800 */
[----:B------:R4:W-:Y:S01]  /*36430*/  STL [R1+0xc54], R60 ;  /* 0x000c543c01007387 */ /* 0x0009e20000100800 */
[----:B-1----:R-:W-:-:S03]  /*36440*/  VIADD R11, R19, 0xffffffce ;  /* 0xffffffce130b7836 */ /* 0x002fc60000000000 */
[----:B------:R-:W-:Y:S01]  /*36450*/  STL [R1+0xde8], R65 ;  /* 0x000de84101007387 */ /* 0x000fe20000100800 */
[----:B0-----:R-:W-:Y:S02]  /*36460*/  IADD3 R64, P6, PT, R7, R3, RZ ;  /* 0x0000000307407210 */ /* 0x001fe40007fde0ff */
[----:B------:R-:W-:Y:S02]  /*36470*/  ISETP.GE.U32.AND P4, PT, R11, 0x7fffff4f, PT ;  /* 0x7fffff4f0b00780c */ /* 0x000fe40003f86070 */
[----:B------:R-:W0:Y:S01]  /*36480*/  LDC R11, c[0x0][0x3a0] ;  /* 0x0000e800ff0b7b82 */ /* 0x000e220000000800 */
[----:B------:R-:W-:Y:S02]  /*36490*/  LEA.HI.X.SX32 R7, R7, R4, 0x1, P6 ;  /* 0x0000000407077211 */ /* 0x000fe400030f0eff */
[----:B------:R-:W-:Y:S01]  /*364a0*/  PRMT R19, RZ, 0x7610, R19 ;  /* 0x00007610ff137816 */ /* 0x000fe20000000013 */
[----:B------:R-:W-:Y:S01]  /*364b0*/  @!P5 IMAD.MOV.U32 R8, RZ, RZ, R64 ;  /* 0x000000ffff08d224 */ /* 0x000fe200078e0040 */
[----:B------:R-:W-:Y:S01]  /*364c0*/  SEL R5, R14, R5, !P1 ;  /* 0x000000050e057207 */ /* 0x000fe20004800000 */
[----:B------:R-:W-:Y:S01]  /*364d0*/  @!P5 IMAD.MOV.U32 R9, RZ, RZ, R7 ;  /* 0x000000ffff09d224 */ /* 0x000fe200078e0007 */
[----:B------:R-:W-:-:S04]  /*364e0*/  PRMT R86, RZ, 0x7610, R86 ;  /* 0x00007610ff567816 */ /* 0x000fc80000000056 */
[----:B------:R1:W3:Y:S01]  /*364f0*/  @!P5 LDG.E.U8 R19, desc[UR20][R8.64] ;  /* 0x000000140813d981 */ /* 0x0002e2000c1e1100 */
[----:B----4-:R-:W-:Y:S02]  /*36500*/  VIADD R10, R21, 0xffffff8c ;  /* 0xffffff8c150a7836 */ /* 0x010fe40000000000 */
[----:B-1----:R-:W-:Y:S02]  /*36510*/  @!P4 IMAD.MOV.U32 R8, RZ, RZ, R57 ;  /* 0x000000ffff08c224 */ /* 0x002fe400078e0039 */
[----:B------:R-:W-:-:S05]  /*36520*/  @!P4 IMAD.MOV.U32 R9, RZ, RZ, R60 ;  /* 0x000000ffff09c224 */ /* 0x000fca00078e003c */
[----:B------:R1:W4:Y:S01]  /*36530*/  @!P4 LDG.E.U8 R86, desc[UR20][R8.64] ;  /* 0x000000140856c981 */ /* 0x000322000c1e1100 */
[----:B------:R-:W-:Y:S01]  /*36540*/  ISETP.GE.U32.AND P3, PT, R10, 0x7fffff0d, PT ;  /* 0x7fffff0d0a00780c */ /* 0x000fe20003f66070 */
[----:B0-----:R-:W-:Y:S02]  /*36550*/  VIADD R10, R11, 0xffffffc6 ;  /* 0xffffffc60b0a7836 */ /* 0x001fe40000000000 */
[C---:B-1----:R-:W-:Y:S02]  /*36560*/  IMAD.SHL.U32 R9, R6.reuse, 0x2, RZ ;  /* 0x0000000206097824 */ /* 0x042fe400078e00ff */
[----:B------:R-:W-:-:S05]  /*36570*/  IMAD R8, R6, 0x39, RZ ;  /* 0x0000003906087824 */ /* 0x000fca00078e02ff */
[C---:B------:R-:W-:Y:S02]  /*36580*/  IADD3 R57, P5, PT, R8.reuse, R3, RZ ;  /* 0x0000000308397210 */ /* 0x040fe40007fbe0ff */
[----:B------:R-:W-:Y:S02]  /*36590*/  PRMT R72, RZ, 0x7610, R72 ;  /* 0x00007610ff487816 */ /* 0x000fe40000000048 */
[----:B------:R-:W-:Y:S02]  /*365a0*/  LEA.HI.X.SX32 R60, R8, R4, 0x1, P5 ;  /* 0x00000004083c7211 */ /* 0x000fe400028f0eff */
[----:B------:R-:W-:Y:S02]  /*365b0*/  ISETP.GE.U32.AND P5, PT, R10, 0x7fffff47, PT ;  /* 0x7fffff470a00780c */ /* 0x000fe40003fa6070 */
[----:B------:R-:W-:Y:S02]  /*365c0*/  PRMT R61, RZ, 0x7610, R61 ;  /* 0x00007610ff3d7816 */ /* 0x000fe4000000003d */
[----:B------:R-:W-:-:S02]  /*365d0*/  PRMT R85, RZ, 0x7610, R85 ;  /* 0x00007610ff557816 */ /* 0x000fc40000000055 */
[----:B------:R-:W-:Y:S02]  /*365e0*/  PRMT R93, RZ, 0x7610, R93 ;  /* 0x00007610ff5d7816 */ /* 0x000fe4000000005d */
[----:B------:R-:W-:Y:S01]  /*365f0*/  ISETP.GE.AND P6, PT, R73, RZ, PT ;  /* 0x000000ff4900720c */ /* 0x000fe20003fc6270 */
[----:B--2---:R0:W-:Y:S04]  /*36600*/  STL [R1+0x6c], R17 ;  /* 0x00006c1101007387 */ /* 0x0041e80000100800 */
[----:B------:R-:W-:Y:S04]  /*36610*/  STL [R1+0xde4], R75 ;  /* 0x000de44b01007387 */ /* 0x000fe80000100800 */
[----:B------:R-:W-:Y:S01]  /*36620*/  STL [R1+0xe28], R64 ;  /* 0x000e284001007387 */ /* 0x000fe20000100800 */
[----:B0-----:R-:W0:Y:S03]  /*36630*/  LDC R17, c[0x0][0x3a0] ;  /* 0x0000e800ff117b82 */ /* 0x001e260000000800 */
[----:B---3--:R1:W-:Y:S05]  /*36640*/  STL [R1+0x84], R18 ;  /* 0x0000841201007387 */ /* 0x0083ea0000100800 */
[----:B-1----:R-:W1:Y:S01]  /*36650*/  LDC R18, c[0x0][0x3a8] ;  /* 0x0000ea00ff127b82 */ /* 0x002e620000000800 */
[----:B------:R2:W-:Y:S02]  /*36660*/  STL [R1+0xe24], R7 ;  /* 0x000e240701007387 */ /* 0x0005e40000100800 */
[----:B--2---:R-:W-:-:S05]  /*36670*/  IMAD R7, R5, UR6, RZ ;  /* 0x0000000605077c24 */ /* 0x004fca000f8e02ff */
[----:B------:R-:W-:-:S04]  /*36680*/  IADD3 R73, P4, PT, R7, R13, RZ ;  /* 0x0000000d07497210 */ /* 0x000fc80007f9e0ff */
[----:B------:R-:W-:Y:S02]  /*36690*/  LEA.HI.X.SX32 R75, R7, R12, 0x1, P4 ;  /* 0x0000000c074b7211 */ /* 0x000fe400020f0eff */
[CC--:B------:R-:W-:Y:S01]  /*366a0*/  IADD3 R20, P4, PT, R9.reuse, R3.reuse, RZ ;  /* 0x0000000309147210 */ /* 0x0c0fe20007f9e0ff */
[----:B-1----:R-:W-:Y:S02]  /*366b0*/  IMAD R7, R18, 0x73, RZ ;  /* 0x0000007312077824 */ /* 0x002fe400078e02ff */
[----:B------:R-:W-:Y:S01]  /*366c0*/  IMAD.MOV.U32 R5, RZ, RZ, R55 ;  /* 0x000000ffff057224 */ /* 0x000fe200078e0037 */
[----:B------:R-:W-:Y:S01]  /*366d0*/  LEA.HI.X.SX32 R55, R9, R4, 0x1, P4 ;  /* 0x0000000409377211 */ /* 0x000fe200020f0eff */
[----:B0-----:R-:W-:Y:S02]  /*366e0*/  VIADD R11, R17, 0xfffffffd ;  /* 0xfffffffd110b7836 */ /* 0x001fe40000000000 */
[----:B------:R-:W-:Y:S01]  /*366f0*/  @P0 IMAD.MOV.U32 R8, RZ, RZ, R73 ;  /* 0x000000ffff080224 */ /* 0x000fe200078e0049 */
[----:B------:R-:W-:Y:S01]  /*36700*/  IADD3 R64, P4, PT, R7, R3, RZ ;  /* 0x0000000307407210 */ /* 0x000fe20007f9e0ff */
[----:B------:R-:W-:-:S02]  /*36710*/  @P0 IMAD.MOV.U32 R9, RZ, RZ, R75 ;  /* 0x000000ffff090224 */ /* 0x000fc400078e004b */
[----:B------:R-:W-:Y:S01]  /*36720*/  @!P6 IMAD.MOV R5, RZ, RZ, -R5 ;  /* 0x000000ffff05e224 */ /* 0x000fe200078e0a05 */
[----:B------:R0:W-:Y:S01]  /*36730*/  STL [R1+0x80], R19 ;  /* 0x0000801301007387 */ /* 0x0001e20000100800 */
[----:B------:R-:W-:Y:S02]  /*36740*/  LEA.HI.X.SX32 R65, R7, R4, 0x1, P4 ;  /* 0x0000000407417211 */ /* 0x000fe400020f0eff */
[----:B------:R-:W-:Y:S01]  /*36750*/  ISETP.GE.U32.AND P6, PT, R11, 0x7fffff7e, PT ;  /* 0x7fffff7e0b00780c */ /* 0x000fe20003fc6070 */
[----:B------:R1:W2:Y:S01]  /*36760*/  @P0 LDG.E.U8 R72, desc[UR20][R8.64] ;  /* 0x0000001408480981 */ /* 0x0002a2000c1e1100 */
[----:B------:R-:W3:Y:S08]  /*36770*/  LDC R18, c[0x0][0x3a8] ;  /* 0x0000ea00ff127b82 */ /* 0x000ef00000000800 */
[----:B0-----:R-:W0:Y:S08]  /*36780*/  LDC R19, c[0x0][0x3a0] ;  /* 0x0000e800ff137b82 */ /* 0x001e300000000800 */
[----:B------:R-:W0:Y:S08]  /*36790*/  LDC R11, c[0x0][0x3a0] ;  /* 0x0000e800ff0b7b82 */ /* 0x000e300000000800 */
[----:B------:R-:W0:Y:S01]  /*367a0*/  LDC R17, c[0x0][0x3a0] ;  /* 0x0000e800ff117b82 */ /* 0x000e220000000800 */
[----:B-1----:R-:W-:-:S02]  /*367b0*/  @!P3 IMAD.MOV.U32 R8, RZ, RZ, R64 ;  /* 0x000000ffff08b224 */ /* 0x002fc400078e0040 */
[----:B------:R-:W-:-:S05]  /*367c0*/  @!P3 IMAD.MOV.U32 R9, RZ, RZ, R65 ;  /* 0x000000ffff09b224 */ /* 0x000fca00078e0041 */
[----:B------:R1:W2:Y:S02]  /*367d0*/  @!P3 LDG.E.U8 R61, desc[UR20][R8.64] ;  /* 0x00000014083db981 */ /* 0x0002a4000c1e1100 */
[----:B-1----:R-:W-:Y:S02]  /*367e0*/  @!P5 IMAD.MOV.U32 R8, RZ, RZ, R57 ;  /* 0x000000ffff08d224 */ /* 0x002fe400078e0039 */
[----:B------:R-:W-:-:S05]  /*367f0*/  @!P5 IMAD.MOV.U32 R9, RZ, RZ, R60 ;  /* 0x000000ffff09d224 */ /* 0x000fca00078e003c */
[----:B------:R1:W2:Y:S02]  /*36800*/  @!P5 LDG.E.U8 R85, desc[UR20][R8.64] ;  /* 0x000000140855d981 */ /* 0x0002a4000c1e1100 */
[----:B-1----:R-:W-:Y:S02]  /*36810*/  @!P6 IMAD.MOV.U32 R8, RZ, RZ, R20 ;  /* 0x000000ffff08e224 */ /* 0x002fe400078e0014 */
[----:B------:R-:W-:-:S05]  /*36820*/  @!P6 IMAD.MOV.U32 R9, RZ, RZ, R55 ;  /* 0x000000ffff09e224 */ /* 0x000fca00078e0037 */
[----:B------:R1:W2:Y:S04]  /*36830*/  @!P6 LDG.E.U8 R93, desc[UR20][R8.64] ;  /* 0x00000014085de981 */ /* 0x0002a8000c1e1100 */
[----:B------:R-:W-:Y:S01]  /*36840*/  STL [R1+0x8d0], R73 ;  /* 0x0008d04901007387 */ /* 0x000fe20000100800 */
[----:B------:R-:W-:-:S03]  /*36850*/  SEL R5, R14, R5, !P1 ;  /* 0x000000050e057207 */ /* 0x000fc60004800000 */
[----:B------:R-:W-:Y:S04]  /*36860*/  STL [R1+0xc98], R57 ;  /* 0x000c983901007387 */ /* 0x000fe80000100800 */
[----:B------:R-:W-:Y:S04]  /*36870*/  STL [R1+0x8cc], R75 ;  /* 0x0008cc4b01007387 */ /* 0x000fe80000100800 */
[----:B------:R-:W-:Y:S04]  /*36880*/  STL [R1+0xae0], R20 ;  /* 0x000ae01401007387 */ /* 0x000fe80000100800 */
[----:B------:R0:W-:Y:S04]  /*36890*/  STL [R1+0xc94], R60 ;  /* 0x000c943c01007387 */ /* 0x0001e80000100800 */
[----:B------:R-:W-:Y:S01]  /*368a0*/  STL [R1+0xadc], R55 ;  /* 0x000adc3701007387 */ /* 0x000fe20000100800 */
[----:B------:R-:W-:-:S03]  /*368b0*/  IMAD R5, R5, UR6, RZ ;  /* 0x0000000605057c24 */ /* 0x000fc6000f8e02ff */
[----:B------:R-:W-:Y:S04]  /*368c0*/  STL [R1+0xe68], R64 ;  /* 0x000e684001007387 */ /* 0x000fe80000100800 */
[----:B------:R-:W-:Y:S01]  /*368d0*/  STL [R1+0xe64], R65 ;  /* 0x000e644101007387 */ /* 0x000fe20000100800 */
[----:B0-----:R-:W-:Y:S02]  /*368e0*/  VIADD R10, R19, 0xffffff84 ;  /* 0xffffff84130a7836 */ /* 0x001fe40000000000 */
[C---:B------:R-:W-:Y:S01]  /*368f0*/  IMAD R7, R6.reuse, 0xa, RZ ;  /* 0x0000000a06077824 */ /* 0x040fe200078e02ff */
[----:B------:R-:W0:Y:S01]  /*36900*/  LDC R19, c[0x0][0x3a0] ;  /* 0x0000e800ff137b82 */ /* 0x000e220000000800 */
[----:B-1----:R-:W-:Y:S02]  /*36910*/  IMAD R8, R6, 0x12, RZ ;  /* 0x0000001206087824 */ /* 0x002fe400078e02ff */
[----:B------:R-:W-:Y:S01]  /*36920*/  VIADD R9, R11, 0xfffffff5 ;  /* 0xfffffff50b097836 */ /* 0x000fe20000000000 */
[----:B------:R-:W-:-:S02]  /*36930*/  ISETP.GE.U32.AND P4, PT, R10, 0x7fffff05, PT ;  /* 0x7fffff050a00780c */ /* 0x000fc40003f86070 */
[----:B------:R-:W-:Y:S02]  /*36940*/  IADD3 R60, P5, PT, R7, R3, RZ ;  /* 0x00000003073c7210 */ /* 0x000fe40007fbe0ff */
[----:B------:R-:W-:Y:S01]  /*36950*/  PRMT R71, RZ, 0x7610, R71 ;  /* 0x00007610ff477816 */ /* 0x000fe20000000047 */
[----:B------:R-:W-:Y:S01]  /*36960*/  VIADD R10, R17, 0xffffffed ;  /* 0xffffffed110a7836 */ /* 0x000fe20000000000 */
[----:B------:R-:W-:Y:S01]  /*36970*/  PRMT R62, RZ, 0x7610, R62 ;  /* 0x00007610ff3e7816 */ /* 0x000fe2000000003e */
[----:B------:R-:W1:Y:S08]  /*36980*/  LDC R20, c[0x0][0x3a0] ;  /* 0x0000e800ff147b82 */ /* 0x000e700000000800 */
[----:B------:R-:W0:Y:S08]  /*36990*/  LDC R11, c[0x0][0x3a0] ;  /* 0x0000e800ff0b7b82 */ /* 0x000e300000000800 */
[----:B------:R-:W0:Y:S01]  /*369a0*/  LDC R17, c[0x0][0x3a0] ;  /* 0x0000e800ff117b82 */ /* 0x000e220000000800 */
[----:B------:R-:W-:Y:S01]  /*369b0*/  ISETP.GE.U32.AND P6, PT, R10, 0x7fffff6e, PT ;  /* 0x7fffff6e0a00780c */ /* 0x000fe20003fc6070 */
[----:B--2---:R-:W-:Y:S04]  /*369c0*/  STL [R1+0x260c], R93 ;  /* 0x00260c5d01007387 */ /* 0x004fe80000100800 */
[----:B------:R2:W-:Y:S02]  /*369d0*/  STL [R1+0x1c4], R72 ;  /* 0x0001c44801007387 */ /* 0x0005e40000100800 */
[----:B--2---:R-:W-:-:S04]  /*369e0*/  IADD3 R72, P3, PT, R5, R13, RZ ;  /* 0x0000000d05487210 */ /* 0x004fc80007f7e0ff */
[----:B------:R-:W-:Y:S02]  /*369f0*/  LEA.HI.X.SX32 R73, R5, R12, 0x1, P3 ;  /* 0x0000000c05497211 */ /* 0x000fe400018f0eff */
[----:B------:R-:W-:Y:S01]  /*36a00*/  IADD3 R55, P3, PT, R8, R3, RZ ;  /* 0x0000000308377210 */ /* 0x000fe20007f7e0ff */
[----:B---3--:R-:W-:Y:S01]  /*36a10*/  IMAD R5, R18, 0x7b, RZ ;  /* 0x0000007b12057824 */ /* 0x008fe200078e02ff */
[----:B------:R-:W-:Y:S04]  /*36a20*/  STL [R1+0x8d8], R72 ;  /* 0x0008d84801007387 */ /* 0x000fe80000100800 */
[----:B------:R-:W-:Y:S01]  /*36a30*/  STL [R1+0xb20], R60 ;  /* 0x000b203c01007387 */ /* 0x000fe20000100800 */
[----:B------:R-:W-:-:S03]  /*36a40*/  LEA.HI.X.SX32 R57, R8, R4, 0x1, P3 ;  /* 0x0000000408397211 */ /* 0x000fc600018f0eff */
[----:B------:R2:W-:Y:S01]  /*36a50*/  STL [R1+0x94], R61 ;  /* 0x0000943d01007387 */ /* 0x0005e20000100800 */
[C---:B------:R-:W-:Y:S01]  /*36a60*/  IADD3 R64, P3, PT, R5.reuse, R3, RZ ;  /* 0x0000000305407210 */ /* 0x040fe20007f7e0ff */
[----:B------:R-:W-:Y:S02]  /*36a70*/  @P0 IMAD.MOV.U32 R8, RZ, RZ, R72 ;  /* 0x000000ffff080224 */ /* 0x000fe400078e0048 */
[----:B-1----:R-:W-:Y:S01]  /*36a80*/  VIADD R10, R20, 0xffffffe5 ;  /* 0xffffffe5140a7836 */ /* 0x002fe20000000000 */
[----:B------:R-:W-:Y:S02]  /*36a90*/  PRMT R59, RZ, 0x7610, R59 ;  /* 0x00007610ff3b7816 */ /* 0x000fe4000000003b */
[-C--:B------:R-:W-:Y:S01]  /*36aa0*/  LEA.HI.X.SX32 R65, R5, R4.reuse, 0x1, P3 ;  /* 0x0000000405417211 */ /* 0x080fe200018f0eff */
[----:B------:R-:W1:Y:S01]  /*36ab0*/  LDC R18, c[0x0][0x3a0] ;  /* 0x0000e800ff127b82 */ /* 0x000e620000000800 */
[----:B--2---:R-:W-:Y:S02]  /*36ac0*/  LEA.HI.X.SX32 R61, R7, R4, 0x1, P5 ;  /* 0x00000004073d7211 */ /* 0x004fe400028f0eff */
[----:B------:R-:W-:Y:S01]  /*36ad0*/  ISETP.GE.U32.AND P5, PT, R9, 0x7fffff76, PT ;  /* 0x7fffff760900780c */ /* 0x000fe20003fa6070 */
[----:B------:R-:W-:-:S05]  /*36ae0*/  @P0 IMAD.MOV.U32 R9, RZ, RZ, R73 ;  /* 0x000000ffff090224 */ /* 0x000fca00078e0049 */
[----:B------:R2:W3:Y:S01]  /*36af0*/  @P0 LDG.E.U8 R71, desc[UR20][R8.64] ;  /* 0x0000001408470981 */ /* 0x0004e2000c1e1100 */
[----:B0-----:R-:W-:Y:S01]  /*36b00*/  VIADD R7, R19, 0xffffffbb ;  /* 0xffffffbb13077836 */ /* 0x001fe20000000000 */
[----:B------:R-:W-:Y:S02]  /*36b10*/  PRMT R5, RZ, 0x7610, R5 ;  /* 0x00007610ff057816 */ /* 0x000fe40000000005 */
[----:B------:R-:W-:Y:S01]  /*36b20*/  STL [R1+0x8d4], R73 ;  /* 0x0008d44901007387 */ /* 0x000fe20000100800 */
[----:B------:R-:W0:Y:S01]  /*36b30*/  LDC R19, c[0x0][0x3a0] ;  /* 0x0000e800ff137b82 */ /* 0x000e220000000800 */
[----:B--2---:R-:W-:Y:S02]  /*36b40*/  @!P4 IMAD.MOV.U32 R8, RZ, RZ, R64 ;  /* 0x000000ffff08c224 */ /* 0x004fe400078e0040 */
[----:B------:R-:W-:-:S05]  /*36b50*/  @!P4 IMAD.MOV.U32 R9, RZ, RZ, R65 ;  /* 0x000000ffff09c224 */ /* 0x000fca00078e0041 */
[----:B------:R2:W3:Y:S01]  /*36b60*/  @!P4 LDG.E.U8 R62, desc[UR20][R8.64] ;  /* 0x00000014083ec981 */ /* 0x0004e2000c1e1100 */
[----:B------:R-:W-:Y:S02]  /*36b70*/  ISETP.GE.U32.AND P3, PT, R7, 0x7fffff3c, PT ;  /* 0x7fffff3c0700780c */ /* 0x000fe40003f66070 */
[----:B------:R-:W-:Y:S01]  /*36b80*/  PRMT R7, RZ, 0x7610, R7 ;  /* 0x00007610ff077816 */ /* 0x000fe20000000007 */
[----:B--2---:R-:W-:Y:S02]  /*36b90*/  @!P5 IMAD.MOV.U32 R8, RZ, RZ, R60 ;  /* 0x000000ffff08d224 */ /* 0x004fe400078e003c */
[----:B------:R-:W-:-:S05]  /*36ba0*/  @!P5 IMAD.MOV.U32 R9, RZ, RZ, R61 ;  /* 0x000000ffff09d224 */ /* 0x000fca00078e003d */
[----:B------:R2:W3:Y:S02]  /*36bb0*/  @!P5 LDG.E.U8 R5, desc[UR20][R8.64] ;  /* 0x000000140805d981 */ /* 0x0004e4000c1e1100 */
[----:B--2---:R-:W-:Y:S02]  /*36bc0*/  @!P6 IMAD.MOV.U32 R8, RZ, RZ, R55 ;  /* 0x000000ffff08e224 */ /* 0x004fe400078e0037 */
[----:B------:R-:W-:-:S05]  /*36bd0*/  @!P6 IMAD.MOV.U32 R9, RZ, RZ, R57 ;  /* 0x000000ffff09e224 */ /* 0x000fca00078e0039 */
[----:B------:R2:W4:Y:S04]  /*36be0*/  @!P6 LDG.E.U8 R7, desc[UR20][R8.64] ;  /* 0x000000140807e981 */ /* 0x000528000c1e1100 */
[----:B------:R-:W-:Y:S04]  /*36bf0*/  STL [R1+0xb60], R55 ;  /* 0x000b603701007387 */ /* 0x000fe80000100800 */
[----:B------:R0:W-:Y:S04]  /*36c00*/  STL [R1+0xb1c], R61 ;  /* 0x000b1c3d01007387 */ /* 0x0001e80000100800 */
[----:B------:R-:W-:Y:S04]  /*36c10*/  STL [R1+0xb5c], R57 ;  /* 0x000b5c3901007387 */ /* 0x000fe80000100800 */
[----:B------:R-:W-:Y:S04]  /*36c20*/  STL [R1+0xea8], R64 ;  /* 0x000ea84001007387 */ /* 0x000fe80000100800 */
[----:B------:R-:W-:Y:S01]  /*36c30*/  STL [R1+0xea4], R65 ;  /* 0x000ea44101007387 */ /* 0x000fe20000100800 */
[----:B------:R-:W-:-:S02]  /*36c40*/  ISETP.GE.U32.AND P5, PT, R10, 0x7fffff66, PT ;  /* 0x7fffff660a00780c */ /* 0x000fc40003fa6070 */
[----:B------:R-:W-:Y:S02]  /*36c50*/  PRMT R52, RZ, 0x7610, R52 ;  /* 0x00007610ff347816 */ /* 0x000fe40000000034 */
[----:B------:R-:W-:Y:S01]  /*36c60*/  PRMT R54, RZ, 0x7610, R54 ;  /* 0x00007610ff367816 */ /* 0x000fe20000000036 */
[----:B------:R-:W0:Y:S01]  /*36c70*/  LDC R10, c[0x0][0x3a0] ;  /* 0x0000e800ff0a7b82 */ /* 0x000e220000000800 */
[----:B--2---:R-:W-:Y:S02]  /*36c80*/  VIADD R9, R11, 0xffffffa3 ;  /* 0xffffffa30b097836 */ /* 0x004fe40000000000 */
[----:B------:R-:W-:Y:S01]  /*36c90*/  VIADD R8, R17, 0xffffffb3 ;  /* 0xffffffb311087836 */ /* 0x000fe20000000000 */
[----:B------:R-:W-:-:S04]  /*36ca0*/  PRMT R11, RZ, 0x7610, R11 ;  /* 0x00007610ff0b7816 */ /* 0x000fc8000000000b */
[----:B------:R-:W2:Y:S01]  /*36cb0*/  LDC R17, c[0x0][0x3a0] ;  /* 0x0000e800ff117b82 */ /* 0x000ea20000000800 */
[----:B---3--:R3:W-:Y:S04]  /*36cc0*/  STL [R1+0xc], R5 ;  /* 0x00000c0501007387 */ /* 0x0087e80000100800 */
[----:B0-----:R-:W2:Y:S01]  /*36cd0*/  LDL.LU R61, [R1+0x10] ;  /* 0x00001000013d7983 */ /* 0x001ea20000300800 */
[----:B---3--:R-:W-:-:S05]  /*36ce0*/  IMAD R5, R6, 0x44, RZ ;  /* 0x0000004406057824 */ /* 0x008fca00078e02ff */
[----:B------:R-:W-:Y:S01]  /*36cf0*/  IADD3 R60, P6, PT, R5, R3, RZ ;  /* 0x00000003053c7210 */ /* 0x000fe20007fde0ff */
[----:B----4-:R0:W-:Y:S04]  /*36d00*/  STL [R1+0x8], R7 ;  /* 0x0000080701007387 */ /* 0x0101e80000100800 */
[----:B------:R-:W-:Y:S04]  /*36d10*/  STL [R1+0xcf0], R60 ;  /* 0x000cf03c01007387 */ /* 0x000fe80000100800 */
[----:B------:R3:W-:Y:S01]  /*36d20*/  STL [R1+0x88], R62 ;  /* 0x0000883e01007387 */ /* 0x0007e20000100800 */
[----:B0-----:R-:W-:-:S05]  /*36d30*/  IMAD R7, R6, 0x1a, RZ ;  /* 0x0000001a06077824 */ /* 0x001fca00078e02ff */
[----:B------:R-:W-:Y:S02]  /*36d40*/  IADD3 R55, P4, PT, R7, R3, RZ ;  /* 0x0000000307377210 */ /* 0x000fe40007f9e0ff */
[-C--:B---3--:R-:W-:Y:S02]  /*36d50*/  LEA.HI.X.SX32 R62, R5, R4.reuse, 0x1, P6 ;  /* 0x00000004053e7211 */ /* 0x088fe400030f0eff */
[----:B------:R-:W-:Y:S02]  /*36d60*/  ISETP.GE.U32.AND P6, PT, R8, 0x7fffff34, PT ;  /* 0x7fffff340800780c */ /* 0x000fe40003fc6070 */
[----:B------:R-:W-:Y:S02]  /*36d70*/  LEA.HI.X.SX32 R57, R7, R4, 0x1, P4 ;  /* 0x0000000407397211 */ /* 0x000fe400020f0eff */
[----:B------:R-:W-:Y:S01]  /*36d80*/  ISETP.GE.U32.AND P4, PT, R9, 0x7fffff24, PT ;  /* 0x7fffff240900780c */ /* 0x000fe20003f86070 */
[----:B------:R-:W-:Y:S02]  /*36d90*/  @!P3 IMAD.MOV.U32 R8, RZ, RZ, R60 ;  /* 0x000000ffff08b224 */ /* 0x000fe400078e003c */
[----:B------:R-:W-:-:S05]  /*36da0*/  @!P3 IMAD.MOV.U32 R9, RZ, RZ, R62 ;  /* 0x000000ffff09b224 */ /* 0x000fca00078e003e */
[----:B------:R0:W3:Y:S02]  /*36db0*/  @!P3 LDG.E.U8 R59, desc[UR20][R8.64] ;  /* 0x00000014083bb981 */ /* 0x0000e4000c1e1100 */
[----:B0-----:R-:W-:Y:S02]  /*36dc0*/  @!P5 IMAD.MOV.U32 R8, RZ, RZ, R55 ;  /* 0x000000ffff08d224 */ /* 0x001fe400078e0037 */
[----:B------:R-:W-:-:S05]  /*36dd0*/  @!P5 IMAD.MOV.U32 R9, RZ, RZ, R57 ;  /* 0x000000ffff09d224 */ /* 0x000fca00078e0039 */
[----:B------:R0:W4:Y:S01]  /*36de0*/  @!P5 LDG.E.U8 R11, desc[UR20][R8.64] ;  /* 0x00000014080bd981 */ /* 0x000122000c1e1100 */
[----:B------:R-:W-:-:S03]  /*36df0*/  IMAD R5, R6, 0x4c, RZ ;  /* 0x0000004c06057824 */ /* 0x000fc600078e02ff */
[----:B------:R-:W-:Y:S04]  /*36e00*/  STL [R1+0xba0], R55 ;  /* 0x000ba03701007387 */ /* 0x000fe80000100800 */
[----:B------:R-:W-:Y:S04]  /*36e10*/  STL [R1+0xcec], R62 ;  /* 0x000cec3e01007387 */ /* 0x000fe80000100800 */
[----:B------:R-:W-:Y:S04]  /*36e20*/  STL [R1+0x1c0], R71 ;  /* 0x0001c04701007387 */ /* 0x000fe80000100800 */
[----:B------:R0:W-:Y:S01]  /*36e30*/  STL [R1+0xb9c], R57 ;  /* 0x000b9c3901007387 */ /* 0x0001e20000100800 */
[----:B-1----:R-:W-:Y:S01]  /*36e40*/  VIADD R7, R18, 0xffffffab ;  /* 0xffffffab12077836 */ /* 0x002fe20000000000 */
[----:B------:R-:W-:Y:S01]  /*36e50*/  PRMT R20, RZ, 0x7610, R20 ;  /* 0x00007610ff147816 */ /* 0x000fe20000000014 */
[----:B------:R-:W1:Y:S01]  /*36e60*/  LDC R18, c[0x0][0x3a8] ;  /* 0x0000ea00ff127b82 */ /* 0x000e620000000800 */
[----:B0-----:R-:W-:-:S02]  /*36e70*/  IADD3 R57, P3, PT, R5, R3, RZ ;  /* 0x0000000305397210 */ /* 0x001fc40007f7e0ff */
[----:B------:R-:W-:Y:S01]  /*36e80*/  ISETP.GE.U32.AND P5, PT, R7, 0x7fffff2c, PT ;  /* 0x7fffff2c0700780c */ /* 0x000fe20003fa6070 */
[----:B------:R-:W-:Y:S02]  /*36e90*/  IMAD R7, R6, 0x54, RZ ;  /* 0x0000005406077824 */ /* 0x000fe400078e02ff */
[----:B------:R-:W-:Y:S01]  /*36ea0*/  @!P6 IMAD.MOV.U32 R8, RZ, RZ, R57 ;  /* 0x000000ffff08e224 */ /* 0x000fe200078e0039 */
[----:B----4-:R0:W-:Y:S04]  /*36eb0*/  STL [R1+0x14], R11 ;  /* 0x0000140b01007387 */ /* 0x0101e80000100800 */
[----:B------:R-:W-:Y:S04]  /*36ec0*/  STL [R1+0xd30], R57 ;  /* 0x000d303901007387 */ /* 0x000fe80000100800 */
[----:B---3--:R3:W-:Y:S01]  /*36ed0*/  STL [R1+0xa8], R59 ;  /* 0x0000a83b01007387 */ /* 0x0087e20000100800 */
[----:B0-----:R-:W0:Y:S01]  /*36ee0*/  LDC R11, c[0x0][0x3a8] ;  /* 0x0000ea00ff0b7b82 */ /* 0x001e220000000800 */
[----:B---3--:R-:W-:-:S02]  /*36ef0*/  LEA.HI.X.SX32 R59, R5, R4, 0x1, P3 ;  /* 0x00000004053b7211 */ /* 0x008fc400018f0eff */
[----:B------:R-:W-:-:S03]  /*36f00*/  IADD3 R55, P3, PT, R7, R3, RZ ;  /* 0x0000000307377210 */ /* 0x000fc60007f7e0ff */
[----:B------:R-:W-:Y:S01]  /*36f10*/  @!P6 IMAD.MOV.U32 R9, RZ, RZ, R59 ;  /* 0x000000ffff09e224 */ /* 0x000fe200078e003b */
[----:B------:R-:W-:-:S04]  /*36f20*/  LEA.HI.X.SX32 R7, R7, R4, 0x1, P3 ;  /* 0x0000000407077211 */ /* 0x000fc800018f0eff */
[----:B------:R3:W4:Y:S02]  /*36f30*/  @!P6 LDG.E.U8 R52, desc[UR20][R8.64] ;  /* 0x000000140834e981 */ /* 0x000724000c1e1100 */
[----:B---3--:R-:W-:Y:S02]  /*36f40*/  VIADD R8, R19, 0xffffff93 ;  /* 0xffffff9313087836 */ /* 0x008fe40000000000 */
[----:B------:R-:W-:Y:S02]  /*36f50*/  @!P5 IMAD.MOV.U32 R9, RZ, RZ, R7 ;  /* 0x000000ffff09d224 */ /* 0x000fe400078e0007 */
[----:B------:R-:W-:Y:S01]  /*36f60*/  IMAD R5, R6, 0x5c, RZ ;  /* 0x0000005c06057824 */ /* 0x000fe200078e02ff */
[----:B------:R-:W-:Y:S01]  /*36f70*/  STL [R1+0xd2c], R59 ;  /* 0x000d2c3b01007387 */ /* 0x000fe20000100800 */
[----:B------:R-:W-:Y:S02]  /*36f80*/  PRMT R21, RZ, 0x7610, R21 ;  /* 0x00007610ff157816 */ /* 0x000fe40000000015 */
[----:B------:R-:W-:Y:S01]  /*36f90*/  ISETP.GE.U32.AND P3, PT, R8, 0x7fffff14, PT ;  /* 0x7fffff140800780c */ /* 0x000fe20003f66070 */
[----:B------:R-:W-:Y:S01]  /*36fa0*/  @!P5 IMAD.MOV.U32 R8, RZ, RZ, R55 ;  /* 0x000000ffff08d224 */ /* 0x000fe200078e0037 */
[----:B------:R-:W3:Y:S04]  /*36fb0*/  LDC R19, c[0x0][0x3a8] ;  /* 0x0000ea00ff137b82 */ /* 0x000ee80000000800 */
[----:B------:R-:W3:Y:S04]  /*36fc0*/  @!P5 LDG.E.U8 R54, desc[UR20][R8.64] ;  /* 0x000000140836d981 */ /* 0x000ee8000c1e1100 */
[----:B------:R-:W-:Y:S04]  /*36fd0*/  STL [R1+0xd70], R55 ;  /* 0x000d703701007387 */ /* 0x000fe80000100800 */
[----:B------:R0:W-:Y:S02]  /*36fe0*/  STL [R1+0xd6c], R7 ;  /* 0x000d6c0701007387 */ /* 0x0001e40000100800 */
[----:B0-----:R-:W-:Y:S01]  /*36ff0*/  VIADD R7, R10, 0xffffff9b ;  /* 0xffffff9b0a077836 */ /* 0x001fe20000000000 */
[----:B--2---:R-:W-:Y:S01]  /*37000*/  ISETP.GT.U32.AND P5, PT, R15, R61, PT ;  /* 0x0000003d0f00720c */ /* 0x004fe20003fa4070 */
[----:B------:R-:W0:-:S12]  /*37010*/  LDC R10, c[0x0][0x3a0] ;  /* 0x0000e800ff0a7b82 */ /* 0x000e180000000800 */
[----:B------:R-:W-:Y:S01]  /*37020*/  @!P5 IMAD.IADD R61, R61, 0x1, -R15 ;  /* 0x000000013d3dd824 */ /* 0x000fe200078e0a0f */
[----:B----4-:R2:W-:Y:S04]  /*37030*/  STL [R1+0xa4], R52 ;  /* 0x0000a43401007387 */ /* 0x0105e80000100800 */
[----:B------:R-:W4:Y:S01]  /*37040*/  LDL R55, [R1+0x23e4] ;  /* 0x0023e40001377983 */ /* 0x000f220000100800 */
[----:B--2---:R-:W-:-:S05]  /*37050*/  IADD3 R52, P6, PT, R5, R3, RZ ;  /* 0x0000000305347210 */ /* 0x004fca0007fde0ff */
[----:B------:R-:W-:Y:S04]  /*37060*/  STL [R1+0xdb0], R52 ;  /* 0x000db03401007387 */ /* 0x000fe80000100800 */
[----:B---3--:R2:W-:Y:S01]  /*37070*/  STL [R1+0xb0], R54 ;  /* 0x0000b03601007387 */ /* 0x0085e20000100800 */
[----:B------:R-:W-:Y:S01]  /*37080*/  @!P4 IMAD.MOV.U32 R8, RZ, RZ, R52 ;  /* 0x000000ffff08c224 */ /* 0x000fe200078e0034 */
[----:B--2---:R-:W-:Y:S01]  /*37090*/  LEA.HI.X.SX32 R54, R5, R4, 0x1, P6 ;  /* 0x0000000405367211 */ /* 0x004fe200030f0eff */
[----:B------:R-:W-:Y:S01]  /*370a0*/  IMAD R5, R11, 0x64, RZ ;  /* 0x000000640b057824 */ /* 0x000fe200078e02ff */
[----:B------:R-:W-:-:S03]  /*370b0*/  ISETP.GE.U32.AND P6, PT, R7, 0x7fffff1c, PT ;  /* 0x7fffff1c0700780c */ /* 0x000fc60003fc6070 */
[----:B------:R-:W-:Y:S01]  /*370c0*/  @!P4 IMAD.MOV.U32 R9, RZ, RZ, R54 ;  /* 0x000000ffff09c224 */ /* 0x000fe200078e0036 */
[----:B------:R2:W-:Y:S01]  /*370d0*/  STL [R1+0xdac], R54 ;  /* 0x000dac3601007387 */ /* 0x0005e20000100800 */
[----:B------:R-:W3:Y:S03]  /*370e0*/  LDC R11, c[0x0][0x3a8] ;  /* 0x0000ea00ff0b7b82 */ /* 0x000ee60000000800 */
[----:B------:R0:W3:Y:S01]  /*370f0*/  @!P4 LDG.E.U8 R20, desc[UR20][R8.64] ;  /* 0x000000140814c981 */ /* 0x0000e2000c1e1100 */
[----:B--2---:R-:W-:Y:S01]  /*37100*/  IADD3 R54, P4, PT, R5, R3, RZ ;  /* 0x0000000305367210 */ /* 0x004fe20007f9e0ff */
[----:B0-----:R-:W-:-:S03]  /*37110*/  VIADD R8, R17, 0xffffff8b ;  /* 0xffffff8b11087836 */ /* 0x001fc60000000000 */
[----:B------:R-:W-:Y:S01]  /*37120*/  LEA.HI.X.SX32 R57, R5, R4, 0x1, P4 ;  /* 0x0000000405397211 */ /* 0x000fe200020f0eff */
[----:B-1----:R-:W-:Y:S01]  /*37130*/  IMAD R7, R18, 0x6c, RZ ;  /* 0x0000006c12077824 */ /* 0x002fe200078e02ff */
[----:B------:R-:W0:Y:S01]  /*37140*/  LDC R17, c[0x0][0x3a0] ;  /* 0x0000e800ff117b82 */ /* 0x000e220000000800 */
[----:B------:R-:W-:Y:S01]  /*37150*/  ISETP.GE.U32.AND P4, PT, R8, 0x7fffff0c, PT ;  /* 0x7fffff0c0800780c */ /* 0x000fe20003f86070 */
[----:B------:R-:W-:Y:S02]  /*37160*/  @!P6 IMAD.MOV.U32 R8, RZ, RZ, R54 ;  /* 0x000000ffff08e224 */ /* 0x000fe400078e0036 */
[----:B------:R-:W-:-:S05]  /*37170*/  @!P6 IMAD.MOV.U32 R9, RZ, RZ, R57 ;  /* 0x000000ffff09e224 */ /* 0x000fca00078e0039 */
[----:B------:R1:W2:Y:S01]  /*37180*/  @!P6 LDG.E.U8 R21, desc[UR20][R8.64] ;  /* 0x000000140815e981 */ /* 0x0002a2000c1e1100 */
[----:B------:R-:W-:-:S04]  /*37190*/  IADD3 R52, P5, PT, R7, R3, RZ ;  /* 0x0000000307347210 */ /* 0x000fc80007fbe0ff */
[----:B------:R-:W-:Y:S02]  /*371a0*/  LEA.HI.X.SX32 R7, R7, R4, 0x1, P5 ;  /* 0x0000000407077211 */ /* 0x000fe400028f0eff */
[----:B------:R-:W-:Y:S01]  /*371b0*/  PRMT R18, RZ, 0x7610, R18 ;  /* 0x00007610ff127816 */ /* 0x000fe20000000012 */
[----:B-1----:R-:W-:Y:S02]  /*371c0*/  @!P3 IMAD.MOV.U32 R8, RZ, RZ, R52 ;  /* 0x000000ffff08b224 */ /* 0x002fe400078e0034 */
[----:B------:R-:W-:-:S05]  /*371d0*/  @!P3 IMAD.MOV.U32 R9, RZ, RZ, R7 ;  /* 0x000000ffff09b224 */ /* 0x000fca00078e0007 */
[----:B------:R1:W4:Y:S01]  /*371e0*/  @!P3 LDG.E.U8 R18, desc[UR20][R8.64] ;  /* 0x000000140812b981 */ /* 0x000322000c1e1100 */
[----:B------:R-:W-:Y:S01]  /*371f0*/  IMAD R5, R19, 0x74, RZ ;  /* 0x0000007413057824 */ /* 0x000fe200078e02ff */
[----:B------:R-:W-:Y:S02]  /*37200*/  ISETP.GT.U32.AND P5, PT, R15, R61, PT ;  /* 0x0000003d0f00720c */ /* 0x000fe40003fa4070 */
[----:B------:R-:W-:-:S11]  /*37210*/  PRMT R19, RZ, 0x7610, R19 ;  /* 0x00007610ff137816 */ /* 0x000fd60000000013 */
[----:B------:R-:W-:Y:S01]  /*37220*/  @!P5 IMAD.IADD R61, R61, 0x1, -R15 ;  /* 0x000000013d3dd824 */ /* 0x000fe200078e0a0f */
[----:B---3--:R3:W-:Y:S04]  /*37230*/  STL [R1+0xac], R20 ;  /* 0x0000ac1401007387 */ /* 0x0087e80000100800 */
[----:B------:R-:W-:Y:S01]  /*37240*/  STL [R1+0xdf0], R54 ;  /* 0x000df03601007387 */ /* 0x000fe20000100800 */
[----:B---3--:R-:W3:Y:S03]  /*37250*/  LDC R20, c[0x0][0x3a0] ;  /* 0x0000e800ff147b82 */ /* 0x008ee60000000800 */
[----:B------:R-:W-:Y:S04]  /*37260*/  STL [R1+0xdec], R57 ;  /* 0x000dec3901007387 */ /* 0x000fe80000100800 */
[----:B------:R-:W-:Y:S04]  /*37270*/  STL [R1+0xe30], R52 ;  /* 0x000e303401007387 */ /* 0x000fe80000100800 */
[----:B------:R-:W-:Y:S04]  /*37280*/  STL [R1+0xe2c], R7 ;  /* 0x000e2c0701007387 */ /* 0x000fe80000100800 */
[----:B--2---:R2:W-:Y:S02]  /*37290*/  STL [R1+0xc8], R21 ;  /* 0x0000c81501007387 */ /* 0x0045e40000100800 */
[----:B--2---:R-:W-:-:S04]  /*372a0*/  IADD3 R21, P6, PT, R5, R3, RZ ;  /* 0x0000000305157210 */ /* 0x004fc80007fde0ff */
[----:B------:R-:W-:Y:S02]  /*372b0*/  LEA.HI.X.SX32 R52, R5, R4, 0x1, P6 ;  /* 0x0000000405347211 */ /* 0x000fe400030f0eff */
[----:B----4-:R-:W-:Y:S01]  /*372c0*/  ISETP.GE.AND P6, PT, R55, RZ, PT ;  /* 0x000000ff3700720c */ /* 0x010fe20003fc6270 */
[----:B-1----:R-:W-:Y:S02]  /*372d0*/  @!P4 IMAD.MOV.U32 R8, RZ, RZ, R21 ;  /* 0x000000ffff08c224 */ /* 0x002fe400078e0015 */
[----:B------:R-:W-:Y:S02]  /*372e0*/  VIADD R7, R10, 0xffffff83 ;  /* 0xffffff830a077836 */ /* 0x000fe40000000000 */
[----:B------:R-:W-:Y:S02]  /*372f0*/  @!P4 IMAD.MOV.U32 R9, RZ, RZ, R52 ;  /* 0x000000ffff09c224 */ /* 0x000fe400078e0034 */
[----:B---3--:R-:W-:Y:S01]  /*37300*/  VIADD R5, R20, 0xffffffdd ;  /* 0xffffffdd14057836 */ /* 0x008fe20000000000 */
[----:B------:R-:W-:-:S02]  /*37310*/  ISETP.GE.U32.AND P3, PT, R7, 0x7fffff04, PT ;  /* 0x7fffff040700780c */ /* 0x000fc40003f66070 */
[----:B------:R1:W2:Y:S02]  /*37320*/  @!P4 LDG.E.U8 R19, desc[UR20][R8.64] ;  /* 0x000000140813c981 */ /* 0x0002a4000c1e1100 */
[----:B------:R-:W-:Y:S01]  /*37330*/  ISETP.GE.U32.AND P4, PT, R5, 0x7fffff5e, PT ;  /* 0x7fffff5e0500780c */ /* 0x000fe20003f86070 */
[----:B------:R-:W-:Y:S02]  /*37340*/  IMAD R7, R11, 0x7c, RZ ;  /* 0x0000007c0b077824 */ /* 0x000fe400078e02ff */
[----:B------:R-:W-:Y:S01]  /*37350*/  IMAD.MOV.U32 R5, RZ, RZ, R61 ;  /* 0x000000ffff057224 */ /* 0x000fe200078e003d */
[----:B------:R3:W-:Y:S04]  /*37360*/  STL [R1+0xc4], R18 ;  /* 0x0000c41201007387 */ /* 0x0007e80000100800 */
[----:B------:R-:W-:Y:S01]  /*37370*/  STL [R1+0xe70], R21 ;  /* 0x000e701501007387 */ /* 0x000fe20000100800 */
[----:B------:R-:W-:Y:S01]  /*37380*/  @!P6 IMAD.MOV R5, RZ, RZ, -R5 ;  /* 0x000000ffff05e224 */ /* 0x000fe200078e0a05 */
[----:B------:R-:W-:Y:S01]  /*37390*/  IADD3 R55, P6, PT, R7, R3, RZ ;  /* 0x0000000307377210 */ /* 0x000fe20007fde0ff */
[C---:B------:R-:W-:Y:S01]  /*373a0*/  IMAD R10, R6.reuse, 0x2a, RZ ;  /* 0x0000002a060a7824 */ /* 0x040fe200078e02ff */
[----:B------:R-:W4:Y:S01]  /*373b0*/  LDC R20, c[0x0][0x3a0] ;  /* 0x0000e800ff147b82 */ /* 0x000f220000000800 */
[----:B-1----:R-:W-:Y:S01]  /*373c0*/  IMAD R8, R6, 0x22, RZ ;  /* 0x0000002206087824 */ /* 0x002fe200078e02ff */
[----:B------:R1:W-:Y:S01]  /*373d0*/  STL [R1+0xe6c], R52 ;  /* 0x000e6c3401007387 */ /* 0x0003e20000100800 */
[----:B0-----:R-:W-:Y:S01]  /*373e0*/  VIADD R9, R17, 0xffffffd5 ;  /* 0xffffffd511097836 */ /* 0x001fe20000000000 */
[----:B------:R-:W-:-:S02]  /*373f0*/  LEA.HI.X.SX32 R57, R7, R4, 0x1, P6 ;  /* 0x0000000407397211 */ /* 0x000fc400030f0eff */
[----:B------:R-:W-:Y:S02]  /*37400*/  PRMT R11, RZ, 0x7610, R11 ;  /* 0x00007610ff0b7816 */ /* 0x000fe4000000000b */
[----:B---3--:R-:W0:Y:S01]  /*37410*/  LDC R18, c[0x0][0x3a0] ;  /* 0x0000e800ff127b82 */ /* 0x008e220000000800 */
[----:B-1----:R-:W-:-:S04]  /*37420*/  IADD3 R52, P5, PT, R8, R3, RZ ;  /* 0x0000000308347210 */ /* 0x002fc80007fbe0ff */
[----:B------:R-:W-:Y:S02]  /*37430*/  LEA.HI.X.SX32 R54, R8, R4, 0x1, P5 ;  /* 0x0000000408367211 */ /* 0x000fe400028f0eff */
[----:B------:R-:W-:Y:S01]  /*37440*/  ISETP.GE.U32.AND P5, PT, R9, 0x7fffff56, PT ;  /* 0x7fffff560900780c */ /* 0x000fe20003fa6070 */
[----:B------:R-:W-:Y:S02]  /*37450*/  @!P3 IMAD.MOV.U32 R8, RZ, RZ, R55 ;  /* 0x000000ffff08b224 */ /* 0x000fe400078e0037 */
[----:B------:R-:W-:-:S05]  /*37460*/  @!P3 IMAD.MOV.U32 R9, RZ, RZ, R57 ;  /* 0x000000ffff09b224 */ /* 0x000fca00078e0039 */
[----:B------:R1:W3:Y:S01]  /*37470*/  @!P3 LDG.E.U8 R11, desc[UR20][R8.64] ;  /* 0x00000014080bb981 */ /* 0x0002e2000c1e1100 */
[----:B------:R-:W-:Y:S02]  /*37480*/  IADD3 R21, P6, PT, R10, R3, RZ ;  /* 0x000000030a157210 */ /* 0x000fe40007fde0ff */
[----:B------:R-:W-:Y:S01]  /*37490*/  SEL R5, R14, R5, !P1 ;  /* 0x000000050e057207 */ /* 0x000fe20004800000 */
[----:B0-----:R-:W-:Y:S01]  /*374a0*/  VIADD R7, R18, 0xffffffc2 ;  /* 0xffffffc212077836 */ /* 0x001fe20000000000 */
[----:B------:R-:W-:Y:S02]  /*374b0*/  PRMT R18, RZ, 0x7610, R18 ;  /* 0x00007610ff127816 */ /* 0x000fe40000000012 */
[----:B------:R-:W-:Y:S01]  /*374c0*/  LEA.HI.X.SX32 R10, R10, R4, 0x1, P6 ;  /* 0x000000040a0a7211 */ /* 0x000fe200030f0eff */
[----:B-1----:R-:W-:Y:S02]  /*374d0*/  @!P4 IMAD.MOV.U32 R8, RZ, RZ, R52 ;  /* 0x000000ffff08c224 */ /* 0x002fe400078e0034 */
[----:B------:R-:W-:Y:S01]  /*374e0*/  @!P4 IMAD.MOV.U32 R9, RZ, RZ, R54 ;  /* 0x000000ffff09c224 */ /* 0x000fe200078e0036 */
[----:B------:R-:W-:Y:S01]  /*374f0*/  PRMT R17, RZ, 0x7610, R17 ;  /* 0x00007610ff117816 */ /* 0x000fe20000000011 */
[----:B------:R-:W-:-:S03]  /*37500*/  IMAD R5, R5, UR6, RZ ;  /* 0x0000000605057c24 */ /* 0x000fc6000f8e02ff */
[----:B------:R0:W4:Y:S01]  /*37510*/  @!P4 LDG.E.U8 R18, desc[UR20][R8.64] ;  /* 0x000000140812c981 */ /* 0x000122000c1e1100 */
[----:B------:R-:W-:Y:S02]  /*37520*/  ISETP.GE.U32.AND P3, PT, R7, 0x7fffff43, PT ;  /* 0x7fffff430700780c */ /* 0x000fe40003f66070 */
[----:B------:R-:W-:Y:S01]  /*37530*/  IADD3 R59, P4, PT, R5, R13, RZ ;  /* 0x0000000d053b7210 */ /* 0x000fe20007f9e0ff */
[----:B0-----:R-:W-:Y:S02]  /*37540*/  @!P5 IMAD.MOV.U32 R8, RZ, RZ, R21 ;  /* 0x000000ffff08d224 */ /* 0x001fe400078e0015 */
[----:B------:R-:W-:Y:S02]  /*37550*/  @!P5 IMAD.MOV.U32 R9, RZ, RZ, R10 ;  /* 0x000000ffff09d224 */ /* 0x000fe400078e000a */
[----:B------:R-:W-:-:S03]  /*37560*/  IMAD R7, R6, 0x32, RZ ;  /* 0x0000003206077824 */ /* 0x000fc600078e02ff */
[----:B------:R0:W4:Y:S01]  /*37570*/  @!P5 LDG.E.U8 R17, desc[UR20][R8.64] ;  /* 0x000000140811d981 */ /* 0x000122000c1e1100 */
[----:B------:R-:W-:Y:S01]  /*37580*/  LEA.HI.X.SX32 R60, R5, R12, 0x1, P4 ;  /* 0x0000000c053c7211 */ /* 0x000fe200020f0eff */
[C---:B------:R-:W-:Y:S02]  /*37590*/  IMAD R5, R6.reuse, 0x3d, RZ ;  /* 0x0000003d06057824 */ /* 0x040fe400078e02ff */
[----:B0-----:R-:W-:Y:S01]  /*375a0*/  IMAD R8, R6, 0x3a, RZ ;  /* 0x0000003a06087824 */ /* 0x001fe200078e02ff */
[----:B------:R-:W-:Y:S02]  /*375b0*/  PRMT R58, RZ, 0x7610, R58 ;  /* 0x00007610ff3a7816 */ /* 0x000fe4000000003a */
[----:B------:R-:W-:Y:S01]  /*375c0*/  PRMT R56, RZ, 0x7610, R56 ;  /* 0x00007610ff387816 */ /* 0x000fe20000000038 */
[----:B--2---:R0:W-:Y:S02]  /*375d0*/  STL [R1+0xdc], R19 ;  /* 0x0000dc1301007387 */ /* 0x0041e40000100800 */
[----:B0-----:R-:W0:Y:S02]  /*375e0*/  LDC R19, c[0x0][0x3a0] ;  /* 0x0000e800ff137b82 */ /* 0x001e240000000800 */
[----:B------:R-:W-:Y:S04]  /*375f0*/  STL [R1+0xeb0], R55 ;  /* 0x000eb03701007387 */ /* 0x000fe80000100800 */
[----:B------:R-:W-:Y:S04]  /*37600*/  STL [R1+0xbe0], R52 ;  /* 0x000be03401007387 */ /* 0x000fe80000100800 */
[----:B------:R-:W-:Y:S04]  /*37610*/  STL [R1+0xeac], R57 ;  /* 0x000eac3901007387 */ /* 0x000fe80000100800 */
[----:B------:R-:W-:Y:S04]  /*37620*/  STL [R1+0xbdc], R54 ;  /* 0x000bdc3601007387 */ /* 0x000fe80000100800 */
[----:B------:R1:W-:Y:S04]  /*37630*/  STL [R1+0xc20], R21 ;  /* 0x000c201501007387 */ /* 0x0003e80000100800 */
[----:B------:R-:W-:Y:S01]  /*37640*/  STL [R1+0xc1c], R10 ;  /* 0x000c1c0a01007387 */ /* 0x000fe20000100800 */
[----:B-1----:R-:W-:-:S02]  /*37650*/  IADD3 R21, P4, PT, R8, R3, RZ ;  /* 0x0000000308157210 */ /* 0x002fc40007f9e0ff */
[-C--:B------:R-:W-:Y:S01]  /*37660*/  IADD3 R54, P5, PT, R7, R3.reuse, RZ ;  /* 0x0000000307367210 */ /* 0x080fe20007fbe0ff */
[----:B---3--:R1:W-:Y:S01]  /*37670*/  STL [R1+0xd8], R11 ;  /* 0x0000d80b01007387 */ /* 0x0083e20000100800 */
[----:B0-----:R-:W-:Y:S01]  /*37680*/  VIADD R9, R19, 0xffffffcd ;  /* 0xffffffcd13097836 */ /* 0x001fe20000000000 */
[-C--:B------:R-:W-:Y:S02]  /*37690*/  LEA.HI.X.SX32 R52, R8, R4.reuse, 0x1, P4 ;  /* 0x0000000408347211 */ /* 0x080fe400020f0eff */
[----:B------:R-:W-:Y:S02]  /*376a0*/  IADD3 R57, P4, PT, R5, R3, RZ ;  /* 0x0000000305397210 */ /* 0x000fe40007f9e0ff */
[----:B------:R-:W-:Y:S01]  /*376b0*/  LEA.HI.X.SX32 R55, R7, R4, 0x1, P5 ;  /* 0x0000000407377211 */ /* 0x000fe200028f0eff */
[----:B-1----:R-:W0:Y:S01]  /*376c0*/  LDC R11, c[0x0][0x3a0] ;  /* 0x0000e800ff0b7b82 */ /* 0x002e220000000800 */
[----:B------:R-:W-:Y:S01]  /*376d0*/  ISETP.GE.U32.AND P5, PT, R9, 0x7fffff4e, PT ;  /* 0x7fffff4e0900780c */ /* 0x000fe20003fa6070 */
[----:B----4-:R-:W-:-:S02]  /*376e0*/  VIADD R10, R20, 0xffffffc5 ;  /* 0xffffffc5140a7836 */ /* 0x010fc40000000000 */
[----:B------:R-:W-:Y:S02]  /*376f0*/  @P0 IMAD.MOV.U32 R8, RZ, RZ, R59 ;  /* 0x000000ffff080224 */ /* 0x000fe400078e003b */
[----:B------:R-:W-:Y:S01]  /*37700*/  @P0 IMAD.MOV.U32 R9, RZ, RZ, R60 ;  /* 0x000000ffff090224 */ /* 0x000fe200078e003c */
[----:B------:R-:W-:Y:S02]  /*37710*/  LEA.HI.X.SX32 R5, R5, R4, 0x1, P4 ;  /* 0x0000000405057211 */ /* 0x000fe400020f0eff */
[----:B------:R-:W-:Y:S02]  /*37720*/  ISETP.GE.U32.AND P6, PT, R10, 0x7fffff46, PT ;  /* 0x7fffff460a00780c */ /* 0x000fe40003fc6070 */
[----:B------:R1:W2:Y:S01]  /*37730*/  @P0 LDG.E.U8 R58, desc[UR20][R8.64] ;  /* 0x00000014083a0981 */ /* 0x0002a2000c1e1100 */
[----:B------:R-:W-:Y:S01]  /*37740*/  PRMT R20, RZ, 0x7610, R20 ;  /* 0x00007610ff147816 */ /* 0x000fe20000000014 */
[----:B------:R-:W3:Y:S01]  /*37750*/  LDC R10, c[0x0][0x3a0] ;  /* 0x0000e800ff0a7b82 */ /* 0x000ee20000000800 */
[----:B-1----:R-:W-:-:S02]  /*37760*/  @!P3 IMAD.MOV.U32 R8, RZ, RZ, R57 ;  /* 0x000000ffff08b224 */ /* 0x002fc400078e0039 */
[----:B------:R-:W-:-:S05]  /*37770*/  @!P3 IMAD.MOV.U32 R9, RZ, RZ, R5 ;  /* 0x000000ffff09b224 */ /* 0x000fca00078e0005 */
[----:B------:R1:W4:Y:S01]  /*37780*/  @!P3 LDG.E.U8 R56, desc[UR20][R8.64] ;  /* 0x000000140838b981 */ /* 0x000322000c1e1100 */
[----:B0-----:R-:W-:Y:S01]  /*37790*/  VIADD R7, R11, 0xffffffc1 ;  /* 0xffffffc10b077836 */ /* 0x001fe20000000000 */
[----:B------:R-:W-:Y:S01]  /*377a0*/  PRMT R11, RZ, 0x7610, R11 ;  /* 0x00007610ff0b7816 */ /* 0x000fe2000000000b */
[----:B-1----:R-:W-:Y:S02]  /*377b0*/  @!P5 IMAD.MOV.U32 R8, RZ, RZ, R54 ;  /* 0x000000ffff08d224 */ /* 0x002fe400078e0036 */
[----:B------:R-:W-:-:S05]  /*377c0*/  @!P5 IMAD.MOV.U32 R9, RZ, RZ, R55 ;  /* 0x000000ffff09d224 */ /* 0x000fca00078e0037 */
[----:B------:R0:W2:Y:S02]  /*377d0*/  @!P5 LDG.E.U8 R20, desc[UR20][R8.64] ;  /* 0x000000140814d981 */ /* 0x0000a4000c1e1100 */
[----:B0-----:R-:W-:Y:S02]  /*377e0*/  @!P6 IMAD.MOV.U32 R8, RZ, RZ, R21 ;  /* 0x000000ffff08e224 */ /* 0x001fe400078e0015 */
[----:B------:R-:W-:-:S05]  /*377f0*/  @!P6 IMAD.MOV.U32 R9, RZ, RZ, R52 ;  /* 0x000000ffff09e224 */ /* 0x000fca00078e0034 */
[----:B------:R0:W2:Y:S04]  /*37800*/  @!P6 LDG.E.U8 R11, desc[UR20][R8.64] ;  /* 0x00000014080be981 */ /* 0x0000a8000c1e1100 */
[----:B------:R1:W-:Y:S04]  /*37810*/  STL [R1+0x1c], R17 ;  /* 0x00001c1101007387 */ /* 0x0003e80000100800 */
[----:B------:R-:W-:Y:S04]  /*37820*/  STL [R1+0x8e0], R59 ;  /* 0x0008e03b01007387 */ /* 0x000fe80000100800 */
[----:B------:R-:W-:Y:S04]  /*37830*/  STL [R1+0xc60], R54 ;  /* 0x000c603601007387 */ /* 0x000fe80000100800 */
[----:B------:R-:W-:Y:S04]  /*37840*/  STL [R1+0x8dc], R60 ;  /* 0x0008dc3c01007387 */ /* 0x000fe80000100800 */
[----:B------:R-:W-:Y:S04]  /*37850*/  STL [R1+0xca0], R21 ;  /* 0x000ca01501007387 */ /* 0x000fe80000100800 */
[----:B------:R-:W-:Y:S04]  /*37860*/  STL [R1+0xc5c], R55 ;  /* 0x000c5c3701007387 */ /* 0x000fe80000100800 */
[----:B------:R-:W-:Y:S01]  /*37870*/  STL [R1+0xc9c], R52 ;  /* 0x000c9c3401007387 */ /* 0x000fe20000100800 */
[----:B-1----:R-:W0:Y:S03]  /*37880*/  LDC R17, c[0x0][0x3a0] ;  /* 0x0000e800ff117b82 */ /* 0x002e260000000800 */
[----:B------:R1:W-:Y:S05]  /*37890*/  STL [R1+0x10], R18 ;  /* 0x0000101201007387 */ /* 0x0003ea0000100800 */
[----:B-1----:R-:W1:Y:S01]  /*378a0*/  LDC R18, c[0x0][0x3a0] ;  /* 0x0000e800ff127b82 */ /* 0x002e620000000800 */
[----:B------:R-:W-:Y:S04]  /*378b0*/  STL [R1+0xcb8], R57 ;  /* 0x000cb83901007387 */ /* 0x000fe80000100800 */
[----:B------:R3:W-:Y:S01]  /*378c0*/  STL [R1+0xcb4], R5 ;  /* 0x000cb40501007387 */ /* 0x0007e20000100800 */
[----:B------:R-:W-:-:S03]  /*378d0*/  ISETP.GE.U32.AND P4, PT, R7, 0x7fffff42, PT ;  /* 0x7fffff420700780c */ /* 0x000fc60003f86070 */
[----:B------:R-:W4:Y:S01]  /*378e0*/  LDL.LU R61, [R1+0x588] ;  /* 0x00058800013d7983 */ /* 0x000f220000300800 */
[C---:B------:R-:W-:Y:S02]  /*378f0*/  IMAD R7, R6.reuse, 0x3, RZ ;  /* 0x0000000306077824 */ /* 0x040fe400078e02ff */
[----:B---3--:R-:W-:Y:S02]  /*37900*/  IMAD R5, R6, 0x3e, RZ ;  /* 0x0000003e06057824 */ /* 0x008fe400078e02ff */
[----:B0-----:R-:W-:Y:S02]  /*37910*/  VIADD R8, R17, 0xfffffffc ;  /* 0xfffffffc11087836 */ /* 0x001fe40000000000 */
[----:B------:R-:W-:Y:S01]  /*37920*/  VIADD R9, R10, 0xffffffba ;  /* 0xffffffba0a097836 */ /* 0x000fe20000000000 */
[----:B------:R-:W-:Y:S02]  /*37930*/  PRMT R45, RZ, 0x7610, R45 ;  /* 0x00007610ff2d7816 */ /* 0x000fe4000000002d */
[----:B------:R-:W-:-:S02]  /*37940*/  PRMT R19, RZ, 0x7610, R19 ;  /* 0x00007610ff137816 */ /* 0x000fc40000000013 */
[CC--:B------:R-:W-:Y:S02]  /*37950*/  IADD3 R52, P6, PT, R5.reuse, R3.reuse, RZ ;  /* 0x0000000305347210 */ /* 0x0c0fe40007fde0ff */
[----:B------:R-:W-:Y:S02]  /*37960*/  ISETP.GE.U32.AND P5, PT, R8, 0x7fffff7d, PT ;  /* 0x7fffff7d0800780c */ /* 0x000fe40003fa6070 */
[----:B------:R-:W-:Y:S01]  /*37970*/  PRMT R51, RZ, 0x7610, R51 ;  /* 0x00007610ff337816 */ /* 0x000fe20000000033 */
[----:B------:R-:W0:Y:S01]  /*37980*/  LDC R17, c[0x0][0x3a0] ;  /* 0x0000e800ff117b82 */ /* 0x000e220000000800 */
[----:B------:R-:W-:Y:S01]  /*37990*/  LEA.HI.X.SX32 R54, R5, R4, 0x1, P6 ;  /* 0x0000000405367211 */ /* 0x000fe200030f0eff */
[----:B-1----:R-:W-:Y:S02]  /*379a0*/  VIADD R8, R18, 0xffffffc0 ;  /* 0xffffffc012087836 */ /* 0x002fe40000000000 */
[----:B------:R-:W-:Y:S01]  /*379b0*/  IMAD R5, R6, 0x3f, RZ ;  /* 0x0000003f06057824 */ /* 0x000fe200078e02ff */
[----:B--2---:R1:W-:Y:S04]  /*379c0*/  STL [R1+0x20], R11 ;  /* 0x0000200b01007387 */ /* 0x0043e80000100800 */
[----:B------:R2:W-:Y:S01]  /*379d0*/  STL [R1+0x18], R20 ;  /* 0x0000181401007387 */ /* 0x0005e20000100800 */
[----:B------:R-:W-:Y:S01]  /*379e0*/  ISETP.GE.U32.AND P6, PT, R8, 0x7fffff41, PT ;  /* 0x7fffff410800780c */ /* 0x000fe20003fc6070 */
[----:B------:R-:W-:Y:S01]  /*379f0*/  IMAD R10, R6, 0x45, RZ ;  /* 0x00000045060a7824 */ /* 0x000fe200078e02ff */
[----:B------:R-:W3:Y:S08]  /*37a00*/  LDC R18, c[0x0][0x3a0] ;  /* 0x0000e800ff127b82 */ /* 0x000ef00000000800 */
[----:B-1----:R-:W1:Y:S01]  /*37a10*/  LDC R11, c[0x0][0x3a0] ;  /* 0x0000e800ff0b7b82 */ /* 0x002e620000000800 */
[----:B--2---:R-:W-:Y:S01]  /*37a20*/  IADD3 R20, P3, PT, R7, R3, RZ ;  /* 0x0000000307147210 */ /* 0x004fe20007f7e0ff */
[----:B------:R-:W-:-:S03]  /*37a30*/  @!P4 IMAD.MOV.U32 R8, RZ, RZ, R52 ;  /* 0x000000ffff08c224 */ /* 0x000fc600078e0034 */
[----:B------:R-:W-:Y:S02]  /*37a40*/  LEA.HI.X.SX32 R21, R7, R4, 0x1, P3 ;  /* 0x0000000407157211 */ /* 0x000fe400018f0eff */
[----:B------:R-:W-:Y:S01]  /*37a50*/  ISETP.GE.U32.AND P3, PT, R9, 0x7fffff3b, PT ;  /* 0x7fffff3b0900780c */ /* 0x000fe20003f66070 */
[----:B------:R-:W-:-:S05]  /*37a60*/  @!P4 IMAD.MOV.U32 R9, RZ, RZ, R54 ;  /* 0x000000ffff09c224 */ /* 0x000fca00078e0036 */
[----:B------:R2:W3:Y:S04]  /*37a70*/  @!P4 LDG.E.U8 R45, desc[UR20][R8.64] ;  /* 0x00000014082dc981 */ /* 0x0004e8000c1e1100 */
[----:B------:R0:W-:Y:S04]  /*37a80*/  STL [R1+0xcc0], R52 ;  /* 0x000cc03401007387 */ /* 0x0001e80000100800 */
[----:B------:R-:W-:Y:S01]  /*37a90*/  STL [R1+0xae8], R20 ;  /* 0x000ae81401007387 */ /* 0x000fe20000100800 */
[----:B--2---:R-:W-:Y:S02]  /*37aa0*/  @!P5 IMAD.MOV.U32 R8, RZ, RZ, R20 ;  /* 0x000000ffff08d224 */ /* 0x004fe400078e0014 */
[----:B------:R-:W-:Y:S01]  /*37ab0*/  @!P5 IMAD.MOV.U32 R9, RZ, RZ, R21 ;  /* 0x000000ffff09d224 */ /* 0x000fe200078e0015 */
[----:B------:R-:W-:Y:S04]  /*37ac0*/  STL [R1+0x1b4], R58 ;  /* 0x0001b43a01007387 */ /* 0x000fe80000100800 */
[----:B------:R1:W2:Y:S01]  /*37ad0*/  @!P5 LDG.E.U8 R19, desc[UR20][R8.64] ;  /* 0x000000140813d981 */ /* 0x0002a2000c1e1100 */
[----:B0-----:R-:W-:-:S03]  /*37ae0*/  IADD3 R52, P5, PT, R5, R3, RZ ;  /* 0x0000000305347210 */ /* 0x001fc60007fbe0ff */
[----:B------:R0:W-:Y:S01]  /*37af0*/  STL [R1+0xcbc], R54 ;  /* 0x000cbc3601007387 */ /* 0x0001e20000100800 */
[----:B-1----:R-:W-:Y:S01]  /*37b00*/  VIADD R8, R11, 0xfffffff4 ;  /* 0xfffffff40b087836 */ /* 0x002fe20000000000 */
[----:B0-----:R-:W-:-:S04]  /*37b10*/  LEA.HI.X.SX32 R54, R5, R4, 0x1, P5 ;  /* 0x0000000405367211 */ /* 0x001fc800028f0eff */
[----:B------:R-:W-:Y:S01]  /*37b20*/  ISETP.GE.U32.AND P5, PT, R8, 0x7fffff75, PT ;  /* 0x7fffff750800780c */ /* 0x000fe20003fa6070 */
[----:B------:R-:W-:Y:S02]  /*37b30*/  @!P6 IMAD.MOV.U32 R8, RZ, RZ, R52 ;  /* 0x000000ffff08e224 */ /* 0x000fe400078e0034 */
[----:B------:R-:W-:-:S05]  /*37b40*/  @!P6 IMAD.MOV.U32 R9, RZ, RZ, R54 ;  /* 0x000000ffff09e224 */ /* 0x000fca00078e0036 */
[----:B------:R-:W3:Y:S01]  /*37b50*/  @!P6 LDG.E.U8 R51, desc[UR20][R8.64] ;  /* 0x000000140833e981 */ /* 0x000ee2000c1e1100 */
[----:B------:R-:W-:-:S03]  /*37b60*/  IMAD R7, R6, 0xb, RZ ;  /* 0x0000000b06077824 */ /* 0x000fc600078e02ff */
[----:B------:R0:W-:Y:S04]  /*37b70*/  STL [R1+0xae4], R21 ;  /* 0x000ae41501007387 */ /* 0x0001e80000100800 */
[----:B----4-:R-:W-:Y:S01]  /*37b80*/  STL [R1+0xfc], R56 ;  /* 0x0000fc3801007387 */ /* 0x010fe20000100800 */
[----:B------:R-:W-:-:S04]  /*37b90*/  IADD3 R20, P4, PT, R7, R3, RZ ;  /* 0x0000000307147210 */ /* 0x000fc80007f9e0ff */
[----:B0-----:R-:W-:Y:S01]  /*37ba0*/  LEA.HI.X.SX32 R21, R7, R4, 0x1, P4 ;  /* 0x0000000407157211 */ /* 0x001fe200020f0eff */
[----:B------:R-:W-:Y:S01]  /*37bb0*/  VIADD R5, R17, 0xffffffb9 ;  /* 0xffffffb911057836 */ /* 0x000fe20000000000 */
[----:B------:R-:W-:Y:S02]  /*37bc0*/  PRMT R11, RZ, 0x7610, R11 ;  /* 0x00007610ff0b7816 */ /* 0x000fe4000000000b */
[----:B------:R-:W-:Y:S02]  /*37bd0*/  PRMT R7, RZ, 0x7610, R7 ;  /* 0x00007610ff077816 */ /* 0x000fe40000000007 */
[----:B------:R-:W-:Y:S01]  /*37be0*/  PRMT R17, RZ, 0x7610, R17 ;  /* 0x00007610ff117816 */ /* 0x000fe20000000011 */
[----:B--2---:R0:W-:Y:S04]  /*37bf0*/  STL [R1+0x44], R19 ;  /* 0x0000441301007387 */ /* 0x0041e80000100800 */
[----:B------:R-:W-:Y:S04]  /*37c00*/  STL [R1+0xcc8], R52 ;  /* 0x000cc83401007387 */ /* 0x000fe80000100800 */
[----:B------:R-:W-:Y:S04]  /*37c10*/  STL [R1+0xb28], R20 ;  /* 0x000b281401007387 */ /* 0x000fe80000100800 */
[----:B------:R-:W-:Y:S04]  /*37c20*/  STL [R1+0xcc4], R54 ;  /* 0x000cc43601007387 */ /* 0x000fe80000100800 */
[----:B---3--:R1:W-:Y:S04]  /*37c30*/  STL [R1+0x1a0], R45 ;  /* 0x0001a02d01007387 */ /* 0x0083e80000100800 */
[----:B------:R-:W-:Y:S01]  /*37c40*/  STL [R1+0xb24], R21 ;  /* 0x000b241501007387 */ /* 0x000fe20000100800 */
[----:B0-----:R-:W0:Y:S01]  /*37c50*/  LDC R19, c[0x0][0x3a0] ;  /* 0x0000e800ff137b82 */ /* 0x001e220000000800 */
[----:B-1----:R-:W-:-:S05]  /*37c60*/  IADD3 R45, P4, PT, R10, R3, RZ ;  /* 0x000000030a2d7210 */ /* 0x002fca0007f9e0ff */
[----:B------:R-:W-:Y:S04]  /*37c70*/  STL [R1+0xcf8], R45 ;  /* 0x000cf82d01007387 */ /* 0x000fe80000100800 */
[----:B------:R1:W-:Y:S01]  /*37c80*/  STL [R1+0x1ac], R51 ;  /* 0x0001ac3301007387 */ /* 0x0003e20000100800 */
[----:B------:R-:W-:Y:S01]  /*37c90*/  @!P3 IMAD.MOV.U32 R8, RZ, RZ, R45 ;  /* 0x000000ffff08b224 */ /* 0x000fe200078e002d */
[----:B-1----:R-:W-:Y:S02]  /*37ca0*/  LEA.HI.X.SX32 R51, R10, R4, 0x1, P4 ;  /* 0x000000040a337211 */ /* 0x002fe400020f0eff */
[----:B------:R-:W-:Y:S02]  /*37cb0*/  ISETP.GE.U32.AND P4, PT, R5, 0x7fffff3a, PT ;  /* 0x7fffff3a0500780c */ /* 0x000fe40003f86070 */
[----:B------:R-:W-:Y:S01]  /*37cc0*/  ISETP.GT.U32.AND P6, PT, R15, R61, PT ;  /* 0x0000003d0f00720c */ /* 0x000fe20003fc4070 */
[----:B------:R-:W1:Y:S01]  /*37cd0*/  LDC R10, c[0x0][0x3a0] ;  /* 0x0000e800ff0a7b82 */ /* 0x000e620000000800 */
[----:B------:R-:W-:-:S02]  /*37ce0*/  @!P3 IMAD.MOV.U32 R9, RZ, RZ, R51 ;  /* 0x000000ffff09b224 */ /* 0x000fc400078e0033 */
[----:B------:R-:W-:-:S03]  /*37cf0*/  IMAD R5, R6, 0x46, RZ ;  /* 0x0000004606057824 */ /* 0x000fc600078e02ff */
[----:B------:R2:W3:Y:S02]  /*37d00*/  @!P3 LDG.E.U8 R11, desc[UR20][R8.64] ;  /* 0x00000014080bb981 */ /* 0x0004e4000c1e1100 */
[----:B--2---:R-:W-:Y:S02]  /*37d10*/  @!P5 IMAD.MOV.U32 R8, RZ, RZ, R20 ;  /* 0x000000ffff08d224 */ /* 0x004fe400078e0014 */
[----:B------:R-:W-:Y:S01]  /*37d20*/  @!P5 IMAD.MOV.U32 R9, RZ, RZ, R21 ;  /* 0x000000ffff09d224 */ /* 0x000fe200078e0015 */
[----:B------:R-:W-:-:S04]  /*37d30*/  IADD3 R20, P3, PT, R5, R3, RZ ;  /* 0x0000000305147210 */ /* 0x000fc80007f7e0ff */
[----:B------:R2:W4:Y:S01]  /*37d40*/  @!P5 LDG.E.U8 R7, desc[UR20][R8.64] ;  /* 0x000000140807d981 */ /* 0x000522000c1e1100 */
[----:B------:R-:W-:Y:S01]  /*37d50*/  LEA.HI.X.SX32 R21, R5, R4, 0x1, P3 ;  /* 0x0000000405157211 */ /* 0x000fe200018f0eff */
[----:B--2---:R-:W-:-:S04]  /*37d60*/  VIADD R8, R18, 0xffffffb2 ;  /* 0xffffffb212087836 */ /* 0x004fc80000000000 */
[----:B------:R-:W-:Y:S01]  /*37d70*/  @!P4 IMAD.MOV.U32 R9, RZ, RZ, R21 ;  /* 0x000000ffff09c224 */ /* 0x000fe200078e0015 */
[----:B------:R-:W-:Y:S01]  /*37d80*/  STL [R1+0xcf4], R51 ;  /* 0x000cf43301007387 */ /* 0x000fe20000100800 */
[----:B------:R-:W-:Y:S02]  /*37d90*/  @!P6 IMAD.IADD R61, R61, 0x1, -R15 ;  /* 0x000000013d3de824 */ /* 0x000fe400078e0a0f */
[----:B------:R-:W-:Y:S01]  /*37da0*/  IMAD R5, R6, 0x47, RZ ;  /* 0x0000004706057824 */ /* 0x000fe200078e02ff */
[----:B------:R-:W-:Y:S01]  /*37db0*/  ISETP.GE.U32.AND P3, PT, R8, 0x7fffff33, PT ;  /* 0x7fffff330800780c */ /* 0x000fe20003f66070 */
[----:B------:R-:W-:Y:S01]  /*37dc0*/  @!P4 IMAD.MOV.U32 R8, RZ, RZ, R20 ;  /* 0x000000ffff08c224 */ /* 0x000fe200078e0014 */
[----:B------:R-:W-:Y:S01]  /*37dd0*/  PRMT R23, RZ, 0x7610, R23 ;  /* 0x00007610ff177816 */ /* 0x000fe20000000017 */
[----:B------:R-:W2:Y:S03]  /*37de0*/  LDC R18, c[0x0][0x3a0] ;  /* 0x0000e800ff127b82 */ /* 0x000ea60000000800 */
[----:B------:R1:W2:Y:S01]  /*37df0*/  @!P4 LDG.E.U8 R17, desc[UR20][R8.64] ;  /* 0x000000140811c981 */ /* 0x0002a2000c1e1100 */
[----:B------:R-:W-:Y:S01]  /*37e00*/  ISETP.GT.U32.AND P5, PT, R15, R61, PT ;  /* 0x0000003d0f00720c */ /* 0x000fe20003fa4070 */
[----:B-1----:R-:W-:-:S12]  /*37e10*/  VIADD R8, R10, 0xffffffb0 ;  /* 0xffffffb00a087836 */ /* 0x002fd80000000000 */
[----:B------:R-:W-:Y:S01]  /*37e20*/  @!P5 IMAD.IADD R61, R61, 0x1, -R15 ;  /* 0x000000013d3dd824 */ /* 0x000fe200078e0a0f */
[----:B------:R-:W-:Y:S01]  /*37e30*/  PRMT R10, RZ, 0x7610, R10 ;  /* 0x00007610ff0a7816 */ /* 0x000fe2000000000a */
[----:B---3--:R1:W-:Y:S04]  /*37e40*/  STL [R1+0x104], R11 ;  /* 0x0001040b01007387 */ /* 0x0083e80000100800 */
[----:B------:R-:W3:Y:S01]  /*37e50*/  LDL R55, [R1+0x23e0] ;  /* 0x0023e00001377983 */ /* 0x000ee20000100800 */
[----:B-1----:R-:W1:Y:S03]  /*37e60*/  LDC R11, c[0x0][0x3a0] ;  /* 0x0000e800ff0b7b82 */ /* 0x002e660000000800 */
[----:B----4-:R0:W-:Y:S04]  /*37e70*/  STL [R1+0x40], R7 ;  /* 0x0000400701007387 */ /* 0x0101e80000100800 */
[----:B------:R-:W-:Y:S04]  /*37e80*/  STL [R1+0xd00], R20 ;  /* 0x000d001401007387 */ /* 0x000fe80000100800 */
[----:B------:R4:W-:Y:S01]  /*37e90*/  STL [R1+0xcfc], R21 ;  /* 0x000cfc1501007387 */ /* 0x0009e20000100800 */
[----:B0-----:R-:W-:-:S05]  /*37ea0*/  VIADD R7, R19, 0xffffffb8 ;  /* 0xffffffb813077836 */ /* 0x001fca0000000000 */
[----:B------:R-:W-:Y:S02]  /*37eb0*/  ISETP.GE.U32.AND P6, PT, R7, 0x7fffff39, PT ;  /* 0x7fffff390700780c */ /* 0x000fe40003fc6070 */
[CC--:B----4-:R-:W-:Y:S01]  /*37ec0*/  IADD3 R21, P4, PT, R5.reuse, R3.reuse, RZ ;  /* 0x0000000305157210 */ /* 0x0d0fe20007f9e0ff */
[----:B------:R-:W-:Y:S01]  /*37ed0*/  IMAD R7, R6, 0x4d, RZ ;  /* 0x0000004d06077824 */ /* 0x000fe200078e02ff */
[----:B--2---:R0:W-:Y:S02]  /*37ee0*/  STL [R1+0x190], R17 ;  /* 0x0001901101007387 */ /* 0x0041e40000100800 */
[----:B------:R-:W-:Y:S02]  /*37ef0*/  LEA.HI.X.SX32 R45, R5, R4, 0x1, P4 ;  /* 0x00000004052d7211 */ /* 0x000fe400020f0eff */
[----:B------:R-:W-:Y:S01]  /*37f00*/  IADD3 R20, P5, PT, R7, R3, RZ ;  /* 0x0000000307147210 */ /* 0x000fe20007fbe0ff */
[----:B0-----:R-:W0:Y:S01]  /*37f10*/  LDC R17, c[0x0][0x3a0] ;  /* 0x0000e800ff117b82 */ /* 0x001e220000000800 */
[----:B------:R-:W-:-:S02]  /*37f20*/  PRMT R19, RZ, 0x7610, R19 ;  /* 0x00007610ff137816 */ /* 0x000fc40000000013 */
[----:B------:R-:W-:Y:S01]  /*37f30*/  ISETP.GE.U32.AND P4, PT, R8, 0x7fffff31, PT ;  /* 0x7fffff310800780c */ /* 0x000fe20003f86070 */
[----:B-1----:R-:W-:Y:S02]  /*37f40*/  VIADD R5, R11, 0xffffffb1 ;  /* 0xffffffb10b057836 */ /* 0x002fe40000000000 */
[----:B------:R-:W-:Y:S02]  /*37f50*/  @!P6 IMAD.MOV.U32 R8, RZ, RZ, R21 ;  /* 0x000000ffff08e224 */ /* 0x000fe400078e0015 */
[----:B------:R-:W-:Y:S01]  /*37f60*/  @!P6 IMAD.MOV.U32 R9, RZ, RZ, R45 ;  /* 0x000000ffff09e224 */ /* 0x000fe200078e002d */
[----:B------:R-:W-:Y:S01]  /*37f70*/  LEA.HI.X.SX32 R11, R7, R4, 0x1, P5 ;  /* 0x00000004070b7211 */ /* 0x000fe200028f0eff */
[----:B------:R-:W-:-:S03]  /*37f80*/  IMAD R7, R6, 0x4e, RZ ;  /* 0x0000004e06077824 */ /* 0x000fc600078e02ff */
[----:B------:R1:W2:Y:S01]  /*37f90*/  @!P6 LDG.E.U8 R19, desc[UR20][R8.64] ;  /* 0x000000140813e981 */ /* 0x0002a2000c1e1100 */
[----:B------:R-:W-:Y:S01]  /*37fa0*/  ISETP.GE.U32.AND P6, PT, R5, 0x7fffff32, PT ;  /* 0x7fffff320500780c */ /* 0x000fe20003fc6070 */
[----:B-1----:R-:W-:Y:S02]  /*37fb0*/  @!P3 IMAD.MOV.U32 R8, RZ, RZ, R20 ;  /* 0x000000ffff08b224 */ /* 0x002fe400078e0014 */
[----:B------:R-:W-:-:S05]  /*37fc0*/  @!P3 IMAD.MOV.U32 R9, RZ, RZ, R11 ;  /* 0x000000ffff09b224 */ /* 0x000fca00078e000b */
[----:B------:R0:W4:Y:S01]  /*37fd0*/  @!P3 LDG.E.U8 R10, desc[UR20][R8.64] ;  /* 0x00000014080ab981 */ /* 0x000122000c1e1100 */
[----:B------:R-:W-:-:S04]  /*37fe0*/  IADD3 R51, P3, PT, R7, R3, RZ ;  /* 0x0000000307337210 */ /* 0x000fc80007f7e0ff */
[----:B------:R-:W-:Y:S01]  /*37ff0*/  LEA.HI.X.SX32 R7, R7, R4, 0x1, P3 ;  /* 0x0000000407077211 */ /* 0x000fe200018f0eff */
[----:B0-----:R-:W-:-:S04]  /*38000*/  VIADD R8, R17, 0xffffffa9 ;  /* 0xffffffa911087836 */ /* 0x001fc80000000000 */
[----:B------:R-:W-:Y:S01]  /*38010*/  @!P6 IMAD.MOV.U32 R9, RZ, RZ, R7 ;  /* 0x000000ffff09e224 */ /* 0x000fe200078e0007 */
[----:B------:R-:W-:Y:S01]  /*38020*/  ISETP.GE.U32.AND P3, PT, R8, 0x7fffff2a, PT ;  /* 0x7fffff2a0800780c */ /* 0x000fe20003f66070 */
[----:B------:R-:W-:-:S05]  /*38030*/  @!P6 IMAD.MOV.U32 R8, RZ, RZ, R51 ;  /* 0x000000ffff08e224 */ /* 0x000fca00078e0033 */
[----:B------:R-:W4:Y:S04]  /*38040*/  @!P6 LDG.E.U8 R23, desc[UR20][R8.64] ;  /* 0x000000140817e981 */ /* 0x000f28000c1e1100 */
[----:B------:R0:W-:Y:S04]  /*38050*/  STL [R1+0xd08], R21 ;  /* 0x000d081501007387 */ /* 0x0001e80000100800 */
[----:B------:R-:W-:Y:S04]  /*38060*/  STL [R1+0xd04], R45 ;  /* 0x000d042d01007387 */ /* 0x000fe80000100800 */
[----:B------:R1:W-:Y:S01]  /*38070*/  STL [R1+0xd38], R20 ;  /* 0x000d381401007387 */ /* 0x0003e20000100800 */
[----:B------:R-:W-:Y:S01]  /*38080*/  IMAD.MOV.U32 R5, RZ, RZ, R61 ;  /* 0x000000ffff057224 */ /* 0x000fe200078e003d */
[----:B------:R-:W-:-:S02]  /*38090*/  PRMT R17, RZ, 0x7610, R17 ;  /* 0x00007610ff117816 */ /* 0x000fc40000000011 */
[----:B------:R-:W-:Y:S01]  /*380a0*/  PRMT R50, RZ, 0x7610, R50 ;  /* 0x00007610ff327816 */ /* 0x000fe20000000032 */
[----:B0-----:R-:W0:Y:S01]  /*380b0*/  LDC R21, c[0x0][0x3a0] ;  /* 0x0000e800ff157b82 */ /* 0x001e220000000800 */
[----:B------:R-:W-:-:S07]  /*380c0*/  PRMT R22, RZ, 0x7610, R22 ;  /* 0x00007610ff167816 */ /* 0x000fce0000000016 */
[----:B-1----:R-:W1:Y:S01]  /*380d0*/  LDC R20, c[0x0][0x3a0] ;  /* 0x0000e800ff147b82 */ /* 0x002e620000000800 */
[----:B---3--:R-:W-:-:S13]  /*380e0*/  ISETP.GE.AND P5, PT, R55, RZ, PT ;  /* 0x000000ff3700720c */ /* 0x008fda0003fa6270 */
[----:B------:R-:W-:Y:S01]  /*380f0*/  @!P5 IMAD.MOV R5, RZ, RZ, -R5 ;  /* 0x000000ffff05d224 */ /* 0x000fe200078e0a05 */
[----:B--2---:R2:W-:Y:S04]  /*38100*/  STL [R1+0x1a4], R19 ;  /* 0x0001a41301007387 */ /* 0x0045e80000100800 */
[----:B------:R-:W-:Y:S01]  /*38110*/  STL [R1+0xd34], R11 ;  /* 0x000d340b01007387 */ /* 0x000fe20000100800 */
[----:B--2---:R-:W2:Y:S03]  /*38120*/  LDC R19, c[0x0][0x3a0] ;  /* 0x0000e800ff137b82 */ /* 0x004ea60000000800 */
[----:B----4-:R3:W-:Y:S04]  /*38130*/  STL [R1+0x100], R10 ;  /* 0x0001000a01007387 */ /* 0x0107e80000100800 */
[----:B------:R-:W-:Y:S04]  /*38140*/  STL [R1+0xd40], R51 ;  /* 0x000d403301007387 */ /* 0x000fe80000100800 */
[----:B------:R4:W-:Y:S01]  /*38150*/  STL [R1+0xd3c], R7 ;  /* 0x000d3c0701007387 */ /* 0x0009e20000100800 */
[----:B---3--:R-:W-:-:S02]  /*38160*/  IMAD R10, R6, 0x4f, RZ ;  /* 0x0000004f060a7824 */ /* 0x008fc400078e02ff */
[----:B------:R-:W-:Y:S02]  /*38170*/  VIADD R11, R18, 0xffffffaa ;  /* 0xffffffaa120b7836 */ /* 0x000fe40000000000 */
[----:B----4-:R-:W-:Y:S01]  /*38180*/  IMAD R7, R6, 0x13, RZ ;  /* 0x0000001306077824 */ /* 0x010fe200078e02ff */
[C---:B------:R-:W-:Y:S02]  /*38190*/  IADD3 R45, P5, PT, R10.reuse, R3, RZ ;  /* 0x000000030a2d7210 */ /* 0x040fe40007fbe0ff */
[----:B------:R-:W-:Y:S02]  /*381a0*/  ISETP.GE.U32.AND P6, PT, R11, 0x7fffff2b, PT ;  /* 0x7fffff2b0b00780c */ /* 0x000fe40003fc6070 */
[----:B------:R-:W-:Y:S01]  /*381b0*/  LEA.HI.X.SX32 R51, R10, R4, 0x1, P5 ;  /* 0x000000040a337211 */ /* 0x000fe200028f0eff */
[----:B------:R-:W-:Y:S04]  /*381c0*/  STL [R1+0xd48], R45 ;  /* 0x000d482d01007387 */ /* 0x000fe80000100800 */
[----:B------:R3:W-:Y:S01]  /*381d0*/  STL [R1+0x194], R23 ;  /* 0x0001941701007387 */ /* 0x0007e20000100800 */
[----:B------:R-:W-:-:S02]  /*381e0*/  IMAD R10, R6, 0x55, RZ ;  /* 0x00000055060a7824 */ /* 0x000fc400078e02ff */
[----:B------:R-:W-:Y:S02]  /*381f0*/  @!P4 IMAD.MOV.U32 R8, RZ, RZ, R45 ;  /* 0x000000ffff08c224 */ /* 0x000fe400078e002d */
[----:B------:R-:W-:Y:S01]  /*38200*/  @!P4 IMAD.MOV.U32 R9, RZ, RZ, R51 ;  /* 0x000000ffff09c224 */ /* 0x000fe200078e0033 */
[----:B---3--:R-:W-:Y:S01]  /*38210*/  IADD3 R23, P5, PT, R7, R3, RZ ;  /* 0x0000000307177210 */ /* 0x008fe20007fbe0ff */
[----:B--2---:R-:W-:Y:S01]  /*38220*/  VIADD R11, R19, 0xffffffec ;  /* 0xffffffec130b7836 */ /* 0x004fe20000000000 */
[----:B------:R2:W-:Y:S04]  /*38230*/  STL [R1+0xd44], R51 ;  /* 0x000d443301007387 */ /* 0x0005e80000100800 */
[----:B------:R3:W4:Y:S01]  /*38240*/  @!P4 LDG.E.U8 R17, desc[UR20][R8.64] ;  /* 0x000000140811c981 */ /* 0x000722000c1e1100 */
[----:B------:R-:W-:-:S02]  /*38250*/  LEA.HI.X.SX32 R45, R7, R4, 0x1, P5 ;  /* 0x00000004072d7211 */ /* 0x000fc400028f0eff */
[----:B------:R-:W-:Y:S01]  /*38260*/  IADD3 R52, P5, PT, R10, R3, RZ ;  /* 0x000000030a347210 */ /* 0x000fe20007fbe0ff */
[----:B------:R-:W-:-:S03]  /*38270*/  IMAD R7, R6, 0x56, RZ ;  /* 0x0000005606077824 */ /* 0x000fc600078e02ff */
[-C--:B------:R-:W-:Y:S02]  /*38280*/  LEA.HI.X.SX32 R54, R10, R4.reuse, 0x1, P5 ;  /* 0x000000040a367211 */ /* 0x080fe400028f0eff */
[----:B------:R-:W-:Y:S02]  /*38290*/  ISETP.GE.U32.AND P4, PT, R11, 0x7fffff6d, PT ;  /* 0x7fffff6d0b00780c */ /* 0x000fe40003f86070 */
[C---:B--2---:R-:W-:Y:S02]  /*382a0*/  IADD3 R51, P5, PT, R7.reuse, R3, RZ ;  /* 0x0000000307337210 */ /* 0x044fe40007fbe0ff */
[----:B------:R-:W-:Y:S01]  /*382b0*/  PRMT R18, RZ, 0x7610, R18 ;  /* 0x00007610ff127816 */ /* 0x000fe20000000012 */
[----:B---3--:R-:W-:Y:S02]  /*382c0*/  @!P6 IMAD.MOV.U32 R8, RZ, RZ, R52 ;  /* 0x000000ffff08e224 */ /* 0x008fe400078e0034 */
[----:B------:R-:W-:Y:S01]  /*382d0*/  @!P6 IMAD.MOV.U32 R9, RZ, RZ, R54 ;  /* 0x000000ffff09e224 */ /* 0x000fe200078e0036 */
[----:B------:R-:W-:-:S04]  /*382e0*/  LEA.HI.X.SX32 R7, R7, R4, 0x1, P5 ;  /* 0x0000000407077211 */ /* 0x000fc800028f0eff */
[----:B------:R2:W3:Y:S01]  /*382f0*/  @!P6 LDG.E.U8 R18, desc[UR20][R8.64] ;  /* 0x000000140812e981 */ /* 0x0004e2000c1e1100 */
[----:B------:R-:W-:Y:S01]  /*38300*/  PRMT R19, RZ, 0x7610, R19 ;  /* 0x00007610ff137816 */ /* 0x000fe20000000013 */
[----:B--2---:R-:W-:Y:S02]  /*38310*/  @!P3 IMAD.MOV.U32 R8, RZ, RZ, R51 ;  /* 0x000000ffff08b224 */ /* 0x004fe400078e0033 */
[----:B------:R-:W-:-:S05]  /*38320*/  @!P3 IMAD.MOV.U32 R9, RZ, RZ, R7 ;  /* 0x000000ffff09b224 */ /* 0x000fca00078e0007 */
[----:B------:R2:W3:Y:S02]  /*38330*/  @!P3 LDG.E.U8 R50, desc[UR20][R8.64] ;  /* 0x000000140832b981 */ /* 0x0004e4000c1e1100 */
[----:B--2---:R-:W-:Y:S02]  /*38340*/  @!P4 IMAD.MOV.U32 R8, RZ, RZ, R23 ;  /* 0x000000ffff08c224 */ /* 0x004fe400078e0017 */
[----:B------:R-:W-:-:S05]  /*38350*/  @!P4 IMAD.MOV.U32 R9, RZ, RZ, R45 ;  /* 0x000000ffff09c224 */ /* 0x000fca00078e002d */
[----:B------:R2:W2:Y:S04]  /*38360*/  @!P4 LDG.E.U8 R19, desc[UR20][R8.64] ;  /* 0x000000140813c981 */ /* 0x0004a8000c1e1100 */
[----:B------:R-:W-:Y:S01]  /*38370*/  STL [R1+0xb68], R23 ;  /* 0x000b681701007387 */ /* 0x000fe20000100800 */
[----:B0-----:R-:W-:-:S05]  /*38380*/  VIADD R11, R21, 0xffffffa8 ;  /* 0xffffffa8150b7836 */ /* 0x001fca0000000000 */
[----:B------:R-:W-:Y:S01]  /*38390*/  ISETP.GE.U32.AND P5, PT, R11, 0x7fffff29, PT ;  /* 0x7fffff290b00780c */ /* 0x000fe20003fa6070 */
[----:B----4-:R0:W-:Y:S04]  /*383a0*/  STL [R1+0x19c], R17 ;  /* 0x00019c1101007387 */ /* 0x0101e80000100800 */
[----:B------:R-:W-:Y:S04]  /*383b0*/  STL [R1+0xb64], R45 ;  /* 0x000b642d01007387 */ /* 0x000fe80000100800 */
[----:B------:R-:W-:Y:S04]  /*383c0*/  STL [R1+0xd78], R52 ;  /* 0x000d783401007387 */ /* 0x000fe80000100800 */
[----:B------:R-:W-:Y:S04]  /*383d0*/  STL [R1+0xd74], R54 ;  /* 0x000d743601007387 */ /* 0x000fe80000100800 */
[----:B------:R-:W-:Y:S04]  /*383e0*/  STL [R1+0xd80], R51 ;  /* 0x000d803301007387 */ /* 0x000fe80000100800 */
[----:B------:R4:W-:Y:S01]  /*383f0*/  STL [R1+0xd7c], R7 ;  /* 0x000d7c0701007387 */ /* 0x0009e20000100800 */
[----:B-1----:R-:W-:-:S02]  /*38400*/  VIADD R10, R20, 0xffffffa2 ;  /* 0xffffffa2140a7836 */ /* 0x002fc40000000000 */
[----:B------:R-:W1:Y:S08]  /*38410*/  LDC R20, c[0x0][0x3a8] ;  /* 0x0000ea00ff147b82 */ /* 0x000e700000000800 */
[----:B0-----:R-:W0:Y:S01]  /*38420*/  LDC R17, c[0x0][0x3a0] ;  /* 0x0000e800ff117b82 */ /* 0x001e220000000800 */
[----:B----4-:R-:W-:Y:S01]  /*38430*/  IMAD R7, R6, 0x57, RZ ;  /* 0x0000005706077824 */ /* 0x010fe200078e02ff */
[----:B---3--:R3:W-:Y:S04]  /*38440*/  STL [R1+0x10c], R18 ;  /* 0x00010c1201007387 */ /* 0x0087e80000100800 */
[----:B------:R-:W-:-:S05]  /*38450*/  IADD3 R23, P3, PT, R7, R3, RZ ;  /* 0x0000000307177210 */ /* 0x000fca0007f7e0ff */
[----:B--2---:R-:W-:Y:S01]  /*38460*/  @!P5 IMAD.MOV.U32 R8, RZ, RZ, R23 ;  /* 0x000000ffff08d224 */ /* 0x004fe200078e0017 */
[----:B---3--:R-:W2:Y:S01]  /*38470*/  LDC R18, c[0x0][0x3a0] ;  /* 0x0000e800ff127b82 */ /* 0x008ea20000000800 */
[----:B------:R3:W-:Y:S04]  /*38480*/  STL [R1+0x50], R19 ;  /* 0x0000501301007387 */ /* 0x0007e80000100800 */
[----:B------:R-:W-:Y:S04]  /*38490*/  STL [R1+0xd88], R23 ;  /* 0x000d881701007387 */ /* 0x000fe80000100800 */
[----:B------:R4:W-:Y:S01]  /*384a0*/  STL [R1+0x18c], R50 ;  /* 0x00018c3201007387 */ /* 0x0009e20000100800 */
[----:B------:R-:W-:-:S02]  /*384b0*/  SEL R5, R14, R5, !P1 ;  /* 0x000000050e057207 */ /* 0x000fc40004800000 */
[----:B------:R-:W-:Y:S01]  /*384c0*/  ISETP.GE.U32.AND P6, PT, R10, 0x7fffff23, PT ;  /* 0x7fffff230a00780c */ /* 0x000fe20003fc6070 */
[----:B0-----:R-:W-:Y:S01]  /*384d0*/  VIADD R11, R17, 0xffffffe4 ;  /* 0xffffffe4110b7836 */ /* 0x001fe20000000000 */
[----:B------:R-:W-:Y:S02]  /*384e0*/  PRMT R53, RZ, 0x7610, R53 ;  /* 0x00007610ff357816 */ /* 0x000fe40000000035 */
[----:B------:R-:W-:Y:S01]  /*384f0*/  PRMT R21, RZ, 0x7610, R21 ;  /* 0x00007610ff157816 */ /* 0x000fe20000000015 */
[----:B---3--:R-:W0:Y:S01]  /*38500*/  LDC R19, c[0x0][0x3a0] ;  /* 0x0000e800ff137b82 */ /* 0x008e220000000800 */
[----:B----4-:R-:W-:Y:S01]  /*38510*/  LEA.HI.X.SX32 R50, R7, R4, 0x1, P3 ;  /* 0x0000000407327211 */ /* 0x010fe200018f0eff */
[----:B------:R-:W-:Y:S02]  /*38520*/  IMAD R5, R5, UR6, RZ ;  /* 0x0000000605057c24 */ /* 0x000fe4000f8e02ff */
[----:B------:R-:W-:-:S04]  /*38530*/  IMAD R10, R6, 0x1b, RZ ;  /* 0x0000001b060a7824 */ /* 0x000fc800078e02ff */
[----:B------:R-:W3:Y:S01]  /*38540*/  LDC R17, c[0x0][0x3a0] ;  /* 0x0000e800ff117b82 */ /* 0x000ee20000000800 */
[----:B------:R-:W-:-:S05]  /*38550*/  @!P5 IMAD.MOV.U32 R9, RZ, RZ, R50 ;  /* 0x000000ffff09d224 */ /* 0x000fca00078e0032 */
[----:B------:R2:W4:Y:S01]  /*38560*/  @!P5 LDG.E.U8 R22, desc[UR20][R8.64] ;  /* 0x000000140816d981 */ /* 0x000522000c1e1100 */
[C---:B------:R-:W-:Y:S02]  /*38570*/  IADD3 R54, P3, PT, R5.reuse, R13, RZ ;  /* 0x0000000d05367210 */ /* 0x040fe40007f7e0ff */
[----:B------:R-:W-:Y:S01]  /*38580*/  IADD3 R45, P4, PT, R10, R3, RZ ;  /* 0x000000030a2d7210 */ /* 0x000fe20007f9e0ff */
[----:B------:R-:W-:Y:S01]  /*38590*/  IMAD R7, R6, 0x23, RZ ;  /* 0x0000002306077824 */ /* 0x000fe200078e02ff */
[----:B------:R1:W-:Y:S04]  /*385a0*/  STL [R1+0xd84], R50 ;  /* 0x000d843201007387 */ /* 0x0003e80000100800 */
[----:B------:R-:W-:Y:S04]  /*385b0*/  STL [R1+0x8e8], R54 ;  /* 0x0008e83601007387 */ /* 0x000fe80000100800 */
[----:B------:R-:W3:Y:S01]  /*385c0*/  LDL.LU R55, [R1+0x590] ;  /* 0x0005900001377983 */ /* 0x000ee20000300800 */
[----:B------:R-:W-:-:S03]  /*385d0*/  LEA.HI.X.SX32 R56, R5, R12, 0x1, P3 ;  /* 0x0000000c05387211 */ /* 0x000fc600018f0eff */
[----:B------:R-:W-:Y:S01]  /*385e0*/  STL [R1+0xba8], R45 ;  /* 0x000ba82d01007387 */ /* 0x000fe20000100800 */
[----:B-1----:R-:W-:Y:S02]  /*385f0*/  IMAD R5, R20, 0x5d, RZ ;  /* 0x0000005d14057824 */ /* 0x002fe400078e02ff */
[----:B--2---:R-:W-:Y:S01]  /*38600*/  VIADD R8, R18, 0xffffffdc ;  /* 0xffffffdc12087836 */ /* 0x004fe20000000000 */
[-C--:B------:R-:W-:Y:S02]  /*38610*/  LEA.HI.X.SX32 R50, R10, R4.reuse, 0x1, P4 ;  /* 0x000000040a327211 */ /* 0x080fe400020f0eff */
[----:B------:R-:W-:Y:S02]  /*38620*/  IADD3 R51, P5, PT, R5, R3, RZ ;  /* 0x0000000305337210 */ /* 0x000fe40007fbe0ff */
[----:B------:R-:W-:Y:S01]  /*38630*/  ISETP.GE.U32.AND P3, PT, R11, 0x7fffff65, PT ;  /* 0x7fffff650b00780c */ /* 0x000fe20003f66070 */
[----:B------:R-:W-:Y:S01]  /*38640*/  @P0 IMAD.MOV.U32 R9, RZ, RZ, R56 ;  /* 0x000000ffff090224 */ /* 0x000fe200078e0038 */
[----:B------:R-:W1:Y:S01]  /*38650*/  LDC R10, c[0x0][0x3a8] ;  /* 0x0000ea00ff0a7b82 */ /* 0x000e620000000800 */
[----:B------:R-:W-:-:S02]  /*38660*/  LEA.HI.X.SX32 R52, R5, R4, 0x1, P5 ;  /* 0x0000000405347211 */ /* 0x000fc400028f0eff */
[----:B------:R-:W-:-:S05]  /*38670*/  PRMT R5, RZ, 0x7610, R5 ;  /* 0x00007610ff057816 */ /* 0x000fca0000000005 */
[----:B------:R-:W2:Y:S08]  /*38680*/  LDC R11, c[0x0][0x3a0] ;  /* 0x0000e800ff0b7b82 */ /* 0x000eb00000000800 */
[----:B------:R-:W0:Y:S08]  /*38690*/  LDC R20, c[0x0][0x3a8] ;  /* 0x0000ea00ff147b82 */ /* 0x000e300000000800 */
[----:B------:R-:W0:Y:S01]  /*386a0*/  LDC R18, c[0x0][0x3a0] ;  /* 0x0000e800ff127b82 */ /* 0x000e220000000800 */
[----:B----4-:R4:W-:Y:S02]  /*386b0*/  STL [R1+0x188], R22 ;  /* 0x0001881601007387 */ /* 0x0109e40000100800 */
[----:B----4-:R-:W-:-:S04]  /*386c0*/  IADD3 R22, P4, PT, R7, R3, RZ ;  /* 0x0000000307167210 */ /* 0x010fc80007f9e0ff */
[----:B------:R-:W-:Y:S02]  /*386d0*/  LEA.HI.X.SX32 R23, R7, R4, 0x1, P4 ;  /* 0x0000000407177211 */ /* 0x000fe400020f0eff */
[----:B------:R-:W-:Y:S01]  /*386e0*/  ISETP.GE.U32.AND P4, PT, R8, 0x7fffff5d, PT ;  /* 0x7fffff5d0800780c */ /* 0x000fe20003f86070 */
[----:B------:R-:W-:-:S05]  /*386f0*/  @P0 IMAD.MOV.U32 R8, RZ, RZ, R54 ;  /* 0x000000ffff080224 */ /* 0x000fca00078e0036 */
[----:B------:R4:W2:Y:S02]  /*38700*/  @P0 LDG.E.U8 R53, desc[UR20][R8.64] ;  /* 0x0000001408350981 */ /* 0x0008a4000c1e1100 */
[----:B----4-:R-:W-:Y:S02]  /*38710*/  @!P6 IMAD.MOV.U32 R8, RZ, RZ, R51 ;  /* 0x000000ffff08e224 */ /* 0x010fe400078e0033 */
[----:B------:R-:W-:-:S05]  /*38720*/  @!P6 IMAD.MOV.U32 R9, RZ, RZ, R52 ;  /* 0x000000ffff09e224 */ /* 0x000fca00078e0034 */
[----:B------:R4:W2:Y:S02]  /*38730*/  @!P6 LDG.E.U8 R21, desc[UR20][R8.64] ;  /* 0x000000140815e981 */ /* 0x0008a4000c1e1100 */
[----:B----4-:R-:W-:Y:S02]  /*38740*/  @!P3 IMAD.MOV.U32 R8, RZ, RZ, R45 ;  /* 0x000000ffff08b224 */ /* 0x010fe400078e002d */
[----:B------:R-:W-:-:S05]  /*38750*/  @!P3 IMAD.MOV.U32 R9, RZ, RZ, R50 ;  /* 0x000000ffff09b224 */ /* 0x000fca00078e0032 */
[----:B------:R4:W2:Y:S04]  /*38760*/  @!P3 LDG.E.U8 R5, desc[UR20][R8.64] ;  /* 0x000000140805b981 */ /* 0x0008a8000c1e1100 */
[----:B------:R-:W-:Y:S04]  /*38770*/  STL [R1+0x8e4], R56 ;  /* 0x0008e43801007387 */ /* 0x000fe80000100800 */
[----:B------:R-:W-:Y:S04]  /*38780*/  STL [R1+0xba4], R50 ;  /* 0x000ba43201007387 */ /* 0x000fe80000100800 */
[----:B------:R1:W-:Y:S01]  /*38790*/  STL [R1+0xbe8], R22 ;  /* 0x000be81601007387 */ /* 0x0003e20000100800 */
[----:B0-----:R-:W-:-:S03]  /*387a0*/  VIADD R7, R19, 0xffffffa1 ;  /* 0xffffffa113077836 */ /* 0x001fc60000000000 */
[----:B------:R0:W-:Y:S04]  /*387b0*/  STL [R1+0xbe4], R23 ;  /* 0x000be41701007387 */ /* 0x0001e80000100800 */
[----:B------:R-:W-:Y:S04]  /*387c0*/  STL [R1+0xdb8], R51 ;  /* 0x000db83301007387 */ /* 0x000fe80000100800 */
[----:B------:R-:W-:Y:S04]  /*387d0*/  STL [R1+0xdb4], R52 ;  /* 0x000db43401007387 */ /* 0x000fe80000100800 */
[----:B------:R-:W2:Y:S01]  /*387e0*/  LDL.LU R61, [R1+0x58c] ;  /* 0x00058c00013d7983 */ /* 0x000ea20000300800 */
[----:B------:R-:W-:-:S02]  /*387f0*/  ISETP.GE.U32.AND P5, PT, R7, 0x7fffff22, PT ;  /* 0x7fffff220700780c */ /* 0x000fc40003fa6070 */
[----:B------:R-:W-:Y:S01]  /*38800*/  PRMT R7, RZ, 0x7610, R7 ;  /* 0x00007610ff077816 */ /* 0x000fe20000000007 */
[----:B----4-:R-:W-:Y:S02]  /*38810*/  @!P4 IMAD.MOV.U32 R8, RZ, RZ, R22 ;  /* 0x000000ffff08c224 */ /* 0x010fe400078e0016 */
[----:B------:R-:W-:Y:S01]  /*38820*/  @!P4 IMAD.MOV.U32 R9, RZ, RZ, R23 ;  /* 0x000000ffff09c224 */ /* 0x000fe200078e0017 */
[----:B------:R-:W4:Y:S08]  /*38830*/  LDC R19, c[0x0][0x3a8] ;  /* 0x0000ea00ff137b82 */ /* 0x000f300000000800 */
[----:B-1----:R-:W1:Y:S01]  /*38840*/  LDC R22, c[0x0][0x3a8] ;  /* 0x0000ea00ff167b82 */ /* 0x002e620000000800 */
[----:B---3--:R-:W-:-:S02]  /*38850*/  ISETP.GT.U32.AND P6, PT, R15, R55, PT ;  /* 0x000000370f00720c */ /* 0x008fc40003fc4070 */
[----:B------:R-:W-:Y:S01]  /*38860*/  PRMT R49, RZ, 0x7610, R49 ;  /* 0x00007610ff317816 */ /* 0x000fe20000000031 */
[----:B------:R3:W4:Y:S01]  /*38870*/  @!P4 LDG.E.U8 R7, desc[UR20][R8.64] ;  /* 0x000000140807c981 */ /* 0x000722000c1e1100 */
[----:B------:R-:W-:-:S03]  /*38880*/  PRMT R37, RZ, 0x7610, R37 ;  /* 0x00007610ff257816 */ /* 0x000fc60000000025 */
[----:B0-----:R-:W0:Y:S01]  /*38890*/  LDC R23, c[0x0][0x3a0] ;  /* 0x0000e800ff177b82 */ /* 0x001e220000000800 */
[----:B---3--:R-:W-:Y:S01]  /*388a0*/  VIADD R8, R17, 0xffffffa0 ;  /* 0xffffffa011087836 */ /* 0x008fe20000000000 */
[----:B--2---:R2:W-:Y:S04]  /*388b0*/  STL [R1+0x108], R21 ;  /* 0x0001081501007387 */ /* 0x0045e80000100800 */
[----:B------:R-:W-:Y:S02]  /*388c0*/  @!P6 IMAD.IADD R55, R55, 0x1, -R15 ;  /* 0x000000013737e824 */ /* 0x000fe400078e0a0f */
[----:B------:R-:W3:Y:S08]  /*388d0*/  LDC R17, c[0x0][0x3a8] ;  /* 0x0000ea00ff117b82 */ /* 0x000ef00000000800 */
[----:B--2---:R-:W2:Y:S01]  /*388e0*/  LDC R21, c[0x0][0x3a0] ;  /* 0x0000e800ff157b82 */ /* 0x004ea20000000800 */
[----:B------:R0:W-:Y:S02]  /*388f0*/  STL [R1+0x48], R5 ;  /* 0x0000480501007387 */ /* 0x0001e40000100800 */
[----:B0-----:R-:W-:-:S05]  /*38900*/  IMAD R5, R10, 0x5e, RZ ;  /* 0x0000005e0a057824 */ /* 0x001fca00078e02ff */
[----:B------:R-:W-:-:S04]  /*38910*/  IADD3 R45, P3, PT, R5, R3, RZ ;  /* 0x00000003052d7210 */ /* 0x000fc80007f7e0ff */
[----:B------:R-:W-:Y:S02]  /*38920*/  LEA.HI.X.SX32 R50, R5, R4, 0x1, P3 ;  /* 0x0000000405327211 */ /* 0x000fe400018f0eff */
[----:B------:R-:W-:Y:S02]  /*38930*/  PRMT R10, RZ, 0x7610, R10 ;  /* 0x00007610ff0a7816 */ /* 0x000fe4000000000a */
[----:B------:R-:W-:Y:S01]  /*38940*/  ISETP.GE.U32.AND P3, PT, R8, 0x7fffff21, PT ;  /* 0x7fffff210800780c */ /* 0x000fe20003f66070 */
[----:B------:R-:W-:Y:S02]  /*38950*/  @!P5 IMAD.MOV.U32 R8, RZ, RZ, R45 ;  /* 0x000000ffff08d224 */ /* 0x000fe400078e002d */
[----:B------:R-:W-:-:S05]  /*38960*/  @!P5 IMAD.MOV.U32 R9, RZ, RZ, R50 ;  /* 0x000000ffff09d224 */ /* 0x000fca00078e0032 */
[----:B------:R0:W3:Y:S04]  /*38970*/  @!P5 LDG.E.U8 R10, desc[UR20][R8.64] ;  /* 0x00000014080ad981 */ /* 0x0000e8000c1e1100 */
[----:B----4-:R4:W-:Y:S01]  /*38980*/  STL [R1+0x58], R7 ;  /* 0x0000580701007387 */ /* 0x0109e20000100800 */
[----:B------:R-:W-:-:S03]  /*38990*/  IMAD R5, R20, 0x5f, RZ ;  /* 0x0000005f14057824 */ /* 0x000fc600078e02ff */
[----:B------:R-:W-:Y:S04]  /*389a0*/  STL [R1+0xdc0], R45 ;  /* 0x000dc02d01007387 */ /* 0x000fe80000100800 */
[----:B------:R0:W-:Y:S01]  /*389b0*/  STL [R1+0xdbc], R50 ;  /* 0x000dbc3201007387 */ /* 0x0001e20000100800 */
[----:B----4-:R-:W-:Y:S01]  /*389c0*/  VIADD R7, R11, 0xffffff9a ;  /* 0xffffff9a0b077836 */ /* 0x010fe20000000000 */
[----:B0-----:R-:W-:-:S04]  /*389d0*/  IADD3 R50, P5, PT, R5, R3, RZ ;  /* 0x0000000305327210 */ /* 0x001fc80007fbe0ff */
[----:B------:R-:W-:Y:S01]  /*389e0*/  ISETP.GE.U32.AND P4, PT, R7, 0x7fffff1b, PT ;  /* 0x7fffff1b0700780c */ /* 0x000fe20003f86070 */
[----:B------:R-:W-:Y:S01]  /*389f0*/  IMAD R7, R19, 0x65, RZ ;  /* 0x0000006513077824 */ /* 0x000fe200078e02ff */
[----:B------:R-:W-:Y:S02]  /*38a00*/  LEA.HI.X.SX32 R51, R5, R4, 0x1, P5 ;  /* 0x0000000405337211 */ /* 0x000fe400028f0eff */
[----:B------:R-:W-:Y:S01]  /*38a10*/  ISETP.GT.U32.AND P5, PT, R15, R61, PT ;  /* 0x0000003d0f00720c */ /* 0x000fe20003fa4070 */
[----:B------:R-:W-:Y:S01]  /*38a20*/  STL [R1+0x1bc], R53 ;  /* 0x0001bc3501007387 */ /* 0x000fe20000100800 */
[----:B------:R-:W-:Y:S01]  /*38a30*/  @!P3 IMAD.MOV.U32 R8, RZ, RZ, R50 ;  /* 0x000000ffff08b224 */ /* 0x000fe200078e0032 */
[----:B------:R-:W-:Y:S01]  /*38a40*/  IADD3 R45, P6, PT, R7, R3, RZ ;  /* 0x00000003072d7210 */ /* 0x000fe20007fde0ff */
[----:B--2---:R-:W-:Y:S02]  /*38a50*/  VIADD R5, R21, 0xffffff99 ;  /* 0xffffff9915057836 */ /* 0x004fe40000000000 */
[----:B------:R-:W-:Y:S01]  /*38a60*/  @!P3 IMAD.MOV.U32 R9, RZ, RZ, R51 ;  /* 0x000000ffff09b224 */ /* 0x000fe200078e0033 */
[----:B------:R-:W-:Y:S01]  /*38a70*/  PRMT R11, RZ, 0x7610, R11 ;  /* 0x00007610ff0b7816 */ /* 0x000fe2000000000b */
[----:B------:R-:W0:Y:S03]  /*38a80*/  LDC R19, c[0x0][0x3a0] ;  /* 0x0000e800ff137b82 */ /* 0x000e260000000800 */
[----:B------:R2:W4:Y:S02]  /*38a90*/  @!P3 LDG.E.U8 R49, desc[UR20][R8.64] ;  /* 0x000000140831b981 */ /* 0x000524000c1e1100 */
[----:B------:R-:W-:-:S02]  /*38aa0*/  @!P5 IMAD.IADD R61, R61, 0x1, -R15 ;  /* 0x000000013d3dd824 */ /* 0x000fc400078e0a0f */
[----:B--2---:R-:W-:Y:S01]  /*38ab0*/  @!P4 IMAD.MOV.U32 R8, RZ, RZ, R45 ;  /* 0x000000ffff08c224 */ /* 0x004fe200078e002d */
[----:B---3--:R2:W-:Y:S04]  /*38ac0*/  STL [R1+0x184], R10 ;  /* 0x0001840a01007387 */ /* 0x0085e80000100800 */
[----:B------:R-:W-:Y:S01]  /*38ad0*/  STL [R1+0xdc8], R50 ;  /* 0x000dc83201007387 */ /* 0x000fe20000100800 */
[----:B--2---:R-:W-:Y:S01]  /*38ae0*/  VIADD R10, R18, 0xffffff98 ;  /* 0xffffff98120a7836 */ /* 0x004fe20000000000 */
[----:B------:R-:W-:Y:S02]  /*38af0*/  LEA.HI.X.SX32 R18, R7, R4, 0x1, P6 ;  /* 0x0000000407127211 */ /* 0x000fe400030f0eff */
[----:B------:R-:W-:Y:S01]  /*38b00*/  ISETP.GE.U32.AND P6, PT, R5, 0x7fffff1a, PT ;  /* 0x7fffff1a0500780c */ /* 0x000fe20003fc6070 */
[----:B-1----:R-:W-:-:S02]  /*38b10*/  IMAD R5, R22, 0x66, RZ ;  /* 0x0000006616057824 */ /* 0x002fc400078e02ff */
[----:B------:R-:W-:Y:S01]  /*38b20*/  @!P4 IMAD.MOV.U32 R9, RZ, RZ, R18 ;  /* 0x000000ffff09c224 */ /* 0x000fe200078e0012 */
[----:B------:R-:W-:Y:S04]  /*38b30*/  STL [R1+0xdc4], R51 ;  /* 0x000dc43301007387 */ /* 0x000fe80000100800 */
[----:B------:R1:W-:Y:S04]  /*38b40*/  STL [R1+0xdf8], R45 ;  /* 0x000df82d01007387 */ /* 0x0003e80000100800 */
[----:B------:R2:W3:Y:S01]  /*38b50*/  @!P4 LDG.E.U8 R11, desc[UR20][R8.64] ;  /* 0x00000014080bc981 */ /* 0x0004e2000c1e1100 */
[----:B-1----:R-:W-:-:S04]  /*38b60*/  IADD3 R45, P5, PT, R5, R3, RZ ;  /* 0x00000003052d7210 */ /* 0x002fc80007fbe0ff */
[----:B------:R-:W-:Y:S01]  /*38b70*/  LEA.HI.X.SX32 R50, R5, R4, 0x1, P5 ;  /* 0x0000000405327211 */ /* 0x000fe200028f0eff */
[----:B--2---:R-:W-:-:S04]  /*38b80*/  @!P6 IMAD.MOV.U32 R8, RZ, RZ, R45 ;  /* 0x000000ffff08e224 */ /* 0x004fc800078e002d */
[----:B------:R-:W-:-:S05]  /*38b90*/  @!P6 IMAD.MOV.U32 R9, RZ, RZ, R50 ;  /* 0x000000ffff09e224 */ /* 0x000fca00078e0032 */
[----:B------:R-:W2:Y:S01]  /*38ba0*/  @!P6 LDG.E.U8 R37, desc[UR20][R8.64] ;  /* 0x000000140825e981 */ /* 0x000ea2000c1e1100 */
[----:B------:R-:W-:Y:S01]  /*38bb0*/  ISETP.GE.U32.AND P3, PT, R10, 0x7fffff19, PT ;  /* 0x7fffff190a00780c */ /* 0x000fe20003f66070 */
[----:B------:R-:W-:Y:S01]  /*38bc0*/  VIADD R7, R23, 0xffffffd4 ;  /* 0xffffffd417077836 */ /* 0x000fe20000000000 */
[----:B------:R-:W1:Y:S01]  /*38bd0*/  LDC R10, c[0x0][0x3a0] ;  /* 0x0000e800ff0a7b82 */ /* 0x000e620000000800 */
[----:B------:R0:W-:Y:S04]  /*38be0*/  STL [R1+0xdf4], R18 ;  /* 0x000df41201007387 */ /* 0x0001e80000100800 */
[----:B------:R-:W2:Y:S01]  /*38bf0*/  LDL R54, [R1+0x23dc] ;  /* 0x0023dc0001367983 */ /* 0x000ea20000100800 */
[----:B------:R-:W-:Y:S01]  /*38c00*/  ISETP.GE.U32.AND P4, PT, R7, 0x7fffff55, PT ;  /* 0x7fffff550700780c */ /* 0x000fe20003f86070 */
[----:B------:R-:W-:-:S02]  /*38c10*/  IMAD R7, R6, 0x2b, RZ ;  /* 0x0000002b06077824 */ /* 0x000fc400078e02ff */
[----:B------:R-:W-:Y:S01]  /*38c20*/  IMAD R5, R17, 0x67, RZ ;  /* 0x0000006711057824 */ /* 0x000fe200078e02ff */
[----:B------:R-:W-:Y:S02]  /*38c30*/  PRMT R48, RZ, 0x7610, R48 ;  /* 0x00007610ff307816 */ /* 0x000fe40000000030 */
[----:B------:R-:W-:Y:S01]  /*38c40*/  PRMT R20, RZ, 0x7610, R20 ;  /* 0x00007610ff147816 */ /* 0x000fe20000000014 */
[----:B------:R-:W1:Y:S08]  /*38c50*/  LDC R17, c[0x0][0x3a8] ;  /* 0x0000ea00ff117b82 */ /* 0x000e700000000800 */
[----:B0-----:R-:W0:Y:S01]  /*38c60*/  LDC R18, c[0x0][0x3a0] ;  /* 0x0000e800ff127b82 */ /* 0x001e220000000800 */
[----:B---3--:R3:W-:Y:S04]  /*38c70*/  STL [R1+0x120], R11 ;  /* 0x0001200b01007387 */ /* 0x0087e80000100800 */
[----:B------:R-:W-:Y:S04]  /*38c80*/  STL [R1+0xe00], R45 ;  /* 0x000e002d01007387 */ /* 0x000fe80000100800 */
[----:B------:R-:W-:Y:S04]  /*38c90*/  STL [R1+0xdfc], R50 ;  /* 0x000dfc3201007387 */ /* 0x000fe80000100800 */
[----:B----4-:R4:W-:Y:S01]  /*38ca0*/  STL [R1+0x180], R49 ;  /* 0x0001803101007387 */ /* 0x0109e20000100800 */
[----:B---3--:R-:W3:Y:S01]  /*38cb0*/  LDC R11, c[0x0][0x3a8] ;  /* 0x0000ea00ff0b7b82 */ /* 0x008ee20000000800 */
[----:B----4-:R-:W-:-:S04]  /*38cc0*/  IADD3 R49, P5, PT, R7, R3, RZ ;  /* 0x0000000307317210 */ /* 0x010fc80007fbe0ff */
[----:B------:R-:W-:Y:S01]  /*38cd0*/  LEA.HI.X.SX32 R50, R7, R4, 0x1, P5 ;  /* 0x0000000407327211 */ /* 0x000fe200028f0eff */
[----:B------:R-:W-:Y:S04]  /*38ce0*/  STL [R1+0xc28], R49 ;  /* 0x000c283101007387 */ /* 0x000fe80000100800 */
[----:B--2---:R2:W-:Y:S01]  /*38cf0*/  STL [R1+0x17c], R37 ;  /* 0x00017c2501007387 */ /* 0x0045e20000100800 */
[----:B------:R-:W-:Y:S02]  /*38d00*/  @!P4 IMAD.MOV.U32 R8, RZ, RZ, R49 ;  /* 0x000000ffff08c224 */ /* 0x000fe400078e0031 */
[----:B------:R-:W-:Y:S02]  /*38d10*/  @!P4 IMAD.MOV.U32 R9, RZ, RZ, R50 ;  /* 0x000000ffff09c224 */ /* 0x000fe400078e0032 */
[----:B-1----:R-:W-:Y:S01]  /*38d20*/  VIADD R7, R10, 0xffffff92 ;  /* 0xffffff920a077836 */ /* 0x002fe20000000000 */
[----:B--2---:R-:W-:-:S02]  /*38d30*/  IADD3 R37, P5, PT, R5, R3, RZ ;  /* 0x0000000305257210 */ /* 0x004fc40007fbe0ff */
[----:B------:R1:W2:Y:S04]  /*38d40*/  @!P4 LDG.E.U8 R48, desc[UR20][R8.64] ;  /* 0x000000140830c981 */ /* 0x0002a8000c1e1100 */
[----:B------:R-:W-:Y:S01]  /*38d50*/  STL [R1+0xc24], R50 ;  /* 0x000c243201007387 */ /* 0x000fe20000100800 */
[----:B------:R-:W-:Y:S02]  /*38d60*/  ISETP.GT.U32.AND P6, PT, R15, R55, PT ;  /* 0x000000370f00720c */ /* 0x000fe40003fc4070 */
[----:B------:R-:W-:Y:S01]  /*38d70*/  LEA.HI.X.SX32 R45, R5, R4, 0x1, P5 ;  /* 0x00000004052d7211 */ /* 0x000fe200028f0eff */
[----:B---3--:R-:W-:Y:S01]  /*38d80*/  IMAD R5, R11, 0x6d, RZ ;  /* 0x0000006d0b057824 */ /* 0x008fe200078e02ff */
[----:B------:R-:W-:Y:S01]  /*38d90*/  ISETP.GE.U32.AND P5, PT, R7, 0x7fffff13, PT ;  /* 0x7fffff130700780c */ /* 0x000fe20003fa6070 */
[----:B------:R-:W3:Y:S01]  /*38da0*/  LDC R10, c[0x0][0x3a0] ;  /* 0x0000e800ff0a7b82 */ /* 0x000ee20000000800 */
[----:B-1----:R-:W-:-:S02]  /*38db0*/  @!P3 IMAD.MOV.U32 R8, RZ, RZ, R37 ;  /* 0x000000ffff08b224 */ /* 0x002fc400078e0025 */
[----:B------:R-:W-:Y:S01]  /*38dc0*/  @!P3 IMAD.MOV.U32 R9, RZ, RZ, R45 ;  /* 0x000000ffff09b224 */ /* 0x000fe200078e002d */
[----:B------:R1:W-:Y:S01]  /*38dd0*/  STL [R1+0xe08], R37 ;  /* 0x000e082501007387 */ /* 0x0003e20000100800 */
[----:B------:R-:W-:Y:S02]  /*38de0*/  ISETP.GT.U32.AND P4, PT, R15, R61, PT ;  /* 0x0000003d0f00720c */ /* 0x000fe40003f84070 */
[----:B------:R-:W-:Y:S01]  /*38df0*/  PRMT R46, RZ, 0x7610, R46 ;  /* 0x00007610ff2e7816 */ /* 0x000fe2000000002e */
[----:B------:R-:W-:Y:S01]  /*38e00*/  @!P6 IMAD.IADD R55, R55, 0x1, -R15 ;  /* 0x000000013737e824 */ /* 0x000fe200078e0a0f */
[----:B------:R4:W2:Y:S01]  /*38e10*/  @!P3 LDG.E.U8 R20, desc[UR20][R8.64] ;  /* 0x000000140814b981 */ /* 0x0008a2000c1e1100 */
[----:B------:R-:W2:Y:S01]  /*38e20*/  LDC R11, c[0x0][0x3a8] ;  /* 0x0000ea00ff0b7b82 */ /* 0x000ea20000000800 */
[----:B-1----:R-:W-:Y:S01]  /*38e30*/  IADD3 R37, P3, PT, R5, R3, RZ ;  /* 0x0000000305257210 */ /* 0x002fe20007f7e0ff */
[----:B----4-:R-:W-:-:S03]  /*38e40*/  VIADD R8, R19, 0xffffff90 ;  /* 0xffffff9013087836 */ /* 0x010fc60000000000 */
[----:B------:R-:W-:Y:S01]  /*38e50*/  LEA.HI.X.SX32 R5, R5, R4, 0x1, P3 ;  /* 0x0000000405057211 */ /* 0x000fe200018f0eff */
[----:B0-----:R-:W-:Y:S01]  /*38e60*/  VIADD R7, R18, 0xffffff91 ;  /* 0xffffff9112077836 */ /* 0x001fe20000000000 */
[----:B------:R-:W-:Y:S02]  /*38e70*/  PRMT R18, RZ, 0x7610, R18 ;  /* 0x00007610ff127816 */ /* 0x000fe40000000012 */
[----:B------:R-:W-:Y:S02]  /*38e80*/  ISETP.GE.AND P6, PT, R54, RZ, PT ;  /* 0x000000ff3600720c */ /* 0x000fe40003fc6270 */
[----:B------:R-:W-:Y:S01]  /*38e90*/  ISETP.GE.U32.AND P3, PT, R8, 0x7fffff11, PT ;  /* 0x7fffff110800780c */ /* 0x000fe20003f66070 */
[----:B------:R-:W-:Y:S02]  /*38ea0*/  @!P5 IMAD.MOV.U32 R8, RZ, RZ, R37 ;  /* 0x000000ffff08d224 */ /* 0x000fe400078e0025 */
[----:B------:R-:W-:Y:S01]  /*38eb0*/  @!P5 IMAD.MOV.U32 R9, RZ, RZ, R5 ;  /* 0x000000ffff09d224 */ /* 0x000fe200078e0005 */
[----:B------:R-:W-:Y:S01]  /*38ec0*/  STL [R1+0xe04], R45 ;  /* 0x000e042d01007387 */ /* 0x000fe20000100800 */
[----:B------:R-:W-:Y:S01]  /*38ed0*/  @!P4 IMAD.IADD R61, R61, 0x1, -R15 ;  /* 0x000000013d3dc824 */ /* 0x000fe200078e0a0f */
[----:B------:R-:W-:Y:S01]  /*38ee0*/  PRMT R41, RZ, 0x7610, R41 ;  /* 0x00007610ff297816 */ /* 0x000fe20000000029 */
[----:B------:R-:W0:Y:S01]  /*38ef0*/  LDC R19, c[0x0][0x3a8] ;  /* 0x0000ea00ff137b82 */ /* 0x000e220000000800 */
[----:B------:R1:W4:Y:S01]  /*38f00*/  @!P5 LDG.E.U8 R18, desc[UR20][R8.64] ;  /* 0x000000140812d981 */ /* 0x000322000c1e1100 */
[----:B------:R-:W-:Y:S01]  /*38f10*/  ISETP.GE.U32.AND P4, PT, R7, 0x7fffff12, PT ;  /* 0x7fffff120700780c */ /* 0x000fe20003f86070 */
[----:B------:R-:W-:Y:S01]  /*38f20*/  IMAD R7, R17, 0x6e, RZ ;  /* 0x0000006e11077824 */ /* 0x000fe200078e02ff */
[----:B------:R-:W-:-:S02]  /*38f30*/  PRMT R47, RZ, 0x7610, R47 ;  /* 0x00007610ff2f7816 */ /* 0x000fc4000000002f */
[----:B------:R-:W-:Y:S02]  /*38f40*/  PRMT R44, RZ, 0x7610, R44 ;  /* 0x00007610ff2c7816 */ /* 0x000fe4000000002c */
[----:B------:R-:W0:Y:S01]  /*38f50*/  LDC R17, c[0x0][0x3a0] ;  /* 0x0000e800ff117b82 */ /* 0x000e220000000800 */
[----:B-1----:R-:W-:Y:S02]  /*38f60*/  IMAD R8, R6, 0x33, RZ ;  /* 0x0000003306087824 */ /* 0x002fe400078e02ff */
[----:B---3--:R-:W-:Y:S01]  /*38f70*/  VIADD R9, R10, 0xffffffcc ;  /* 0xffffffcc0a097836 */ /* 0x008fe20000000000 */
[----:B--2---:R1:W-:Y:S04]  /*38f80*/  STL [R1+0x178], R20 ;  /* 0x0001781401007387 */ /* 0x0043e80000100800 */
[----:B------:R-:W-:Y:S04]  /*38f90*/  STL [R1+0xe38], R37 ;  /* 0x000e382501007387 */ /* 0x000fe80000100800 */
[----:B------:R-:W2:Y:S04]  /*38fa0*/  LDL R54, [R1+0x23d0] ;  /* 0x0023d00001367983 */ /* 0x000ea80000100800 */
[----:B------:R3:W-:Y:S01]  /*38fb0*/  STL [R1+0xe34], R5 ;  /* 0x000e340501007387 */ /* 0x0007e20000100800 */
[----:B------:R-:W-:-:S02]  /*38fc0*/  IMAD R10, R11, 0x6f, RZ ;  /* 0x0000006f0b0a7824 */ /* 0x000fc400078e02ff */
[----:B------:R-:W0:Y:S08]  /*38fd0*/  LDC R11, c[0x0][0x3a0] ;  /* 0x0000e800ff0b7b82 */ /* 0x000e300000000800 */
[----:B-1----:R-:W1:Y:S01]  /*38fe0*/  LDC R20, c[0x0][0x3a0] ;  /* 0x0000e800ff147b82 */ /* 0x002e620000000800 */
[----:B---3--:R-:W-:Y:S02]  /*38ff0*/  IMAD.MOV.U32 R5, RZ, RZ, R55 ;  /* 0x000000ffff057224 */ /* 0x008fe400078e0037 */
[----:B------:R-:W3:Y:S04]  /*39000*/  LDL.LU R55, [R1+0x594] ;  /* 0x0005940001377983 */ /* 0x000ee80000300800 */
[----:B------:R4:W-:Y:S01]  /*39010*/  STL [R1+0x54], R48 ;  /* 0x0000543001007387 */ /* 0x0009e20000100800 */
[----:B------:R-:W-:-:S03]  /*39020*/  @!P6 IMAD.MOV R5, RZ, RZ, -R5 ;  /* 0x000000ffff05e224 */ /* 0x000fc600078e0a05 */
[----:B----4-:R4:W-:Y:S01]  /*39030*/  STL [R1+0x11c], R18 ;  /* 0x00011c1201007387 */ /* 0x0109e20000100800 */
[----:B------:R-:W-:-:S04]  /*39040*/  IADD3 R48, P6, PT, R7, R3, RZ ;  /* 0x0000000307307210 */ /* 0x000fc80007fde0ff */
[----:B------:R-:W-:Y:S02]  /*39050*/  LEA.HI.X.SX32 R49, R7, R4, 0x1, P6 ;  /* 0x0000000407317211 */ /* 0x000fe400030f0eff */
[----:B----4-:R-:W-:-:S04]  /*39060*/  IADD3 R18, P5, PT, R8, R3, RZ ;  /* 0x0000000308127210 */ /* 0x010fc80007fbe0ff */
[----:B------:R-:W-:Y:S02]  /*39070*/  LEA.HI.X.SX32 R37, R8, R4, 0x1, P5 ;  /* 0x0000000408257211 */ /* 0x000fe400028f0eff */
[----:B------:R-:W-:Y:S01]  /*39080*/  ISETP.GE.U32.AND P5, PT, R9, 0x7fffff4d, PT ;  /* 0x7fffff4d0900780c */ /* 0x000fe20003fa6070 */
[----:B------:R-:W-:Y:S02]  /*39090*/  @!P4 IMAD.MOV.U32 R8, RZ, RZ, R48 ;  /* 0x000000ffff08c224 */ /* 0x000fe400078e0030 */
[----:B------:R-:W-:-:S05]  /*390a0*/  @!P4 IMAD.MOV.U32 R9, RZ, RZ, R49 ;  /* 0x000000ffff09c224 */ /* 0x000fca00078e0031 */
[----:B------:R4:W2:Y:S01]  /*390b0*/  @!P4 LDG.E.U8 R46, desc[UR20][R8.64] ;  /* 0x00000014082ec981 */ /* 0x0008a2000c1e1100 */
[----:B------:R-:W-:-:S03]  /*390c0*/  IADD3 R45, P6, PT, R10, R3, RZ ;  /* 0x000000030a2d7210 */ /* 0x000fc60007fde0ff */
[----:B------:R-:W-:Y:S04]  /*390d0*/  STL [R1+0xe40], R48 ;  /* 0x000e403001007387 */ /* 0x000fe80000100800 */
[----:B------:R-:W-:Y:S04]  /*390e0*/  STL [R1+0xc68], R18 ;  /* 0x000c681201007387 */ /* 0x000fe80000100800 */
[----:B------:R-:W-:Y:S04]  /*390f0*/  STL [R1+0xe3c], R49 ;  /* 0x000e3c3101007387 */ /* 0x000fe80000100800 */
[----:B------:R-:W-:Y:S04]  /*39100*/  STL [R1+0xc64], R37 ;  /* 0x000c642501007387 */ /* 0x000fe80000100800 */
[----:B------:R-:W-:Y:S01]  /*39110*/  STL [R1+0xe48], R45 ;  /* 0x000e482d01007387 */ /* 0x000fe20000100800 */
[----:B----4-:R-:W-:-:S03]  /*39120*/  @!P3 IMAD.MOV.U32 R8, RZ, RZ, R45 ;  /* 0x000000ffff08b224 */ /* 0x010fc600078e002d */
[----:B--2---:R2:W-:Y:S02]  /*39130*/  STL [R1+0x170], R46 ;  /* 0x0001702e01007387 */ /* 0x0045e40000100800 */
[----:B--2---:R-:W-:-:S05]  /*39140*/  LEA.HI.X.SX32 R46, R10, R4, 0x1, P6 ;  /* 0x000000040a2e7211 */ /* 0x004fca00030f0eff */
[----:B------:R-:W-:Y:S01]  /*39150*/  @!P3 IMAD.MOV.U32 R9, RZ, RZ, R46 ;  /* 0x000000ffff09b224 */ /* 0x000fe200078e002e */
[----:B------:R-:W-:-:S04]  /*39160*/  PRMT R10, RZ, 0x7610, R10 ;  /* 0x00007610ff0a7816 */ /* 0x000fc8000000000a */
[----:B------:R2:W4:Y:S02]  /*39170*/  @!P3 LDG.E.U8 R41, desc[UR20][R8.64] ;  /* 0x000000140829b981 */ /* 0x000524000c1e1100 */
[----:B--2---:R-:W-:Y:S02]  /*39180*/  @!P5 IMAD.MOV.U32 R8, RZ, RZ, R18 ;  /* 0x000000ffff08d224 */ /* 0x004fe400078e0012 */
[----:B------:R-:W-:Y:S02]  /*39190*/  @!P5 IMAD.MOV.U32 R9, RZ, RZ, R37 ;  /* 0x000000ffff09d224 */ /* 0x000fe400078e0025 */
[----:B-1----:R-:W-:Y:S01]  /*391a0*/  VIADD R7, R20, 0xffffff8a ;  /* 0xffffff8a14077836 */ /* 0x002fe20000000000 */
[----:B------:R-:W-:Y:S02]  /*391b0*/  SEL R5, R14, R5, !P1 ;  /* 0x000000050e057207 */ /* 0x000fe40004800000 */
[----:B------:R-:W-:Y:S01]  /*391c0*/  ISETP.GE.AND P6, PT, R54, RZ, PT ;  /* 0x000000ff3600720c */ /* 0x000fe20003fc6270 */
[----:B------:R-:W-:Y:S04]  /*391d0*/  STL [R1+0xe44], R46 ;  /* 0x000e442e01007387 */ /* 0x000fe80000100800 */
[----:B------:R1:W2:Y:S01]  /*391e0*/  @!P5 LDG.E.U8 R10, desc[UR20][R8.64] ;  /* 0x00000014080ad981 */ /* 0x0002a2000c1e1100 */
[----:B------:R-:W-:Y:S01]  /*391f0*/  ISETP.GE.U32.AND P4, PT, R7, 0x7fffff0b, PT ;  /* 0x7fffff0b0700780c */ /* 0x000fe20003f86070 */
[----:B------:R-:W-:-:S02]  /*39200*/  IMAD R7, R5, UR6, RZ ;  /* 0x0000000605077c24 */ /* 0x000fc4000f8e02ff */
[----:B------:R-:W3:Y:S01]  /*39210*/  LDL R54, [R1+0x23d4] ;  /* 0x0023d40001367983 */ /* 0x000ee20000100800 */
[----:B------:R-:W2:Y:S02]  /*39220*/  LDC R18, c[0x0][0x3a8] ;  /* 0x0000ea00ff127b82 */ /* 0x000ea40000000800 */
[----:B------:R-:W-:Y:S01]  /*39230*/  IADD3 R48, P3, PT, R7, R13, RZ ;  /* 0x0000000d07307210 */ /* 0x000fe20007f7e0ff */
[----:B-1----:R-:W-:-:S03]  /*39240*/  IMAD R8, R6, 0x3b, RZ ;  /* 0x0000003b06087824 */ /* 0x002fc600078e02ff */
[----:B------:R-:W-:Y:S01]  /*39250*/  LEA.HI.X.SX32 R49, R7, R12, 0x1, P3 ;  /* 0x0000000c07317211 */ /* 0x000fe200018f0eff */
[----:B0-----:R-:W-:Y:S01]  /*39260*/  IMAD R9, R19, 0x75, RZ ;  /* 0x0000007513097824 */ /* 0x001fe200078e02ff */
[----:B--2---:R-:W-:Y:S01]  /*39270*/  STL [R1+0x60], R10 ;  /* 0x0000600a01007387 */ /* 0x004fe20000100800 */
[----:B------:R-:W-:-:S03]  /*39280*/  IADD3 R37, P3, PT, R8, R3, RZ ;  /* 0x0000000308257210 */ /* 0x000fc60007f7e0ff */
[----:B------:R-:W-:Y:S04]  /*39290*/  STL [R1+0x8f0], R48 ;  /* 0x0008f03001007387 */ /* 0x000fe80000100800 */
[----:B------:R-:W-:Y:S01]  /*392a0*/  STL [R1+0x8ec], R49 ;  /* 0x0008ec3101007387 */ /* 0x000fe20000100800 */
[----:B------:R-:W-:Y:S02]  /*392b0*/  IMAD.MOV.U32 R5, RZ, RZ, R61 ;  /* 0x000000ffff057224 */ /* 0x000fe400078e003d */
[----:B------:R-:W-:Y:S01]  /*392c0*/  VIADD R7, R11, 0xffffff89 ;  /* 0xffffff890b077836 */ /* 0x000fe20000000000 */
[----:B------:R-:W-:Y:S04]  /*392d0*/  STL [R1+0xca8], R37 ;  /* 0x000ca82501007387 */ /* 0x000fe80000100800 */
[----:B----4-:R0:W-:Y:S01]  /*392e0*/  STL [R1+0x174], R41 ;  /* 0x0001742901007387 */ /* 0x0101e20000100800 */
[----:B------:R-:W-:-:S02]  /*392f0*/  PRMT R43, RZ, 0x7610, R43 ;  /* 0x00007610ff2b7816 */ /* 0x000fc4000000002b */
[----:B------:R-:W-:Y:S02]  /*39300*/  PRMT R20, RZ, 0x7610, R20 ;  /* 0x00007610ff147816 */ /* 0x000fe40000000014 */
[----:B------:R-:W-:Y:S01]  /*39310*/  PRMT R34, RZ, 0x7610, R34 ;  /* 0x00007610ff227816 */ /* 0x000fe20000000022 */
[----:B------:R-:W1:Y:S01]  /*39320*/  LDC R19, c[0x0][0x3a0] ;  /* 0x0000e800ff137b82 */ /* 0x000e620000000800 */
[----:B0-----:R-:W-:Y:S02]  /*39330*/  LEA.HI.X.SX32 R41, R8, R4, 0x1, P3 ;  /* 0x0000000408297211 */ /* 0x001fe400018f0eff */
[----:B------:R-:W-:Y:S01]  /*39340*/  IADD3 R45, P3, PT, R9, R3, RZ ;  /* 0x00000003092d7210 */ /* 0x000fe20007f7e0ff */
[----:B------:R-:W-:-:S03]  /*39350*/  @P0 IMAD.MOV.U32 R8, RZ, RZ, R48 ;  /* 0x000000ffff080224 */ /* 0x000fc600078e0030 */
[----:B------:R-:W-:Y:S01]  /*39360*/  LEA.HI.X.SX32 R46, R9, R4, 0x1, P3 ;  /* 0x00000004092e7211 */ /* 0x000fe200018f0eff */
[----:B------:R-:W-:-:S05]  /*39370*/  @P0 IMAD.MOV.U32 R9, RZ, RZ, R49 ;  /* 0x000000ffff090224 */ /* 0x000fca00078e0031 */
[----:B------:R0:W2:Y:S02]  /*39380*/  @P0 LDG.E.U8 R47, desc[UR20][R8.64] ;  /* 0x00000014082f0981 */ /* 0x0000a4000c1e1100 */
[----:B0-----:R-:W-:Y:S02]  /*39390*/  @!P4 IMAD.MOV.U32 R8, RZ, RZ, R45 ;  /* 0x000000ffff08c224 */ /* 0x001fe400078e002d */
[----:B------:R-:W-:-:S05]  /*393a0*/  @!P4 IMAD.MOV.U32 R9, RZ, RZ, R46 ;  /* 0x000000ffff09c224 */ /* 0x000fca00078e002e */
[----:B------:R0:W4:Y:S01]  /*393b0*/  @!P4 LDG.E.U8 R44, desc[UR20][R8.64] ;  /* 0x00000014082cc981 */ /* 0x000122000c1e1100 */
[----:B------:R-:W-:Y:S01]  /*393c0*/  VIADD R10, R17, 0xffffffc4 ;  /* 0xffffffc4110a7836 */ /* 0x000fe20000000000 */
[----:B------:R-:W-:Y:S01]  /*393d0*/  PRMT R11, RZ, 0x7610, R11 ;  /* 0x00007610ff0b7816 */ /* 0x000fe2000000000b */
[----:B------:R-:W-:Y:S01]  /*393e0*/  @!P6 IMAD.MOV R5, RZ, RZ, -R5 ;  /* 0x000000ffff05e224 */ /* 0x000fe200078e0a05 */
[----:B------:R-:W-:Y:S01]  /*393f0*/  STL [R1+0xca4], R41 ;  /* 0x000ca42901007387 */ /* 0x000fe20000100800 */
[----:B------:R-:W-:Y:S02]  /*39400*/  ISETP.GE.U32.AND P3, PT, R7, 0x7fffff0a, PT ;  /* 0x7fffff0a0700780c */ /* 0x000fe40003f66070 */
[----:B------:R-:W-:Y:S01]  /*39410*/  ISETP.GE.U32.AND P5, PT, R10, 0x7fffff45, PT ;  /* 0x7fffff450a00780c */ /* 0x000fe20003fa6070 */
[----:B------:R-:W1:Y:S01]  /*39420*/  LDC R17, c[0x0][0x3a0] ;  /* 0x0000e800ff117b82 */ /* 0x000e620000000800 */
[----:B------:R-:W-:Y:S01]  /*39430*/  SEL R5, R14, R5, !P1 ;  /* 0x000000050e057207 */ /* 0x000fe20004800000 */
[----:B------:R-:W-:Y:S01]  /*39440*/  STL [R1+0xe78], R45 ;  /* 0x000e782d01007387 */ /* 0x000fe20000100800 */
[----:B------:R-:W-:Y:S01]  /*39450*/  IMAD R7, R18, 0x76, RZ ;  /* 0x0000007612077824 */ /* 0x000fe200078e02ff */
[----:B---3--:R-:W-:-:S04]  /*39460*/  ISETP.GT.U32.AND P6, PT, R15, R55, PT ;  /* 0x000000370f00720c */ /* 0x008fc80003fc4070 */
[----:B------:R-:W3:Y:S04]  /*39470*/  LDC R10, c[0x0][0x3a8] ;  /* 0x0000ea00ff0a7b82 */ /* 0x000ee80000000800 */
[----:B0-----:R-:W-:Y:S02]  /*39480*/  @!P5 IMAD.MOV.U32 R8, RZ, RZ, R37 ;  /* 0x000000ffff08d224 */ /* 0x001fe400078e0025 */
[----:B------:R-:W-:-:S05]  /*39490*/  @!P5 IMAD.MOV.U32 R9, RZ, RZ, R41 ;  /* 0x000000ffff09d224 */ /* 0x000fca00078e0029 */
[----:B------:R0:W2:Y:S01]  /*394a0*/  @!P5 LDG.E.U8 R11, desc[UR20][R8.64] ;  /* 0x00000014080bd981 */ /* 0x0000a2000c1e1100 */
[----:B------:R-:W-:-:S03]  /*394b0*/  IMAD R5, R5, UR6, RZ ;  /* 0x0000000605057c24 */ /* 0x000fc6000f8e02ff */
[----:B------:R-:W-:Y:S04]  /*394c0*/  STL [R1+0xe74], R46 ;  /* 0x000e742e01007387 */ /* 0x000fe80000100800 */
[----:B------:R-:W2:Y:S04]  /*394d0*/  LDL.LU R61, [R1+0x598] ;  /* 0x00059800013d7983 */ /* 0x000ea80000300800 */
[----:B----4-:R4:W-:Y:S02]  /*394e0*/  STL [R1+0x124], R44 ;  /* 0x0001242c01007387 */ /* 0x0109e40000100800 */
[----:B----4-:R-:W-:-:S04]  /*394f0*/  IADD3 R44, P4, PT, R5, R13, RZ ;  /* 0x0000000d052c7210 */ /* 0x010fc80007f9e0ff */
[----:B------:R-:W-:Y:S02]  /*39500*/  LEA.HI.X.SX32 R45, R5, R12, 0x1, P4 ;  /* 0x0000000c052d7211 */ /* 0x000fe400020f0eff */
[C---:B------:R-:W-:Y:S01]  /*39510*/  IADD3 R37, P4, PT, R7.reuse, R3, RZ ;  /* 0x0000000307257210 */ /* 0x040fe20007f9e0ff */
[----:B0-----:R-:W-:Y:S02]  /*39520*/  @P0 IMAD.MOV.U32 R8, RZ, RZ, R44 ;  /* 0x000000ffff080224 */ /* 0x001fe400078e002c */
[----:B------:R-:W-:Y:S01]  /*39530*/  @P0 IMAD.MOV.U32 R9, RZ, RZ, R45 ;  /* 0x000000ffff090224 */ /* 0x000fe200078e002d */
[----:B------:R-:W-:-:S04]  /*39540*/  LEA.HI.X.SX32 R41, R7, R4, 0x1, P4 ;  /* 0x0000000407297211 */ /* 0x000fc800020f0eff */
[----:B------:R0:W4:Y:S02]  /*39550*/  @P0 LDG.E.U8 R43, desc[UR20][R8.64] ;  /* 0x00000014082b0981 */ /* 0x000124000c1e1100 */
[----:B0-----:R-:W-:Y:S02]  /*39560*/  @!P3 IMAD.MOV.U32 R8, RZ, RZ, R37 ;  /* 0x000000ffff08b224 */ /* 0x001fe400078e0025 */
[----:B------:R-:W-:-:S05]  /*39570*/  @!P3 IMAD.MOV.U32 R9, RZ, RZ, R41 ;  /* 0x000000ffff09b224 */ /* 0x000fca00078e0029 */
[----:B------:R0:W4:Y:S04]  /*39580*/  @!P3 LDG.E.U8 R20, desc[UR20][R8.64] ;  /* 0x000000140814b981 */ /* 0x000128000c1e1100 */
[----:B--2---:R2:W-:Y:S01]  /*39590*/  STL [R1+0x5c], R11 ;  /* 0x00005c0b01007387 */ /* 0x0045e20000100800 */
[----:B------:R-:W-:Y:S01]  /*395a0*/  @!P6 IMAD.IADD R55, R55, 0x1, -R15 ;  /* 0x000000013737e824 */ /* 0x000fe200078e0a0f */
[----:B--2---:R-:W2:Y:S04]  /*395b0*/  LDC R11, c[0x0][0x3a0] ;  /* 0x0000e800ff0b7b82 */ /* 0x004ea80000000800 */
[----:B------:R-:W-:Y:S01]  /*395c0*/  ISETP.GT.U32.AND P5, PT, R15, R55, PT ;  /* 0x000000370f00720c */ /* 0x000fe20003fa4070 */
[----:B-1----:R-:W-:Y:S01]  /*395d0*/  VIADD R5, R17, 0xffffff88 ;  /* 0xffffff8811057836 */ /* 0x002fe20000000000 */
[----:B------:R-:W-:Y:S01]  /*395e0*/  STL [R1+0x8f8], R44 ;  /* 0x0008f82c01007387 */ /* 0x000fe20000100800 */
[----:B---3--:R-:W-:-:S03]  /*395f0*/  IMAD R7, R10, 0x77, RZ ;  /* 0x000000770a077824 */ /* 0x008fc600078e02ff */
[----:B------:R-:W-:Y:S04]  /*39600*/  STL [R1+0x8f4], R45 ;  /* 0x0008f42d01007387 */ /* 0x000fe80000100800 */
[----:B------:R-:W-:Y:S04]  /*39610*/  STL [R1+0xe80], R37 ;  /* 0x000e802501007387 */ /* 0x000fe80000100800 */
[----:B------:R-:W-:Y:S04]  /*39620*/  STL [R1+0x1b8], R47 ;  /* 0x0001b82f01007387 */ /* 0x000fe80000100800 */
[----:B------:R1:W-:Y:S01]  /*39630*/  STL [R1+0xe7c], R41 ;  /* 0x000e7c2901007387 */ /* 0x0003e20000100800 */
[----:B------:R-:W-:Y:S01]  /*39640*/  ISETP.GE.U32.AND P4, PT, R5, 0x7fffff09, PT ;  /* 0x7fffff090500780c */ /* 0x000fe20003f86070 */
[----:B0-----:R-:W-:Y:S01]  /*39650*/  IMAD.SHL.U32 R8, R6, 0x4, RZ ;  /* 0x0000000406087824 */ /* 0x001fe200078e00ff */
[----:B------:R-:W-:-:S02]  /*39660*/  PRMT R18, RZ, 0x7610, R18 ;  /* 0x00007610ff127816 */ /* 0x000fc40000000012 */
[----:B------:R-:W-:Y:S01]  /*39670*/  ISETP.GE.AND P6, PT, R54, RZ, PT ;  /* 0x000000ff3600720c */ /* 0x000fe20003fc6270 */
[----:B------:R-:W0:Y:S01]  /*39680*/  LDC R17, c[0x0][0x3a8] ;  /* 0x0000ea00ff117b82 */ /* 0x000e220000000800 */
[----:B------:R-:W-:Y:S01]  /*39690*/  @!P5 IMAD.IADD R55, R55, 0x1, -R15 ;  /* 0x000000013737d824 */ /* 0x000fe200078e0a0f */
[-C--:B-1----:R-:W-:Y:S02]  /*396a0*/  IADD3 R41, P5, PT, R7, R3.reuse, RZ ;  /* 0x0000000307297210 */ /* 0x082fe40007fbe0ff */
[----:B------:R-:W-:Y:S01]  /*396b0*/  IADD3 R37, P3, PT, R8, R3, RZ ;  /* 0x0000000308257210 */ /* 0x000fe20007f7e0ff */
[----:B--2---:R-:W-:Y:S01]  /*396c0*/  VIADD R9, R11, 0xfffffffb ;  /* 0xfffffffb0b097836 */ /* 0x004fe20000000000 */
[----:B------:R-:W-:Y:S01]  /*396d0*/  LEA.HI.X.SX32 R44, R7, R4, 0x1, P5 ;  /* 0x00000004072c7211 */ /* 0x000fe200028f0eff */
[----:B------:R-:W-:Y:S02]  /*396e0*/  IMAD.MOV.U32 R5, RZ, RZ, R55 ;  /* 0x000000ffff057224 */ /* 0x000fe400078e0037 */
[----:B------:R-:W-:Y:S01]  /*396f0*/  VIADD R10, R19, 0xffffff82 ;  /* 0xffffff82130a7836 */ /* 0x000fe20000000000 */
[----:B------:R-:W-:-:S02]  /*39700*/  PRMT R38, RZ, 0x7610, R38 ;  /* 0x00007610ff267816 */ /* 0x000fc40000000026 */
[----:B------:R-:W-:Y:S01]  /*39710*/  ISETP.GE.U32.AND P5, PT, R9, 0x7fffff7c, PT ;  /* 0x7fffff7c0900780c */ /* 0x000fe20003fa6070 */
[----:B------:R-:W-:Y:S01]  /*39720*/  @!P4 IMAD.MOV.U32 R9, RZ, RZ, R44 ;  /* 0x000000ffff09c224 */ /* 0x000fe200078e002c */
[----:B----4-:R1:W-:Y:S04]  /*39730*/  STL [R1+0x16c], R20 ;  /* 0x00016c1401007387 */ /* 0x0103e80000100800 */
[----:B------:R-:W2:Y:S04]  /*39740*/  LDL R55, [R1+0x23d8] ;  /* 0x0023d80001377983 */ /* 0x000ea80000100800 */
[----:B------:R-:W-:Y:S04]  /*39750*/  STL [R1+0xe88], R41 ;  /* 0x000e882901007387 */ /* 0x000fe80000100800 */
[----:B------:R-:W-:Y:S04]  /*39760*/  STL [R1+0xaf0], R37 ;  /* 0x000af02501007387 */ /* 0x000fe80000100800 */
[----:B------:R3:W-:Y:S01]  /*39770*/  STL [R1+0x1b0], R43 ;  /* 0x0001b02b01007387 */ /* 0x0007e20000100800 */
[----:B------:R-:W-:-:S02]  /*39780*/  @!P6 IMAD.MOV R5, RZ, RZ, -R5 ;  /* 0x000000ffff05e224 */ /* 0x000fc400078e0a05 */
[----:B0-----:R-:W-:Y:S01]  /*39790*/  IMAD R7, R17, 0x7d, RZ ;  /* 0x0000007d11077824 */ /* 0x001fe200078e02ff */
[----:B------:R-:W-:Y:S01]  /*397a0*/  PRMT R19, RZ, 0x7610, R19 ;  /* 0x00007610ff137816 */ /* 0x000fe20000000013 */
[----:B------:R-:W0:Y:S08]  /*397b0*/  LDC R11, c[0x0][0x3a0] ;  /* 0x0000e800ff0b7b82 */ /* 0x000e300000000800 */
[----:B-1----:R-:W1:Y:S01]  /*397c0*/  LDC R20, c[0x0][0x3a0] ;  /* 0x0000e800ff147b82 */ /* 0x002e620000000800 */
[----:B---3--:R-:W-:Y:S01]  /*397d0*/  LEA.HI.X.SX32 R43, R8, R4, 0x1, P3 ;  /* 0x00000004082b7211 */ /* 0x008fe200018f0eff */
[----:B------:R-:W-:Y:S01]  /*397e0*/  @!P4 IMAD.MOV.U32 R8, RZ, RZ, R41 ;  /* 0x000000ffff08c224 */ /* 0x000fe200078e0029 */
[----:B------:R-:W-:Y:S01]  /*397f0*/  SEL R5, R14, R5, !P1 ;  /* 0x000000050e057207 */ /* 0x000fe20004800000 */
[----:B------:R-:W-:Y:S04]  /*39800*/  STL [R1+0xe84], R44 ;  /* 0x000e842c01007387 */ /* 0x000fe80000100800 */
[----:B------:R3:W4:Y:S01]  /*39810*/  @!P4 LDG.E.U8 R18, desc[UR20][R8.64] ;  /* 0x000000140812c981 */ /* 0x000722000c1e1100 */
[----:B------:R-:W-:Y:S01]  /*39820*/  ISETP.GT.U32.AND P6, PT, R15, R61, PT ;  /* 0x0000003d0f00720c */ /* 0x000fe20003fc4070 */
[----:B------:R-:W0:Y:S01]  /*39830*/  LDC R17, c[0x0][0x3a0] ;  /* 0x0000e800ff117b82 */ /* 0x000e220000000800 */
[----:B---3--:R-:W-:-:S02]  /*39840*/  @!P5 IMAD.MOV.U32 R8, RZ, RZ, R37 ;  /* 0x000000ffff08d224 */ /* 0x008fc400078e0025 */
[----:B------:R-:W-:-:S05]  /*39850*/  @!P5 IMAD.MOV.U32 R9, RZ, RZ, R43 ;  /* 0x000000ffff09d224 */ /* 0x000fca00078e002b */
[----:B------:R3:W2:Y:S01]  /*39860*/  @!P5 LDG.E.U8 R34, desc[UR20][R8.64] ;  /* 0x000000140822d981 */ /* 0x0006a2000c1e1100 */
[----:B------:R-:W-:Y:S01]  /*39870*/  IMAD R5, R5, UR6, RZ ;  /* 0x0000000605057c24 */ /* 0x000fe2000f8e02ff */
[----:B------:R-:W-:Y:S02]  /*39880*/  ISETP.GE.U32.AND P3, PT, R10, 0x7fffff03, PT ;  /* 0x7fffff030a00780c */ /* 0x000fe40003f66070 */
[----:B------:R3:W-:Y:S01]  /*39890*/  STL [R1+0xaec], R43 ;  /* 0x000aec2b01007387 */ /* 0x0007e20000100800 */
[----:B------:R-:W0:Y:S01]  /*398a0*/  LDC R10, c[0x0][0x3a8] ;  /* 0x0000ea00ff0a7b82 */ /* 0x000e220000000800 */
[----:B------:R-:W-:-:S04]  /*398b0*/  IADD3 R41, P4, PT, R5, R13, RZ ;  /* 0x0000000d05297210 */ /* 0x000fc80007f9e0ff */
[----:B---3--:R-:W-:Y:S01]  /*398c0*/  LEA.HI.X.SX32 R43, R5, R12, 0x1, P4 ;  /* 0x0000000c052b7211 */ /* 0x008fe200020f0eff */
[----:B------:R-:W-:-:S04]  /*398d0*/  @P0 IMAD.MOV.U32 R8, RZ, RZ, R41 ;  /* 0x000000ffff080224 */ /* 0x000fc800078e0029 */
[----:B------:R-:W-:-:S05]  /*398e0*/  @P0 IMAD.MOV.U32 R9, RZ, RZ, R43 ;  /* 0x000000ffff090224 */ /* 0x000fca00078e002b */
[----:B------:R3:W3:Y:S04]  /*398f0*/  @P0 LDG.E.U8 R38, desc[UR20][R8.64] ;  /* 0x0000001408260981 */ /* 0x0006e8000c1e1100 */
[----:B----4-:R4:W-:Y:S04]  /*39900*/  STL [R1+0x168], R18 ;  /* 0x0001681201007387 */ /* 0x0109e80000100800 */
[----:B------:R-:W-:Y:S01]  /*39910*/  STL [R1+0x900], R41 ;  /* 0x0009002901007387 */ /* 0x000fe20000100800 */
[----:B------:R-:W-:Y:S01]  /*39920*/  @!P6 IMAD.IADD R61, R61, 0x1, -R15 ;  /* 0x000000013d3de824 */ /* 0x000fe200078e0a0f */
[----:B----4-:R-:W4:Y:S02]  /*39930*/  LDC R18, c[0x0][0x3a0] ;  /* 0x0000e800ff127b82 */ /* 0x010f240000000800 */
[----:B--2---:R2:W-:Y:S02]  /*39940*/  STL [R1+0x70], R34 ;  /* 0x0000702201007387 */ /* 0x0045e40000100800 */
[----:B--2---:R-:W-:-:S04]  /*39950*/  IADD3 R34, P4, PT, R7, R3, RZ ;  /* 0x0000000307227210 */ /* 0x004fc80007f9e0ff */
[----:B------:R-:W-:Y:S01]  /*39960*/  LEA.HI.X.SX32 R37, R7, R4, 0x1, P4 ;  /* 0x0000000407257211 */ /* 0x000fe200020f0eff */
[----:B---3--:R-:W-:-:S04]  /*39970*/  @!P3 IMAD.MOV.U32 R8, RZ, RZ, R34 ;  /* 0x000000ffff08b224 */ /* 0x008fc800078e0022 */
[----:B------:R-:W-:-:S05]  /*39980*/  @!P3 IMAD.MOV.U32 R9, RZ, RZ, R37 ;  /* 0x000000ffff09b224 */ /* 0x000fca00078e0025 */
[----:B------:R0:W2:Y:S01]  /*39990*/  @!P3 LDG.E.U8 R19, desc[UR20][R8.64] ;  /* 0x000000140813b981 */ /* 0x0000a2000c1e1100 */
[----:B------:R-:W-:Y:S02]  /*399a0*/  ISETP.GT.U32.AND P5, PT, R15, R61, PT ;  /* 0x0000003d0f00720c */ /* 0x000fe40003fa4070 */
[----:B------:R-:W-:Y:S01]  /*399b0*/  ISETP.GE.AND P6, PT, R55, RZ, PT ;  /* 0x000000ff3700720c */ /* 0x000fe20003fc6270 */
[----:B-1----:R-:W-:Y:S02]  /*399c0*/  VIADD R5, R20, 0xffffff81 ;  /* 0xffffff8114057836 */ /* 0x002fe40000000000 */
[----:B------:R-:W-:Y:S01]  /*399d0*/  IMAD R7, R6, 0xc, RZ ;  /* 0x0000000c06077824 */ /* 0x000fe200078e02ff */
[----:B------:R-:W-:Y:S04]  /*399e0*/  STL [R1+0x8fc], R43 ;  /* 0x0008fc2b01007387 */ /* 0x000fe80000100800 */
[----:B------:R-:W-:Y:S04]  /*399f0*/  STL [R1+0xeb8], R34 ;  /* 0x000eb82201007387 */ /* 0x000fe80000100800 */
[----:B------:R1:W-:Y:S01]  /*39a00*/  STL [R1+0xeb4], R37 ;  /* 0x000eb42501007387 */ /* 0x0003e20000100800 */
[----:B------:R-:W-:Y:S01]  /*39a10*/  ISETP.GE.U32.AND P4, PT, R5, 0x7fffff02, PT ;  /* 0x7fffff020500780c */ /* 0x000fe20003f86070 */
[----:B0-----:R-:W-:-:S02]  /*39a20*/  IMAD R8, R10, 0x7e, RZ ;  /* 0x0000007e0a087824 */ /* 0x001fc400078e02ff */
[----:B------:R-:W-:Y:S01]  /*39a30*/  @!P5 IMAD.IADD R61, R61, 0x1, -R15 ;  /* 0x000000013d3dd824 */ /* 0x000fe200078e0a0f */
[----:B-1----:R-:W-:-:S03]  /*39a40*/  IADD3 R37, P3, PT, R7, R3, RZ ;  /* 0x0000000307257210 */ /* 0x002fc60007f7e0ff */
[----:B------:R-:W-:Y:S02]  /*39a50*/  IMAD.MOV.U32 R5, RZ, RZ, R61 ;  /* 0x000000ffff057224 */ /* 0x000fe400078e003d */
[----:B------:R-:W-:Y:S02]  /*39a60*/  VIADD R9, R11, 0xfffffff3 ;  /* 0xfffffff30b097836 */ /* 0x000fe40000000000 */
[----:B----4-:R-:W-:Y:S01]  /*39a70*/  VIADD R10, R18, 0xffffffeb ;  /* 0xffffffeb120a7836 */ /* 0x010fe20000000000 */
[----:B------:R-:W-:Y:S01]  /*39a80*/  PRMT R40, RZ, 0x7610, R40 ;  /* 0x00007610ff287816 */ /* 0x000fe20000000028 */
[----:B------:R-:W-:Y:S01]  /*39a90*/  @!P6 IMAD.MOV R5, RZ, RZ, -R5 ;  /* 0x000000ffff05e224 */ /* 0x000fe200078e0a05 */
[C---:B------:R-:W-:Y:S02]  /*39aa0*/  IADD3 R41, P6, PT, R8.reuse, R3, RZ ;  /* 0x0000000308297210 */ /* 0x040fe40007fde0ff */
[----:B------:R-:W-:Y:S01]  /*39ab0*/  PRMT R36, RZ, 0x7610, R36 ;  /* 0x00007610ff247816 */ /* 0x000fe20000000024 */
[----:B------:R-:W0:Y:S08]  /*39ac0*/  LDC R18, c[0x0][0x3a0] ;  /* 0x0000e800ff127b82 */ /* 0x000e300000000800 */
[----:B------:R-:W1:Y:S01]  /*39ad0*/  LDC R11, c[0x0][0x3a0] ;  /* 0x0000e800ff0b7b82 */ /* 0x000e620000000800 */
[----:B------:R-:W-:-:S02]  /*39ae0*/  LEA.HI.X.SX32 R43, R8, R4, 0x1, P6 ;  /* 0x00000004082b7211 */ /* 0x000fc400030f0eff */
[----:B------:R-:W-:Y:S01]  /*39af0*/  ISETP.GE.U32.AND P5, PT, R10, 0x7fffff6c, PT ;  /* 0x7fffff6c0a00780c */ /* 0x000fe20003fa6070 */
[----:B------:R-:W-:Y:S02]  /*39b00*/  @!P4 IMAD.MOV.U32 R8, RZ, RZ, R41 ;  /* 0x000000ffff08c224 */ /* 0x000fe400078e0029 */
[----:B------:R-:W-:Y:S01]  /*39b10*/  VIADD R10, R17, 0xffffffc3 ;  /* 0xffffffc3110a7836 */ /* 0x000fe20000000000 */
[----:B------:R-:W-:Y:S01]  /*39b20*/  PRMT R17, RZ, 0x7610, R17 ;  /* 0x00007610ff117816 */ /* 0x000fe20000000011 */
[----:B--2---:R2:W-:Y:S04]  /*39b30*/  STL [R1+0x114], R19 ;  /* 0x0001141301007387 */ /* 0x0045e80000100800 */
[----:B------:R-:W-:Y:S04]  /*39b40*/  STL [R1+0xb30], R37 ;  /* 0x000b302501007387 */ /* 0x000fe80000100800 */
[----:B------:R3:W-:Y:S01]  /*39b50*/  STL [R1+0x1a8], R38 ;  /* 0x0001a82601007387 */ /* 0x0007e20000100800 */
[----:B------:R-:W-:Y:S01]  /*39b60*/  SEL R5, R14, R5, !P1 ;  /* 0x000000050e057207 */ /* 0x000fe20004800000 */
[----:B--2---:R-:W2:Y:S01]  /*39b70*/  LDC R19, c[0x0][0x3a0] ;  /* 0x0000e800ff137b82 */ /* 0x004ea20000000800 */
[----:B---3--:R-:W-:-:S02]  /*39b80*/  LEA.HI.X.SX32 R38, R7, R4, 0x1, P3 ;  /* 0x0000000407267211 */ /* 0x008fc400018f0eff */
[----:B------:R-:W-:Y:S01]  /*39b90*/  ISETP.GE.U32.AND P3, PT, R9, 0x7fffff74, PT ;  /* 0x7fffff740900780c */ /* 0x000fe20003f66070 */
[----:B------:R-:W-:Y:S02]  /*39ba0*/  IMAD R7, R6, 0x14, RZ ;  /* 0x0000001406077824 */ /* 0x000fe400078e02ff */
[----:B------:R-:W-:-:S03]  /*39bb0*/  @!P4 IMAD.MOV.U32 R9, RZ, RZ, R43 ;  /* 0x000000ffff09c224 */ /* 0x000fc600078e002b */
[C---:B------:R-:W-:Y:S02]  /*39bc0*/  IADD3 R34, P6, PT, R7.reuse, R3, RZ ;  /* 0x0000000307227210 */ /* 0x040fe40007fde0ff */
[----:B------:R3:W4:Y:S02]  /*39bd0*/  @!P4 LDG.E.U8 R40, desc[UR20][R8.64] ;  /* 0x000000140828c981 */ /* 0x000724000c1e1100 */
[----:B------:R-:W-:-:S03]  /*39be0*/  LEA.HI.X.SX32 R7, R7, R4, 0x1, P6 ;  /* 0x0000000407077211 */ /* 0x000fc600030f0eff */
[----:B---3--:R-:W-:Y:S02]  /*39bf0*/  @!P3 IMAD.MOV.U32 R8, RZ, RZ, R37 ;  /* 0x000000ffff08b224 */ /* 0x008fe400078e0025 */
[----:B------:R-:W-:-:S05]  /*39c00*/  @!P3 IMAD.MOV.U32 R9, RZ, RZ, R38 ;  /* 0x000000ffff09b224 */ /* 0x000fca00078e0026 */
[----:B------:R3:W4:Y:S02]  /*39c10*/  @!P3 LDG.E.U8 R36, desc[UR20][R8.64] ;  /* 0x000000140824b981 */ /* 0x000724000c1e1100 */
[----:B---3--:R-:W-:Y:S02]  /*39c20*/  @!P5 IMAD.MOV.U32 R8, RZ, RZ, R34 ;  /* 0x000000ffff08d224 */ /* 0x008fe400078e0022 */
[----:B------:R-:W-:-:S05]  /*39c30*/  @!P5 IMAD.MOV.U32 R9, RZ, RZ, R7 ;  /* 0x000000ffff09d224 */ /* 0x000fca00078e0007 */
[----:B------:R2:W3:Y:S01]  /*39c40*/  @!P5 LDG.E.U8 R17, desc[UR20][R8.64] ;  /* 0x000000140811d981 */ /* 0x0004e2000c1e1100 */
[----:B------:R-:W-:-:S03]  /*39c50*/  IMAD R5, R5, UR6, RZ ;  /* 0x0000000605057c24 */ /* 0x000fc6000f8e02ff */
[----:B------:R-:W-:Y:S04]  /*39c60*/  STL [R1+0xec0], R41 ;  /* 0x000ec02901007387 */ /* 0x000fe80000100800 */
[----:B------:R-:W-:Y:S04]  /*39c70*/  STL [R1+0xb2c], R38 ;  /* 0x000b2c2601007387 */ /* 0x000fe80000100800 */
[----:B------:R0:W-:Y:S01]  /*39c80*/  STL [R1+0xebc], R43 ;  /* 0x000ebc2b01007387 */ /* 0x0001e20000100800 */
[----:B------:R-:W-:Y:S01]  /*39c90*/  ISETP.GE.U32.AND P4, PT, R10, 0x7fffff44, PT ;  /* 0x7fffff440a00780c */ /* 0x000fe20003f86070 */
[----:B------:R-:W-:-:S02]  /*39ca0*/  IMAD R10, R6, 0x1c, RZ ;  /* 0x0000001c060a7824 */ /* 0x000fc400078e02ff */
[----:B------:R-:W-:Y:S04]  /*39cb0*/  STL [R1+0xb70], R34 ;  /* 0x000b702201007387 */ /* 0x000fe80000100800 */
[----:B------:R1:W-:Y:S01]  /*39cc0*/  STL [R1+0xb6c], R7 ;  /* 0x000b6c0701007387 */ /* 0x0003e20000100800 */
[----:B0-----:R-:W-:-:S04]  /*39cd0*/  IADD3 R43, P3, PT, R5, R13, RZ ;  /* 0x0000000d052b7210 */ /* 0x001fc80007f7e0ff */
[----:B------:R-:W-:Y:S02]  /*39ce0*/  LEA.HI.X.SX32 R44, R5, R12, 0x1, P3 ;  /* 0x0000000c052c7211 */ /* 0x000fe400018f0eff */
[-C--:B------:R-:W-:Y:S01]  /*39cf0*/  IADD3 R37, P3, PT, R10, R3.reuse, RZ ;  /* 0x000000030a257210 */ /* 0x080fe20007f7e0ff */
[----:B-1----:R-:W-:Y:S02]  /*39d00*/  IMAD R7, R6, 0x24, RZ ;  /* 0x0000002406077824 */ /* 0x002fe400078e02ff */
[----:B--2---:R-:W-:Y:S01]  /*39d10*/  VIADD R8, R19, 0xffffffe3 ;  /* 0xffffffe313087836 */ /* 0x004fe20000000000 */
[----:B------:R-:W-:Y:S01]  /*39d20*/  STL [R1+0x908], R43 ;  /* 0x0009082b01007387 */ /* 0x000fe20000100800 */
[----:B------:R-:W-:Y:S02]  /*39d30*/  LEA.HI.X.SX32 R38, R10, R4, 0x1, P3 ;  /* 0x000000040a267211 */ /* 0x000fe400018f0eff */
[----:B------:R-:W-:Y:S01]  /*39d40*/  IADD3 R34, P3, PT, R7, R3, RZ ;  /* 0x0000000307227210 */ /* 0x000fe20007f7e0ff */
[----:B------:R-:W-:Y:S01]  /*39d50*/  IMAD R5, R6, 0x3c, RZ ;  /* 0x0000003c06057824 */ /* 0x000fe200078e02ff */
[----:B------:R-:W-:Y:S01]  /*39d60*/  ISETP.GE.U32.AND P5, PT, R8, 0x7fffff64, PT ;  /* 0x7fffff640800780c */ /* 0x000fe20003fa6070 */
[----:B------:R-:W-:Y:S01]  /*39d70*/  VIADD R8, R18, 0xffffffdb ;  /* 0xffffffdb12087836 */ /* 0x000fe20000000000 */
[----:B------:R-:W-:Y:S01]  /*39d80*/  PRMT R42, RZ, 0x7610, R42 ;  /* 0x00007610ff2a7816 */ /* 0x000fe2000000002a */
[----:B------:R-:W-:Y:S01]  /*39d90*/  @P0 IMAD.MOV.U32 R9, RZ, RZ, R44 ;  /* 0x000000ffff090224 */ /* 0x000fe200078e002c */
[----:B------:R-:W-:Y:S01]  /*39da0*/  PRMT R39, RZ, 0x7610, R39 ;  /* 0x00007610ff277816 */ /* 0x000fe20000000027 */
[----:B------:R-:W0:Y:S01]  /*39db0*/  LDC R10, c[0x0][0x3a0] ;  /* 0x0000e800ff0a7b82 */ /* 0x000e220000000800 */
[----:B------:R-:W-:Y:S01]  /*39dc0*/  ISETP.GE.U32.AND P6, PT, R8, 0x7fffff5c, PT ;  /* 0x7fffff5c0800780c */ /* 0x000fe20003fc6070 */
[----:B------:R-:W-:Y:S01]  /*39dd0*/  @P0 IMAD.MOV.U32 R8, RZ, RZ, R43 ;  /* 0x000000ffff080224 */ /* 0x000fe200078e002b */
[----:B------:R-:W-:Y:S01]  /*39de0*/  UIMAD UR5, UR13, 0x7f, URZ ;  /* 0x0000007f0d0578a4 */ /* 0x000fe2000f8e02ff */
[----:B------:R-:W-:-:S04]  /*39df0*/  PRMT R33, RZ, 0x7610, R33 ;  /* 0x00007610ff217816 */ /* 0x000fc80000000021 */
[----:B------:R-:W1:Y:S01]  /*39e00*/  LDC R18, c[0x0][0x3a0] ;  /* 0x0000e800ff127b82 */ /* 0x000e620000000800 */
[----:B------:R2:W2:Y:S04]  /*39e10*/  @P0 LDG.E.U8 R42, desc[UR20][R8.64] ;  /* 0x00000014082a0981 */ /* 0x0004a8000c1e1100 */
[----:B---3--:R3:W-:Y:S04]  /*39e20*/  STL [R1+0x78], R17 ;  /* 0x0000781101007387 */ /* 0x0087e80000100800 */
[----:B------:R-:W-:Y:S04]  /*39e30*/  STL [R1+0x904], R44 ;  /* 0x0009042c01007387 */ /* 0x000fe80000100800 */
[----:B------:R-:W-:Y:S04]  /*39e40*/  STL [R1+0xbb0], R37 ;  /* 0x000bb02501007387 */ /* 0x000fe80000100800 */
[----:B------:R-:W-:Y:S04]  /*39e50*/  STL [R1+0xbac], R38 ;  /* 0x000bac2601007387 */ /* 0x000fe80000100800 */
[----:B----4-:R-:W-:Y:S04]  /*39e60*/  STL [R1+0x148], R40 ;  /* 0x0001482801007387 */ /* 0x010fe80000100800 */
[----:B------:R-:W-:Y:S04]  /*39e70*/  STL [R1+0xbf0], R34 ;  /* 0x000bf02201007387 */ /* 0x000fe80000100800 */
[----:B------:R4:W-:Y:S01]  /*39e80*/  STL [R1+0x7c], R36 ;  /* 0x00007c2401007387 */ /* 0x0009e20000100800 */
[----:B---3--:R-:W3:Y:S01]  /*39e90*/  LDC R17, c[0x0][0x3a0] ;  /* 0x0000e800ff117b82 */ /* 0x008ee20000000800 */
[----:B----4-:R-:W-:-:S02]  /*39ea0*/  LEA.HI.X.SX32 R36, R7, R4, 0x1, P3 ;  /* 0x0000000407247211 */ /* 0x010fc400018f0eff */
[----:B------:R-:W-:-:S04]  /*39eb0*/  IADD3 R40, P3, PT, R5, R3, RZ ;  /* 0x0000000305287210 */ /* 0x000fc80007f7e0ff */
[----:B------:R-:W-:Y:S01]  /*39ec0*/  LEA.HI.X.SX32 R41, R5, R4, 0x1, P3 ;  /* 0x0000000405297211 */ /* 0x000fe200018f0eff */
[----:B--2---:R-:W-:-:S04]  /*39ed0*/  @!P4 IMAD.MOV.U32 R8, RZ, RZ, R40 ;  /* 0x000000ffff08c224 */ /* 0x004fc800078e0028 */
[----:B------:R-:W-:Y:S02]  /*39ee0*/  @!P4 IMAD.MOV.U32 R9, RZ, RZ, R41 ;  /* 0x000000ffff09c224 */ /* 0x000fe400078e0029 */
[----:B------:R-:W-:Y:S01]  /*39ef0*/  VIADD R7, R11, 0xffffff80 ;  /* 0xffffff800b077836 */ /* 0x000fe20000000000 */
[----:B------:R-:W-:Y:S02]  /*39f00*/  PRMT R11, RZ, 0x7610, R11 ;  /* 0x00007610ff0b7816 */ /* 0x000fe4000000000b */
[----:B------:R2:W4:Y:S01]  /*39f10*/  @!P4 LDG.E.U8 R39, desc[UR20][R8.64] ;  /* 0x000000140827c981 */ /* 0x000522000c1e1100 */
[----:B------:R-:W-:Y:S01]  /*39f20*/  PRMT R5, RZ, 0x7610, R5 ;  /* 0x00007610ff057816 */ /* 0x000fe20000000005 */
[----:B--2---:R-:W-:Y:S02]  /*39f30*/  @!P5 IMAD.MOV.U32 R8, RZ, RZ, R37 ;  /* 0x000000ffff08d224 */ /* 0x004fe400078e0025 */
[----:B------:R-:W-:-:S05]  /*39f40*/  @!P5 IMAD.MOV.U32 R9, RZ, RZ, R38 ;  /* 0x000000ffff09d224 */ /* 0x000fca00078e0026 */
[----:B------:R2:W4:Y:S02]  /*39f50*/  @!P5 LDG.E.U8 R11, desc[UR20][R8.64] ;  /* 0x00000014080bd981 */ /* 0x000524000c1e1100 */
[----:B--2---:R-:W-:Y:S02]  /*39f60*/  @!P6 IMAD.MOV.U32 R8, RZ, RZ, R34 ;  /* 0x000000ffff08e224 */ /* 0x004fe400078e0022 */
[----:B------:R-:W-:-:S05]  /*39f70*/  @!P6 IMAD.MOV.U32 R9, RZ, RZ, R36 ;  /* 0x000000ffff09e224 */ /* 0x000fca00078e0024 */
[----:B------:R0:W2:Y:S04]  /*39f80*/  @!P6 LDG.E.U8 R5, desc[UR20][R8.64] ;  /* 0x000000140805e981 */ /* 0x0000a8000c1e1100 */
[----:B------:R-:W-:Y:S04]  /*39f90*/  STL [R1+0xbec], R36 ;  /* 0x000bec2401007387 */ /* 0x000fe80000100800 */
[----:B------:R-:W-:Y:S01]  /*39fa0*/  STL [R1+0xcb0], R40 ;  /* 0x000cb02801007387 */ /* 0x000fe20000100800 */
[----:B------:R-:W-:-:S03]  /*39fb0*/  ISETP.GE.U32.AND P3, PT, R7, 0x7fffff01, PT ;  /* 0x7fffff010700780c */ /* 0x000fc60003f66070 */
[----:B------:R-:W-:Y:S01]  /*39fc0*/  STL [R1+0xcac], R41 ;  /* 0x000cac2901007387 */ /* 0x000fe20000100800 */
[----:B------:R-:W-:Y:S01]  /*39fd0*/  IADD3 R34, P6, PT, R3, UR5, RZ ;  /* 0x0000000503227c10 */ /* 0x000fe2000ffde0ff */
[----:B0-----:R-:W-:Y:S02]  /*39fe0*/  VIADD R8, R10, 0xffffffcb ;  /* 0xffffffcb0a087836 */ /* 0x001fe40000000000 */
[----:B---3--:R-:W-:Y:S01]  /*39ff0*/  VIADD R7, R17, 0xffffffd3 ;  /* 0xffffffd311077836 */ /* 0x008fe20000000000 */
[----:B------:R-:W-:Y:S02]  /*3a000*/  PRMT R35, RZ, 0x7610, R35 ;  /* 0x00007610ff237816 */ /* 0x000fe40000000023 */
[----:B------:R-:W-:Y:S02]  /*3a010*/  PRMT R19, RZ, 0x7610, R19 ;  /* 0x00007610ff137816 */ /* 0x000fe40000000013 */
[----:B------:R-:W-:Y:S02]  /*3a020*/  PRMT R32, RZ, 0x7610, R32 ;  /* 0x00007610ff207816 */ /* 0x000fe40000000020 */
[----:B------:R-:W-:Y:S01]  /*3a030*/  ISETP.GE.U32.AND P4, PT, R8, 0x7fffff4c, PT ;  /* 0x7fffff4c0800780c */ /* 0x000fe20003f86070 */
[----:B------:R-:W-:Y:S01]  /*3a040*/  @!P3 IMAD.MOV.U32 R8, RZ, RZ, R34 ;  /* 0x000000ffff08b224 */ /* 0x000fe200078e0022 */
[----:B----4-:R0:W-:Y:S01]  /*3a050*/  STL [R1+0x90], R11 ;  /* 0x0000900b01007387 */ /* 0x0101e20000100800 */
[----:B------:R-:W-:Y:S01]  /*3a060*/  ISETP.GE.U32.AND P5, PT, R7, 0x7fffff54, PT ;  /* 0x7fffff540700780c */ /* 0x000fe20003fa6070 */
[----:B------:R-:W3:Y:S08]  /*3a070*/  LDC R10, c[0x0][0x3a0] ;  /* 0x0000e800ff0a7b82 */ /* 0x000ef00000000800 */
[----:B------:R-:W4:Y:S08]  /*3a080*/  LDC R17, c[0x0][0x3a0] ;  /* 0x0000e800ff117b82 */ /* 0x000f300000000800 */
[----:B0-----:R-:W0:Y:S01]  /*3a090*/  LDC R11, c[0x0][0x3a0] ;  /* 0x0000e800ff0b7b82 */ /* 0x001e220000000800 */
[----:B--2---:R2:W-:Y:S02]  /*3a0a0*/  STL [R1+0x8c], R5 ;  /* 0x00008c0501007387 */ /* 0x0045e40000100800 */
[----:B--2---:R-:W-:-:S05]  /*3a0b0*/  IMAD.U32 R5, RZ, RZ, UR5 ;  /* 0x00000005ff057e24 */ /* 0x004fca000f8e00ff */
[----:B------:R-:W-:-:S05]  /*3a0c0*/  LEA.HI.X.SX32 R37, R5, R4, 0x1, P6 ;  /* 0x0000000405257211 */ /* 0x000fca00030f0eff */
[----:B------:R-:W-:-:S05]  /*3a0d0*/  @!P3 IMAD.MOV.U32 R9, RZ, RZ, R37 ;  /* 0x000000ffff09b224 */ /* 0x000fca00078e0025 */
[----:B------:R2:W3:Y:S01]  /*3a0e0*/  @!P3 LDG.E.U8 R33, desc[UR20][R8.64] ;  /* 0x000000140821b981 */ /* 0x0004e2000c1e1100 */
[----:B------:R-:W-:-:S03]  /*3a0f0*/  IMAD R7, R6, 0x2c, RZ ;  /* 0x0000002c06077824 */ /* 0x000fc600078e02ff */
[----:B------:R-:W-:Y:S01]  /*3a100*/  STL [R1+0xec8], R34 ;  /* 0x000ec82201007387 */ /* 0x000fe20000100800 */
[----:B------:R-:W-:Y:S01]  /*3a110*/  IMAD R5, R6, 0x34, RZ ;  /* 0x0000003406057824 */ /* 0x000fe200078e02ff */
[C---:B------:R-:W-:Y:S02]  /*3a120*/  IADD3 R36, P6, PT, R7.reuse, R3, RZ ;  /* 0x0000000307247210 */ /* 0x040fe40007fde0ff */
[----:B------:R1:W-:Y:S04]  /*3a130*/  STL [R1+0xec4], R37 ;  /* 0x000ec42501007387 */ /* 0x0003e80000100800 */
[----:B------:R-:W-:Y:S04]  /*3a140*/  STL [R1+0x198], R42 ;  /* 0x0001982a01007387 */ /* 0x000fe80000100800 */
[----:B------:R-:W-:Y:S01]  /*3a150*/  STL [R1+0xc30], R36 ;  /* 0x000c302401007387 */ /* 0x000fe20000100800 */
[----:B--2---:R-:W-:Y:S01]  /*3a160*/  @!P5 IMAD.MOV.U32 R8, RZ, RZ, R36 ;  /* 0x000000ffff08d224 */ /* 0x004fe200078e0024 */
[----:B-1----:R-:W-:Y:S01]  /*3a170*/  LEA.HI.X.SX32 R37, R7, R4, 0x1, P6 ;  /* 0x0000000407257211 */ /* 0x002fe200030f0eff */
[----:B0-----:R-:W-:Y:S01]  /*3a180*/  VIADD R7, R11, 0xffffffc8 ;  /* 0xffffffc80b077836 */ /* 0x001fe20000000000 */
[----:B------:R-:W-:-:S02]  /*3a190*/  PRMT R31, RZ, 0x7610, R31 ;  /* 0x00007610ff1f7816 */ /* 0x000fc4000000001f */
[----:B------:R-:W-:Y:S01]  /*3a1a0*/  PRMT R29, RZ, 0x7610, R29 ;  /* 0x00007610ff1d7816 */ /* 0x000fe2000000001d */
[----:B------:R-:W0:Y:S01]  /*3a1b0*/  LDC R11, c[0x0][0x3a0] ;  /* 0x0000e800ff0b7b82 */ /* 0x000e220000000800 */
[----:B------:R-:W-:-:S05]  /*3a1c0*/  @!P5 IMAD.MOV.U32 R9, RZ, RZ, R37 ;  /* 0x000000ffff09d224 */ /* 0x000fca00078e0025 */
[----:B------:R1:W2:Y:S04]  /*3a1d0*/  @!P5 LDG.E.U8 R35, desc[UR20][R8.64] ;  /* 0x000000140823d981 */ /* 0x0002a8000c1e1100 */
[----:B---3--:R3:W-:Y:S04]  /*3a1e0*/  STL [R1+0x144], R33 ;  /* 0x0001442101007387 */ /* 0x0087e80000100800 */
[----:B------:R-:W-:Y:S01]  /*3a1f0*/  STL [R1+0xb4], R39 ;  /* 0x0000b42701007387 */ /* 0x000fe20000100800 */
[----:B---3--:R-:W-:-:S04]  /*3a200*/  IADD3 R33, P3, PT, R5, R3, RZ ;  /* 0x0000000305217210 */ /* 0x008fc80007f7e0ff */
[----:B------:R-:W-:Y:S01]  /*3a210*/  LEA.HI.X.SX32 R34, R5, R4, 0x1, P3 ;  /* 0x0000000405227211 */ /* 0x000fe200018f0eff */
[----:B------:R-:W-:Y:S01]  /*3a220*/  IMAD R5, R6, 0x37, RZ ;  /* 0x0000003706057824 */ /* 0x000fe200078e02ff */
[----:B------:R-:W-:Y:S01]  /*3a230*/  ISETP.GE.U32.AND P3, PT, R7, 0x7fffff49, PT ;  /* 0x7fffff490700780c */ /* 0x000fe20003f66070 */
[----:B-1----:R-:W-:Y:S01]  /*3a240*/  @!P4 IMAD.MOV.U32 R8, RZ, RZ, R33 ;  /* 0x000000ffff08c224 */ /* 0x002fe200078e0021 */
[----:B------:R-:W-:Y:S01]  /*3a250*/  STL [R1+0xc2c], R37 ;  /* 0x000c2c2501007387 */ /* 0x000fe20000100800 */
[----:B------:R-:W-:-:S03]  /*3a260*/  @!P4 IMAD.MOV.U32 R9, RZ, RZ, R34 ;  /* 0x000000ffff09c224 */ /* 0x000fc600078e0022 */
[----:B------:R1:W-:Y:S04]  /*3a270*/  STL [R1+0xc70], R33 ;  /* 0x000c702101007387 */ /* 0x0003e80000100800 */
[----:B------:R3:W-:Y:S04]  /*3a280*/  STL [R1+0xc6c], R34 ;  /* 0x000c6c2201007387 */ /* 0x0007e80000100800 */
[----:B------:R0:W2:Y:S01]  /*3a290*/  @!P4 LDG.E.U8 R19, desc[UR20][R8.64] ;  /* 0x000000140813c981 */ /* 0x0000a2000c1e1100 */
[----:B-1----:R-:W-:Y:S01]  /*3a2a0*/  IADD3 R33, P5, PT, R5, R3, RZ ;  /* 0x0000000305217210 */ /* 0x002fe20007fbe0ff */
[----:B0-----:R-:W-:-:S03]  /*3a2b0*/  VIADD R8, R18, 0xffffffc9 ;  /* 0xffffffc912087836 */ /* 0x001fc60000000000 */
[----:B---3--:R-:W-:Y:S01]  /*3a2c0*/  LEA.HI.X.SX32 R34, R5, R4, 0x1, P5 ;  /* 0x0000000405227211 */ /* 0x008fe200028f0eff */
[----:B------:R-:W-:Y:S01]  /*3a2d0*/  IMAD R7, R6, 0x36, RZ ;  /* 0x0000003606077824 */ /* 0x000fe200078e02ff */
[----:B------:R-:W-:Y:S01]  /*3a2e0*/  STL [R1+0xc88], R33 ;  /* 0x000c882101007387 */ /* 0x000fe20000100800 */
[----:B------:R-:W0:Y:S01]  /*3a2f0*/  LDC R18, c[0x0][0x3a0] ;  /* 0x0000e800ff127b82 */ /* 0x000e220000000800 */
[----:B------:R-:W-:Y:S01]  /*3a300*/  ISETP.GE.U32.AND P4, PT, R8, 0x7fffff4a, PT ;  /* 0x7fffff4a0800780c */ /* 0x000fe20003f86070 */
[----:B------:R-:W-:Y:S02]  /*3a310*/  @!P3 IMAD.MOV.U32 R8, RZ, RZ, R33 ;  /* 0x000000ffff08b224 */ /* 0x000fe400078e0021 */
[----:B------:R-:W-:-:S05]  /*3a320*/  @!P3 IMAD.MOV.U32 R9, RZ, RZ, R34 ;  /* 0x000000ffff09b224 */ /* 0x000fca00078e0022 */
[----:B------:R1:W3:Y:S01]  /*3a330*/  @!P3 LDG.E.U8 R32, desc[UR20][R8.64] ;  /* 0x000000140820b981 */ /* 0x0002e2000c1e1100 */
[----:B------:R-:W-:Y:S01]  /*3a340*/  VIADD R5, R10, 0xffffffca ;  /* 0xffffffca0a057836 */ /* 0x000fe20000000000 */
[----:B------:R-:W-:Y:S02]  /*3a350*/  PRMT R10, RZ, 0x7610, R10 ;  /* 0x00007610ff0a7816 */ /* 0x000fe4000000000a */
[----:B--2---:R2:W-:Y:S04]  /*3a360*/  STL [R1+0x98], R19 ;  /* 0x0000981301007387 */ /* 0x0045e80000100800 */
[----:B------:R-:W-:Y:S01]  /*3a370*/  STL [R1+0xc84], R34 ;  /* 0x000c842201007387 */ /* 0x000fe20000100800 */
[----:B--2---:R-:W-:-:S05]  /*3a380*/  IADD3 R19, P5, PT, R7, R3, RZ ;  /* 0x0000000307137210 */ /* 0x004fca0007fbe0ff */
[----:B------:R2:W-:Y:S01]  /*3a390*/  STL [R1+0xc80], R19 ;  /* 0x000c801301007387 */ /* 0x0005e20000100800 */
[----:B-1----:R-:W-:-:S03]  /*3a3a0*/  @!P4 IMAD.MOV.U32 R8, RZ, RZ, R19 ;  /* 0x000000ffff08c224 */ /* 0x002fc600078e0013 */
[----:B---3--:R1:W-:Y:S01]  /*3a3b0*/  STL [R1+0x14c], R32 ;  /* 0x00014c2001007387 */ /* 0x0083e20000100800 */
[----:B------:R-:W-:Y:S02]  /*3a3c0*/  ISETP.GE.U32.AND P3, PT, R5, 0x7fffff4b, PT ;  /* 0x7fffff4b0500780c */ /* 0x000fe40003f66070 */
[----:B------:R-:W-:Y:S02]  /*3a3d0*/  PRMT R30, RZ, 0x7610, R30 ;  /* 0x00007610ff1e7816 */ /* 0x000fe4000000001e */
[----:B------:R-:W-:Y:S02]  /*3a3e0*/  PRMT R28, RZ, 0x7610, R28 ;  /* 0x00007610ff1c7816 */ /* 0x000fe4000000001c */
[----:B------:R-:W-:Y:S01]  /*3a3f0*/  PRMT R26, RZ, 0x7610, R26 ;  /* 0x00007610ff1a7816 */ /* 0x000fe2000000001a */
[----:B--2---:R-:W2:Y:S01]  /*3a400*/  LDC R19, c[0x0][0x3a0] ;  /* 0x0000e800ff137b82 */ /* 0x004ea20000000800 */
[----:B-1----:R-:W-:-:S05]  /*3a410*/  LEA.HI.X.SX32 R32, R7, R4, 0x1, P5 ;  /* 0x0000000407207211 */ /* 0x002fca00028f0eff */
[----:B------:R-:W-:-:S05]  /*3a420*/  @!P4 IMAD.MOV.U32 R9, RZ, RZ, R32 ;  /* 0x000000ffff09c224 */ /* 0x000fca00078e0020 */
[----:B------:R1:W3:Y:S01]  /*3a430*/  @!P4 LDG.E.U8 R10, desc[UR20][R8.64] ;  /* 0x00000014080ac981 */ /* 0x0002e2000c1e1100 */
[----:B------:R-:W-:-:S03]  /*3a440*/  IMAD R5, R6, 0x35, RZ ;  /* 0x0000003506057824 */ /* 0x000fc600078e02ff */
[----:B------:R0:W-:Y:S01]  /*3a450*/  STL [R1+0xc7c], R32 ;  /* 0x000c7c2001007387 */ /* 0x0001e20000100800 */
[----:B----4-:R-:W-:Y:S01]  /*3a460*/  VIADD R7, R17, 0xffffffd0 ;  /* 0xffffffd011077836 */ /* 0x010fe20000000000 */
[----:B0-----:R-:W-:-:S04]  /*3a470*/  IADD3 R32, P4, PT, R5, R3, RZ ;  /* 0x0000000305207210 */ /* 0x001fc80007f9e0ff */
[----:B------:R-:W-:Y:S01]  /*3a480*/  ISETP.GE.U32.AND P5, PT, R7, 0x7fffff51, PT ;  /* 0x7fffff510700780c */ /* 0x000fe20003fa6070 */
[----:B------:R-:W-:Y:S01]  /*3a490*/  IMAD R7, R6, 0x2f, RZ ;  /* 0x0000002f06077824 */ /* 0x000fe200078e02ff */
[----:B------:R-:W-:Y:S01]  /*3a4a0*/  STL [R1+0x9c], R35 ;  /* 0x00009c2301007387 */ /* 0x000fe20000100800 */
[----:B------:R-:W-:Y:S01]  /*3a4b0*/  LEA.HI.X.SX32 R34, R5, R4, 0x1, P4 ;  /* 0x0000000405227211 */ /* 0x000fe200020f0eff */
[----:B-1----:R-:W-:Y:S02]  /*3a4c0*/  @!P3 IMAD.MOV.U32 R8, RZ, RZ, R32 ;  /* 0x000000ffff08b224 */ /* 0x002fe400078e0020 */
[----:B------:R-:W-:Y:S02]  /*3a4d0*/  STL [R1+0xc78], R32 ;  /* 0x000c782001007387 */ /* 0x000fe40000100800 */
[----:B------:R-:W-:Y:S01]  /*3a4e0*/  @!P3 IMAD.MOV.U32 R9, RZ, RZ, R34 ;  /* 0x000000ffff09b224 */ /* 0x000fe200078e0022 */
[----:B------:R-:W-:Y:S01]  /*3a4f0*/  IADD3 R33, P4, PT, R7, R3, RZ ;  /* 0x0000000307217210 */ /* 0x000fe20007f9e0ff */
[----:B------:R-:W0:Y:S03]  /*3a500*/  LDC R17, c[0x0][0x3a0] ;  /* 0x0000e800ff117b82 */ /* 0x000e260000000800 */
[----:B------:R1:W4:Y:S02]  /*3a510*/  @!P3 LDG.E.U8 R31, desc[UR20][R8.64] ;  /* 0x00000014081fb981 */ /* 0x000324000c1e1100 */
[----:B-1----:R-:W-:-:S02]  /*3a520*/  @!P5 IMAD.MOV.U32 R8, RZ, RZ, R33 ;  /* 0x000000ffff08d224 */ /* 0x002fc400078e0021 */
[----:B---3--:R-:W-:Y:S04]  /*3a530*/  STL [R1+0x13c], R10 ;  /* 0x00013c0a01007387 */ /* 0x008fe80000100800 */
[----:B------:R1:W-:Y:S02]  /*3a540*/  STL [R1+0xc74], R34 ;  /* 0x000c742201007387 */ /* 0x0003e40000100800 */
[----:B-1----:R-:W-:-:S05]  /*3a550*/  LEA.HI.X.SX32 R34, R7, R4, 0x1, P4 ;  /* 0x0000000407227211 */ /* 0x002fca00020f0eff */
[----:B------:R-:W-:-:S05]  /*3a560*/  @!P5 IMAD.MOV.U32 R9, RZ, RZ, R34 ;  /* 0x000000ffff09d224 */ /* 0x000fca00078e0022 */
[----:B------:R1:W3:Y:S01]  /*3a570*/  @!P5 LDG.E.U8 R29, desc[UR20][R8.64] ;  /* 0x00000014081dd981 */ /* 0x0002e2000c1e1100 */
[----:B------:R-:W-:Y:S02]  /*3a580*/  IMAD R5, R6, 0x2e, RZ ;  /* 0x0000002e06057824 */ /* 0x000fe400078e02ff */
[----:B------:R-:W-:Y:S01]  /*3a590*/  VIADD R10, R11, 0xffffffd1 ;  /* 0xffffffd10b0a7836 */ /* 0x000fe20000000000 */
[----:B------:R-:W-:Y:S04]  /*3a5a0*/  STL [R1+0xc48], R33 ;  /* 0x000c482101007387 */ /* 0x000fe80000100800 */
[----:B----4-:R4:W-:Y:S01]  /*3a5b0*/  STL [R1+0xec], R31 ;  /* 0x0000ec1f01007387 */ /* 0x0109e20000100800 */
[----:B------:R-:W-:Y:S01]  /*3a5c0*/  VIADD R7, R18, 0xffffffd2 ;  /* 0xffffffd212077836 */ /* 0x000fe20000000000 */
[----:B------:R-:W0:Y:S01]  /*3a5d0*/  LDC R11, c[0x0][0x3a0] ;  /* 0x0000e800ff0b7b82 */ /* 0x000e220000000800 */
[----:B------:R-:W-:-:S02]  /*3a5e0*/  ISETP.GE.U32.AND P3, PT, R10, 0x7fffff52, PT ;  /* 0x7fffff520a00780c */ /* 0x000fc40003f66070 */
[C---:B----4-:R-:W-:Y:S01]  /*3a5f0*/  IADD3 R31, P4, PT, R5.reuse, R3, RZ ;  /* 0x00000003051f7210 */ /* 0x050fe20007f9e0ff */
[----:B------:R-:W-:Y:S03]  /*3a600*/  STL [R1+0xc44], R34 ;  /* 0x000c442201007387 */ /* 0x000fe60000100800 */
[----:B------:R-:W-:Y:S01]  /*3a610*/  LEA.HI.X.SX32 R32, R5, R4, 0x1, P4 ;  /* 0x0000000405207211 */ /* 0x000fe200020f0eff */
[----:B------:R-:W-:Y:S01]  /*3a620*/  IMAD R5, R6, 0x2d, RZ ;  /* 0x0000002d06057824 */ /* 0x000fe200078e02ff */
[----:B------:R-:W-:Y:S01]  /*3a630*/  ISETP.GE.U32.AND P4, PT, R7, 0x7fffff53, PT ;  /* 0x7fffff530700780c */ /* 0x000fe20003f86070 */
[----:B------:R-:W-:Y:S04]  /*3a640*/  STL [R1+0xc40], R31 ;  /* 0x000c401f01007387 */ /* 0x000fe80000100800 */
[----:B------:R-:W-:Y:S01]  /*3a650*/  STL [R1+0xc3c], R32 ;  /* 0x000c3c2001007387 */ /* 0x000fe20000100800 */
[----:B-1----:R-:W-:-:S02]  /*3a660*/  @!P3 IMAD.MOV.U32 R8, RZ, RZ, R31 ;  /* 0x000000ffff08b224 */ /* 0x002fc400078e001f */
[----:B------:R-:W-:-:S05]  /*3a670*/  @!P3 IMAD.MOV.U32 R9, RZ, RZ, R32 ;  /* 0x000000ffff09b224 */ /* 0x000fca00078e0020 */
[----:B------:R1:W4:Y:S04]  /*3a680*/  @!P3 LDG.E.U8 R30, desc[UR20][R8.64] ;  /* 0x00000014081eb981 */ /* 0x000328000c1e1100 */
[----:B---3--:R3:W-:Y:S02]  /*3a690*/  STL [R1+0x150], R29 ;  /* 0x0001501d01007387 */ /* 0x0087e40000100800 */
[----:B---3--:R-:W-:-:S04]  /*3a6a0*/  IADD3 R29, P5, PT, R5, R3, RZ ;  /* 0x00000003051d7210 */ /* 0x008fc80007fbe0ff */
[----:B------:R-:W-:Y:S01]  /*3a6b0*/  LEA.HI.X.SX32 R31, R5, R4, 0x1, P5 ;  /* 0x00000004051f7211 */ /* 0x000fe200028f0eff */
[----:B-1----:R-:W-:-:S04]  /*3a6c0*/  @!P4 IMAD.MOV.U32 R8, RZ, RZ, R29 ;  /* 0x000000ffff08c224 */ /* 0x002fc800078e001d */
[----:B------:R-:W-:-:S05]  /*3a6d0*/  @!P4 IMAD.MOV.U32 R9, RZ, RZ, R31 ;  /* 0x000000ffff09c224 */ /* 0x000fca00078e001f */
[----:B------:R1:W3:Y:S01]  /*3a6e0*/  @!P4 LDG.E.U8 R28, desc[UR20][R8.64] ;  /* 0x00000014081cc981 */ /* 0x0002e2000c1e1100 */
[----:B0-----:R-:W-:-:S03]  /*3a6f0*/  VIADD R7, R17, 0xffffffd8 ;  /* 0xffffffd811077836 */ /* 0x001fc60000000000 */
[----:B------:R-:W-:Y:S02]  /*3a700*/  STL [R1+0xc38], R29 ;  /* 0x000c381d01007387 */ /* 0x000fe40000100800 */
[----:B------:R-:W-:Y:S01]  /*3a710*/  ISETP.GE.U32.AND P3, PT, R7, 0x7fffff59, PT ;  /* 0x7fffff590700780c */ /* 0x000fe20003f66070 */
[C---:B------:R-:W-:Y:S01]  /*3a720*/  IMAD R7, R6.reuse, 0x27, RZ ;  /* 0x0000002706077824 */ /* 0x040fe200078e02ff */
[----:B------:R-:W-:Y:S04]  /*3a730*/  STL [R1+0xc34], R31 ;  /* 0x000c341f01007387 */ /* 0x000fe80000100800 */
[----:B----4-:R0:W-:Y:S01]  /*3a740*/  STL [R1+0x140], R30 ;  /* 0x0001401e01007387 */ /* 0x0101e20000100800 */
[----:B------:R-:W-:Y:S02]  /*3a750*/  IMAD R5, R6, 0x26, RZ ;  /* 0x0000002606057824 */ /* 0x000fe400078e02ff */
[----:B-1----:R-:W-:Y:S01]  /*3a760*/  VIADD R8, R11, 0xffffffda ;  /* 0xffffffda0b087836 */ /* 0x002fe20000000000 */
[----:B0-----:R-:W-:-:S04]  /*3a770*/  IADD3 R30, P5, PT, R7, R3, RZ ;  /* 0x00000003071e7210 */ /* 0x001fc80007fbe0ff */
[----:B------:R-:W-:Y:S01]  /*3a780*/  LEA.HI.X.SX32 R31, R7, R4, 0x1, P5 ;  /* 0x00000004071f7211 */ /* 0x000fe200028f0eff */
[----:B------:R-:W-:Y:S04]  /*3a790*/  STL [R1+0xc08], R30 ;  /* 0x000c081e01007387 */ /* 0x000fe80000100800 */
[----:B------:R-:W-:Y:S01]  /*3a7a0*/  @!P3 IMAD.MOV.U32 R9, RZ, RZ, R31 ;  /* 0x000000ffff09b224 */ /* 0x000fe200078e001f */
[----:B---3--:R0:W-:Y:S02]  /*3a7b0*/  STL [R1+0xe0], R28 ;  /* 0x0000e01c01007387 */ /* 0x0081e40000100800 */
[----:B0-----:R-:W-:-:S04]  /*3a7c0*/  IADD3 R28, P5, PT, R5, R3, RZ ;  /* 0x00000003051c7210 */ /* 0x001fc80007fbe0ff */
[----:B------:R-:W-:Y:S02]  /*3a7d0*/  LEA.HI.X.SX32 R29, R5, R4, 0x1, P5 ;  /* 0x00000004051d7211 */ /* 0x000fe400028f0eff */
[----:B------:R-:W-:Y:S01]  /*3a7e0*/  ISETP.GE.U32.AND P5, PT, R8, 0x7fffff5b, PT ;  /* 0x7fffff5b0800780c */ /* 0x000fe20003fa6070 */
[----:B------:R-:W-:-:S05]  /*3a7f0*/  @!P3 IMAD.MOV.U32 R8, RZ, RZ, R30 ;  /* 0x000000ffff08b224 */ /* 0x000fca00078e001e */
[----:B------:R0:W3:Y:S01]  /*3a800*/  @!P3 LDG.E.U8 R26, desc[UR20][R8.64] ;  /* 0x00000014081ab981 */ /* 0x0000e2000c1e1100 */
[----:B--2---:R-:W-:-:S05]  /*3a810*/  VIADD R10, R19, 0xffffffd9 ;  /* 0xffffffd9130a7836 */ /* 0x004fca0000000000 */
[----:B------:R-:W-:Y:S01]  /*3a820*/  ISETP.GE.U32.AND P4, PT, R10, 0x7fffff5a, PT ;  /* 0x7fffff5a0a00780c */ /* 0x000fe20003f86070 */
[----:B------:R-:W-:Y:S01]  /*3a830*/  IMAD R7, R6, 0x25, RZ ;  /* 0x0000002506077824 */ /* 0x000fe200078e02ff */
[----:B------:R-:W-:Y:S04]  /*3a840*/  STL [R1+0xc04], R31 ;  /* 0x000c041f01007387 */ /* 0x000fe80000100800 */
[----:B------:R-:W-:Y:S04]  /*3a850*/  STL [R1+0xc00], R28 ;  /* 0x000c001c01007387 */ /* 0x000fe80000100800 */
[----:B------:R-:W-:Y:S01]  /*3a860*/  STL [R1+0xbfc], R29 ;  /* 0x000bfc1d01007387 */ /* 0x000fe20000100800 */
[----:B------:R-:W-:-:S02]  /*3a870*/  PRMT R27, RZ, 0x7610, R27 ;  /* 0x00007610ff1b7816 */ /* 0x000fc4000000001b */
[----:B------:R-:W-:Y:S01]  /*3a880*/  PRMT R5, RZ, 0x7610, R5 ;  /* 0x00007610ff057816 */ /* 0x000fe20000000005 */
[----:B------:R-:W1:Y:S01]  /*3a890*/  LDC R10, c[0x0][0x3a0] ;  /* 0x0000e800ff0a7b82 */ /* 0x000e620000000800 */
[----:B0-----:R-:W-:Y:S02]  /*3a8a0*/  @!P4 IMAD.MOV.U32 R8, RZ, RZ, R28 ;  /* 0x000000ffff08c224 */ /* 0x001fe400078e001c */
[----:B------:R-:W-:-:S05]  /*3a8b0*/  @!P4 IMAD.MOV.U32 R9, RZ, RZ, R29 ;  /* 0x000000ffff09c224 */ /* 0x000fca00078e001d */
[----:B------:R0:W2:Y:S04]  /*3a8c0*/  @!P4 LDG.E.U8 R27, desc[UR20][R8.64] ;  /* 0x00000014081bc981 */ /* 0x0000a8000c1e1100 */
[----:B---3--:R3:W-:Y:S02]  /*3a8d0*/  STL [R1+0x154], R26 ;  /* 0x0001541a01007387 */ /* 0x0087e40000100800 */
[----:B---3--:R-:W-:-:S04]  /*3a8e0*/  IADD3 R26, P3, PT, R7, R3, RZ ;  /* 0x00000003071a7210 */ /* 0x008fc80007f7e0ff */
[----:B------:R-:W-:Y:S01]  /*3a8f0*/  LEA.HI.X.SX32 R7, R7, R4, 0x1, P3 ;  /* 0x0000000407077211 */ /* 0x000fe200018f0eff */
[----:B0-----:R-:W-:-:S04]  /*3a900*/  @!P5 IMAD.MOV.U32 R8, RZ, RZ, R26 ;  /* 0x000000ffff08d224 */ /* 0x001fc800078e001a */
[----:B------:R-:W-:-:S05]  /*3a910*/  @!P5 IMAD.MOV.U32 R9, RZ, RZ, R7 ;  /* 0x000000ffff09d224 */ /* 0x000fca00078e0007 */
[----:B------:R-:W3:Y:S04]  /*3a920*/  @!P5 LDG.E.U8 R5, desc[UR20][R8.64] ;  /* 0x000000140805d981 */ /* 0x000ee8000c1e1100 */
[----:B------:R-:W-:Y:S04]  /*3a930*/  STL [R1+0xbf8], R26 ;  /* 0x000bf81a01007387 */ /* 0x000fe80000100800 */
[----:B------:R0:W-:Y:S01]  /*3a940*/  STL [R1+0xbf4], R7 ;  /* 0x000bf40701007387 */ /* 0x0001e20000100800 */
[----:B------:R-:W-:Y:S01]  /*3a950*/  PRMT R25, RZ, 0x7610, R25 ;  /* 0x00007610ff197816 */ /* 0x000fe20000000019 */
[----:B0-----:R-:W0:Y:S02]  /*3a960*/  LDC R7, c[0x0][0x3a0] ;  /* 0x0000e800ff077b82 */ /* 0x001e240000000800 */
[----:B---3--:R1:W-:Y:S02]  /*3a970*/  STL [R1+0xe4], R5 ;  /* 0x0000e40501007387 */ /* 0x0083e40000100800 */
[----:B-1----:R-:W-:-:S05]  /*3a980*/  VIADD R5, R10, 0xffffffe0 ;  /* 0xffffffe00a057836 */ /* 0x002fca0000000000 */
[----:B------:R-:W-:Y:S01]  /*3a990*/  ISETP.GE.U32.AND P3, PT, R5, 0x7fffff61, PT ;  /* 0x7fffff610500780c */ /* 0x000fe20003f66070 */
[----:B------:R-:W-:Y:S01]  /*3a9a0*/  IMAD R5, R6, 0x1f, RZ ;  /* 0x0000001f06057824 */ /* 0x000fe200078e02ff */
[----:B--2---:R1:W-:Y:S04]  /*3a9b0*/  STL [R1+0x134], R27 ;  /* 0x0001341b01007387 */ /* 0x0043e80000100800 */
[----:B------:R-:W-:-:S04]  /*3a9c0*/  IADD3 R26, P4, PT, R5, R3, RZ ;  /* 0x00000003051a7210 */ /* 0x000fc80007f9e0ff */
[----:B-1----:R-:W-:-:S03]  /*3a9d0*/  LEA.HI.X.SX32 R27, R5, R4, 0x1, P4 ;  /* 0x00000004051b7211 */ /* 0x002fc600020f0eff */
[----:B------:R-:W-:Y:S02]  /*3a9e0*/  @!P3 IMAD.MOV.U32 R8, RZ, RZ, R26 ;  /* 0x000000ffff08b224 */ /* 0x000fe400078e001a */
[----:B------:R-:W-:-:S05]  /*3a9f0*/  @!P3 IMAD.MOV.U32 R9, RZ, RZ, R27 ;  /* 0x000000ffff09b224 */ /* 0x000fca00078e001b */
[----:B------:R-:W2:Y:S01]  /*3aa00*/  @!P3 LDG.E.U8 R25, desc[UR20][R8.64] ;  /* 0x000000140819b981 */ /* 0x000ea2000c1e1100 */
[----:B0-----:R-:W-:-:S03]  /*3aa10*/  VIADD R5, R7, 0xffffffe1 ;  /* 0xffffffe107057836 */ /* 0x001fc60000000000 */
[----:B------:R-:W-:Y:S01]  /*3aa20*/  STL [R1+0xbc8], R26 ;  /* 0x000bc81a01007387 */ /* 0x000fe20000100800 */
[----:B------:R-:W0:Y:S01]  /*3aa30*/  LDC R7, c[0x0][0x3a0] ;  /* 0x0000e800ff077b82 */ /* 0x000e220000000800 */
[----:B------:R-:W-:Y:S01]  /*3aa40*/  ISETP.GE.U32.AND P3, PT, R5, 0x7fffff62, PT ;  /* 0x7fffff620500780c */ /* 0x000fe20003f66070 */
[----:B------:R-:W-:Y:S01]  /*3aa50*/  IMAD R5, R6, 0x1e, RZ ;  /* 0x0000001e06057824 */ /* 0x000fe200078e02ff */
[----:B------:R-:W-:Y:S01]  /*3aa60*/  STL [R1+0xbc4], R27 ;  /* 0x000bc41b01007387 */ /* 0x000fe20000100800 */
[----:B------:R-:W-:Y:S02]  /*3aa70*/  PRMT R10, RZ, 0x7610, R10 ;  /* 0x00007610ff0a7816 */ /* 0x000fe4000000000a */
[----:B------:R-:W-:Y:S01]  /*3aa80*/  PRMT R24, RZ, 0x7610, R24 ;  /* 0x00007610ff187816 */ /* 0x000fe20000000018 */
[----:B--2---:R1:W-:Y:S02]  /*3aa90*/  STL [R1+0x158], R25 ;  /* 0x0001581901007387 */ /* 0x0043e40000100800 */
[----:B-1----:R-:W-:-:S04]  /*3aaa0*/  IADD3 R25, P4, PT, R5, R3, RZ ;  /* 0x0000000305197210 */ /* 0x002fc80007f9e0ff */
[----:B------:R-:W-:Y:S01]  /*3aab0*/  LEA.HI.X.SX32 R26, R5, R4, 0x1, P4 ;  /* 0x00000004051a7211 */ /* 0x000fe200020f0eff */
[----:B------:R-:W-:-:S04]  /*3aac0*/  @!P3 IMAD.MOV.U32 R8, RZ, RZ, R25 ;  /* 0x000000ffff08b224 */ /* 0x000fc800078e0019 */
[----:B------:R-:W-:-:S05]  /*3aad0*/  @!P3 IMAD.MOV.U32 R9, RZ, RZ, R26 ;  /* 0x000000ffff09b224 */ /* 0x000fca00078e001a */
[----:B------:R1:W2:Y:S01]  /*3aae0*/  @!P3 LDG.E.U8 R10, desc[UR20][R8.64] ;  /* 0x00000014080ab981 */ /* 0x0002a2000c1e1100 */
[----:B0-----:R-:W-:-:S03]  /*3aaf0*/  VIADD R5, R7, 0xffffffe2 ;  /* 0xffffffe207057836 */ /* 0x001fc60000000000 */
[----:B------:R0:W-:Y:S01]  /*3ab00*/  STL [R1+0xbc0], R25 ;  /* 0x000bc01901007387 */ /* 0x0001e20000100800 */
[----:B------:R-:W-:Y:S01]  /*3ab10*/  PRMT R23, RZ, 0x7610, R23 ;  /* 0x00007610ff177816 */ /* 0x000fe20000000017 */
[----:B------:R-:W3:Y:S01]  /*3ab20*/  LDC R7, c[0x0][0x3a0] ;  /* 0x0000e800ff077b82 */ /* 0x000ee20000000800 */
[----:B------:R-:W-:Y:S01]  /*3ab30*/  ISETP.GE.U32.AND P3, PT, R5, 0x7fffff63, PT ;  /* 0x7fffff630500780c */ /* 0x000fe20003f66070 */
[----:B------:R-:W-:Y:S01]  /*3ab40*/  IMAD R5, R6, 0x1d, RZ ;  /* 0x0000001d06057824 */ /* 0x000fe200078e02ff */
[----:B------:R4:W-:Y:S04]  /*3ab50*/  STL [R1+0xbbc], R26 ;  /* 0x000bbc1a01007387 */ /* 0x0009e80000100800 */
[----:B0-----:R-:W-:-:S04]  /*3ab60*/  IADD3 R25, P4, PT, R5, R3, RZ ;  /* 0x0000000305197210 */ /* 0x001fc80007f9e0ff */
[----:B----4-:R-:W-:-:S03]  /*3ab70*/  LEA.HI.X.SX32 R26, R5, R4, 0x1, P4 ;  /* 0x00000004051a7211 */ /* 0x010fc600020f0eff */
[----:B-1----:R-:W-:Y:S02]  /*3ab80*/  @!P3 IMAD.MOV.U32 R8, RZ, RZ, R25 ;  /* 0x000000ffff08b224 */ /* 0x002fe400078e0019 */
[----:B------:R-:W-:-:S05]  /*3ab90*/  @!P3 IMAD.MOV.U32 R9, RZ, RZ, R26 ;  /* 0x000000ffff09b224 */ /* 0x000fca00078e001a */
[----:B------:R-:W4:Y:S04]  /*3aba0*/  @!P3 LDG.E.U8 R24, desc[UR20][R8.64] ;  /* 0x000000140818b981 */ /* 0x000f28000c1e1100 */
[----:B--2---:R0:W-:Y:S02]  /*3abb0*/  STL [R1+0x138], R10 ;  /* 0x0001380a01007387 */ /* 0x0041e40000100800 */
[----:B0-----:R-:W0:Y:S02]  /*3abc0*/  LDC R10, c[0x0][0x3a0] ;  /* 0x0000e800ff0a7b82 */ /* 0x001e240000000800 */
[----:B------:R-:W-:Y:S04]  /*3abd0*/  STL [R1+0xbb8], R25 ;  /* 0x000bb81901007387 */ /* 0x000fe80000100800 */
[----:B------:R-:W-:Y:S01]  /*3abe0*/  STL [R1+0xbb4], R26 ;  /* 0x000bb41a01007387 */ /* 0x000fe20000100800 */
[----:B0-----:R-:W-:-:S03]  /*3abf0*/  VIADD R5, R10, 0xffffffe8 ;  /* 0xffffffe80a057836 */ /* 0x001fc60000000000 */
[----:B----4-:R0:W-:Y:S01]  /*3ac00*/  STL [R1+0xcc], R24 ;  /* 0x0000cc1801007387 */ /* 0x0101e20000100800 */
[----:B------:R-:W-:Y:S01]  /*3ac10*/  PRMT R22, RZ, 0x7610, R22 ;  /* 0x00007610ff167816 */ /* 0x000fe20000000016 */
[----:B------:R-:W1:Y:S01]  /*3ac20*/  LDC R10, c[0x0][0x3a0] ;  /* 0x0000e800ff0a7b82 */ /* 0x000e620000000800 */
[----:B------:R-:W-:Y:S01]  /*3ac30*/  ISETP.GE.U32.AND P3, PT, R5, 0x7fffff69, PT ;  /* 0x7fffff690500780c */ /* 0x000fe20003f66070 */
[----:B------:R-:W-:-:S05]  /*3ac40*/  IMAD R5, R6, 0x17, RZ ;  /* 0x0000001706057824 */ /* 0x000fca00078e02ff */
[----:B0-----:R-:W-:-:S04]  /*3ac50*/  IADD3 R24, P4, PT, R5, R3, RZ ;  /* 0x0000000305187210 */ /* 0x001fc80007f9e0ff */
[----:B------:R-:W-:-:S03]  /*3ac60*/  LEA.HI.X.SX32 R25, R5, R4, 0x1, P4 ;  /* 0x0000000405197211 */ /* 0x000fc600020f0eff */
[----:B------:R-:W-:Y:S02]  /*3ac70*/  @!P3 IMAD.MOV.U32 R8, RZ, RZ, R24 ;  /* 0x000000ffff08b224 */ /* 0x000fe400078e0018 */
[----:B------:R-:W-:-:S05]  /*3ac80*/  @!P3 IMAD.MOV.U32 R9, RZ, RZ, R25 ;  /* 0x000000ffff09b224 */ /* 0x000fca00078e0019 */
[----:B------:R-:W2:Y:S01]  /*3ac90*/  @!P3 LDG.E.U8 R23, desc[UR20][R8.64] ;  /* 0x000000140817b981 */ /* 0x000ea2000c1e1100 */
[----:B---3--:R-:W-:-:S03]  /*3aca0*/  VIADD R5, R7, 0xffffffe9 ;  /* 0xffffffe907057836 */ /* 0x008fc60000000000 */
[----:B------:R-:W-:Y:S01]  /*3acb0*/  STL [R1+0xb88], R24 ;  /* 0x000b881801007387 */ /* 0x000fe20000100800 */
[----:B------:R-:W-:Y:S01]  /*3acc0*/  PRMT R21, RZ, 0x7610, R21 ;  /* 0x00007610ff157816 */ /* 0x000fe20000000015 */
[----:B------:R-:W0:Y:S01]  /*3acd0*/  LDC R7, c[0x0][0x3a0] ;  /* 0x0000e800ff077b82 */ /* 0x000e220000000800 */
[----:B------:R-:W-:Y:S01]  /*3ace0*/  ISETP.GE.U32.AND P3, PT, R5, 0x7fffff6a, PT ;  /* 0x7fffff6a0500780c */ /* 0x000fe20003f66070 */
[----:B------:R-:W-:Y:S01]  /*3acf0*/  IMAD R5, R6, 0x16, RZ ;  /* 0x0000001606057824 */ /* 0x000fe200078e02ff */
[----:B------:R-:W-:Y:S04]  /*3ad00*/  STL [R1+0xb84], R25 ;  /* 0x000b841901007387 */ /* 0x000fe80000100800 */
[----:B--2---:R2:W-:Y:S02]  /*3ad10*/  STL [R1+0x15c], R23 ;  /* 0x00015c1701007387 */ /* 0x0045e40000100800 */
[----:B--2---:R-:W-:-:S04]  /*3ad20*/  IADD3 R23, P4, PT, R5, R3, RZ ;  /* 0x0000000305177210 */ /* 0x004fc80007f9e0ff */
[----:B------:R-:W-:Y:S01]  /*3ad30*/  LEA.HI.X.SX32 R24, R5, R4, 0x1, P4 ;  /* 0x0000000405187211 */ /* 0x000fe200020f0eff */
[----:B------:R-:W-:-:S04]  /*3ad40*/  @!P3 IMAD.MOV.U32 R8, RZ, RZ, R23 ;  /* 0x000000ffff08b224 */ /* 0x000fc800078e0017 */
[----:B------:R-:W-:-:S05]  /*3ad50*/  @!P3 IMAD.MOV.U32 R9, RZ, RZ, R24 ;  /* 0x000000ffff09b224 */ /* 0x000fca00078e0018 */
[----:B------:R-:W2:Y:S01]  /*3ad60*/  @!P3 LDG.E.U8 R22, desc[UR20][R8.64] ;  /* 0x000000140816b981 */ /* 0x000ea2000c1e1100 */
[----:B-1----:R-:W-:-:S03]  /*3ad70*/  VIADD R5, R10, 0xffffffea ;  /* 0xffffffea0a057836 */ /* 0x002fc60000000000 */
[----:B------:R-:W-:Y:S01]  /*3ad80*/  STL [R1+0xb80], R23 ;  /* 0x000b801701007387 */ /* 0x000fe20000100800 */
[----:B------:R-:W-:Y:S01]  /*3ad90*/  PRMT R20, RZ, 0x7610, R20 ;  /* 0x00007610ff147816 */ /* 0x000fe20000000014 */
[----:B------:R-:W1:Y:S01]  /*3ada0*/  LDC R10, c[0x0][0x3a0] ;  /* 0x0000e800ff0a7b82 */ /* 0x000e620000000800 */
        /* <DEDUP_REMOVED lines=9> */
[----:B0-----:R-:W-:-:S03]  /*3ae40*/  VIADD R5, R7, 0xfffffff0 ;  /* 0xfffffff007057836 */ /* 0x001fc60000000000 */
        /* <DEDUP_REMOVED lines=52> */
[----:B------:R-:W-:Y:S02]  /*3b190*/  STL [R1+0xb08], R18 ;  /* 0x000b081201007387 */ /* 0x000fe40000100800 */
[----:B------:R-:W-:Y:S01]  /*3b1a0*/  ISETP.GE.U32.AND P3, PT, R5, 0x7fffff7a, PT ;  /* 0x7fffff7a0500780c */ /* 0x000fe20003f66070 */
[----:B------:R-:W-:Y:S01]  /*3b1b0*/  IMAD R5, R6, 0x6, RZ ;  /* 0x0000000606057824 */ /* 0x000fe200078e02ff */
[----:B------:R-:W-:Y:S04]  /*3b1c0*/  STL [R1+0xb04], R19 ;  /* 0x000b041301007387 */ /* 0x000fe80000100800 */
[----:B--2---:R0:W-:Y:S02]  /*3b1d0*/  STL [R1+0x164], R17 ;  /* 0x0001641101007387 */ /* 0x0041e40000100800 */
[----:B0-----:R-:W-:-:S04]  /*3b1e0*/  IADD3 R17, P4, PT, R5, R3, RZ ;  /* 0x0000000305117210 */ /* 0x001fc80007f9e0ff */
[----:B------:R-:W-:Y:S01]  /*3b1f0*/  LEA.HI.X.SX32 R18, R5, R4, 0x1, P4 ;  /* 0x0000000405127211 */ /* 0x000fe200020f0eff */
[----:B------:R-:W-:-:S04]  /*3b200*/  @!P3 IMAD.MOV.U32 R8, RZ, RZ, R17 ;  /* 0x000000ffff08b224 */ /* 0x000fc800078e0011 */
[----:B------:R-:W-:-:S05]  /*3b210*/  @!P3 IMAD.MOV.U32 R9, RZ, RZ, R18 ;  /* 0x000000ffff09b224 */ /* 0x000fca00078e0012 */
[----:B------:R0:W2:Y:S01]  /*3b220*/  @!P3 LDG.E.U8 R11, desc[UR20][R8.64] ;  /* 0x00000014080bb981 */ /* 0x0000a2000c1e1100 */
[----:B-1----:R-:W-:Y:S02]  /*3b230*/  VIADD R5, R10, 0xfffffffa ;  /* 0xfffffffa0a057836 */ /* 0x002fe40000000000 */
[----:B------:R-:W-:Y:S02]  /*3b240*/  VIADD R64, R0, 0x1c6 ;  /* 0x000001c600407836 */ /* 0x000fe40000000000 */
[----:B------:R-:W-:Y:S01]  /*3b250*/  IMAD R7, R6, 0x5, RZ ;  /* 0x0000000506077824 */ /* 0x000fe200078e02ff */
[----:B------:R-:W-:Y:S04]  /*3b260*/  STL [R1+0xb00], R17 ;  /* 0x000b001101007387 */ /* 0x000fe80000100800 */
[----:B------:R-:W-:Y:S01]  /*3b270*/  STL [R1+0xafc], R18 ;  /* 0x000afc1201007387 */ /* 0x000fe20000100800 */
[----:B------:R-:W-:-:S03]  /*3b280*/  ISETP.GE.U32.AND P3, PT, R5, 0x7fffff7b, PT ;  /* 0x7fffff7b0500780c */ /* 0x000fc60003f66070 */
[----:B------:R-:W-:Y:S01]  /*3b290*/  STL [R1+0x1ec4], R64 ;  /* 0x001ec44001007387 */ /* 0x000fe20000100800 */
[----:B------:R-:W-:Y:S02]  /*3b2a0*/  IABS R5, R64 ;  /* 0x0000004000057213 */ /* 0x000fe40000000000 */
[----:B------:R-:W-:-:S03]  /*3b2b0*/  PRMT R2, RZ, 0x7610, R2 ;  /* 0x00007610ff027816 */ /* 0x000fc60000000002 */
[----:B------:R-:W-:-:S04]  /*3b2c0*/  IMAD.HI.U32 R6, R16, R5, RZ ;  /* 0x0000000510067227 */ /* 0x000fc800078e00ff */
[----:B0-----:R-:W-:Y:S01]  /*3b2d0*/  IMAD.MOV R8, RZ, RZ, -R6 ;  /* 0x000000ffff087224 */ /* 0x001fe200078e0a06 */
[----:B--2---:R0:W-:Y:S02]  /*3b2e0*/  STL [R1+0x118], R11 ;  /* 0x0001180b01007387 */ /* 0x0041e40000100800 */
[----:B0-----:R-:W-:-:S04]  /*3b2f0*/  IADD3 R11, P4, PT, R7, R3, RZ ;  /* 0x00000003070b7210 */ /* 0x001fc80007f9e0ff */
[----:B------:R-:W-:Y:S01]  /*3b300*/  LEA.HI.X.SX32 R17, R7, R4, 0x1, P4 ;  /* 0x0000000407117211 */ /* 0x000fe200020f0eff */
[----:B------:R-:W-:-:S04]  /*3b310*/  @!P3 IMAD.MOV.U32 R6, RZ, RZ, R11 ;  /* 0x000000ffff06b224 */ /* 0x000fc800078e000b */
[----:B------:R-:W-:-:S05]  /*3b320*/  @!P3 IMAD.MOV.U32 R7, RZ, RZ, R17 ;  /* 0x000000ffff07b224 */ /* 0x000fca00078e0011 */
[----:B------:R0:W2:Y:S01]  /*3b330*/  @!P3 LDG.E.U8 R2, desc[UR20][R6.64] ;  /* 0x000000140602b981 */ /* 0x0000a2000c1e1100 */
[C---:B------:R-:W-:Y:S02]  /*3b340*/  VIADD R65, R0.reuse, 0x1c7 ;  /* 0x000001c700417836 */ /* 0x040fe40000000000 */
[----:B------:R-:W-:Y:S01]  /*3b350*/  VIADD R72, R0, 0x1c8 ;  /* 0x000001c800487836 */ /* 0x000fe20000000000 */
[----:B------:R-:W-:Y:S04]  /*3b360*/  STL [R1+0x25fc], R3 ;  /* 0x0025fc0301007387 */ /* 0x000fe80000100800 */
[----:B------:R-:W-:Y:S04]  /*3b370*/  STL [R1+0xaf8], R11 ;  /* 0x000af80b01007387 */ /* 0x000fe80000100800 */
[----:B------:R-:W-:Y:S04]  /*3b380*/  STL [R1+0x2600], R4 ;  /* 0x0026000401007387 */ /* 0x000fe80000100800 */
[----:B------:R1:W-:Y:S01]  /*3b390*/  STL [R1+0xaf4], R17 ;  /* 0x000af41101007387 */ /* 0x0003e20000100800 */
[----:B0-----:R-:W-:-:S02]  /*3b3a0*/  IABS R6, R65 ;  /* 0x0000004100067213 */ /* 0x001fc40000000000 */
[----:B------:R-:W-:-:S03]  /*3b3b0*/  IABS R7, R72 ;  /* 0x0000004800077213 */ /* 0x000fc60000000000 */
[----:B------:R-:W-:-:S04]  /*3b3c0*/  IMAD.HI.U32 R9, R16, R6, RZ ;  /* 0x0000000610097227 */ /* 0x000fc800078e00ff */
[----:B------:R-:W-:Y:S02]  /*3b3d0*/  IMAD R5, R15, R8, R5 ;  /* 0x000000080f057224 */ /* 0x000fe400078e0205 */
[----:B------:R-:W-:-:S04]  /*3b3e0*/  IMAD.HI.U32 R10, R16, R7, RZ ;  /* 0x00000007100a7227 */ /* 0x000fc800078e00ff */
[----:B------:R-:W-:Y:S02]  /*3b3f0*/  IMAD.MOV R9, RZ, RZ, -R9 ;  /* 0x000000ffff097224 */ /* 0x000fe400078e0a09 */
[C---:B------:R-:W-:Y:S02]  /*3b400*/  VIADD R71, R0.reuse, 0x1ca ;  /* 0x000001ca00477836 */ /* 0x040fe40000000000 */
[C---:B------:R-:W-:Y:S02]  /*3b410*/  VIADD R73, R0.reuse, 0x1cb ;  /* 0x000001cb00497836 */ /* 0x040fe40000000000 */
[----:B------:R-:W-:Y:S02]  /*3b420*/  IMAD.MOV R10, RZ, RZ, -R10 ;  /* 0x000000ffff0a7224 */ /* 0x000fe400078e0a0a */
[C---:B------:R-:W-:Y:S01]  /*3b430*/  IMAD R6, R15.reuse, R9, R6 ;  /* 0x000000090f067224 */ /* 0x040fe200078e0206 */
[----:B------:R-:W-:Y:S01]  /*3b440*/  IABS R9, R71 ;  /* 0x0000004700097213 */ /* 0x000fe20000000000 */
[----:B------:R-:W-:Y:S01]  /*3b450*/  IMAD R7, R15, R10, R7 ;  /* 0x0000000a0f077224 */ /* 0x000fe200078e0207 */
[----:B------:R-:W-:Y:S01]  /*3b460*/  IABS R10, R73 ;  /* 0x00000049000a7213 */ /* 0x000fe20000000000 */
[----:B------:R-:W-:-:S02]  /*3b470*/  VIADD R75, R0, 0x1cc ;  /* 0x000001cc004b7836 */ /* 0x000fc40000000000 */
[----:B-1----:R-:W-:-:S04]  /*3b480*/  IMAD.HI.U32 R17, R16, R9, RZ ;  /* 0x0000000910117227 */ /* 0x002fc800078e00ff */
        /* <DEDUP_REMOVED lines=10> */
[----:B------:R-:W-:-:S04]  /*3b530*/  IMAD.HI.U32 R20, R16, R17, RZ ;  /* 0x0000001110147227 */ /* 0x000fc800078e00ff */
        /* <DEDUP_REMOVED lines=32> */
[C---:B------:R-:W-:Y:S02]  /*3b740*/  VIADD R32, R0.reuse, 0x1da ;  /* 0x000001da00207836 */ /* 0x040fe40000000000 */
[C---:B------:R-:W-:Y:S02]  /*3b750*/  VIADD R36, R0.reuse, 0x1dc ;  /* 0x000001dc00247836 */ /* 0x040fe40000000000 */
[C---:B------:R-:W-:Y:S02]  /*3b760*/  VIADD R35, R0.reuse, 0x1dd ;  /* 0x000001dd00237836 */ /* 0x040fe40000000000 */
[C---:B------:R-:W-:Y:S02]  /*3b770*/  VIADD R39, R0.reuse, 0x1df ;  /* 0x000001df00277836 */ /* 0x040fe40000000000 */
[C---:B------:R-:W-:Y:S02]  /*3b780*/  VIADD R38, R0.reuse, 0x1e0 ;  /* 0x000001e000267836 */ /* 0x040fe40000000000 */
        /* <DEDUP_REMOVED lines=12> */
[C---:B------:R-:W-:Y:S01]  /*3b850*/  VIADD R60, R0.reuse, 0x1f4 ;  /* 0x000001f4003c7836 */ /* 0x040fe20000000000 */
[----:B--2---:R0:W-:Y:S02]  /*3b860*/  STL [R1+0xb8], R2 ;  /* 0x0000b80201007387 */ /* 0x0041e40000100800 */
[----:B0-----:R-:W-:-:S05]  /*3b870*/  VIADD R2, R0, 0x1c9 ;  /* 0x000001c900027836 */ /* 0x001fca0000000000 */
[----:B------:R-:W-:-:S05]  /*3b880*/  IABS R8, R2 ;  /* 0x0000000200087213 */ /* 0x000fca0000000000 */
[----:B------:R-:W-:-:S04]  /*3b890*/  IMAD.HI.U32 R11, R16, R8, RZ ;  /* 0x00000008100b7227 */ /* 0x000fc800078e00ff */
[----:B------:R-:W-:-:S04]  /*3b8a0*/  IMAD.MOV R11, RZ, RZ, -R11 ;  /* 0x000000ffff0b7224 */ /* 0x000fc800078e0a0b */
[----:B------:R-:W-:Y:S01]  /*3b8b0*/  IMAD R8, R15, R11, R8 ;  /* 0x0000000b0f087224 */ /* 0x000fe200078e0208 */
        /* <DEDUP_REMOVED lines=8> */
[----:B------:R-:W-:Y:S01]  /*3b940*/  IABS R22, R88 ;  /* 0x0000005800167213 */ /* 0x000fe20000000000 */
[----:B------:R-:W-:Y:S04]  /*3b950*/  STL [R1+0x1eb8], R65 ;  /* 0x001eb84101007387 */ /* 0x000fe80000100800 */
[----:B------:R-:W-:Y:S01]  /*3b960*/  STL [R1+0x1ebc], R72 ;  /* 0x001ebc4801007387 */ /* 0x000fe20000100800 */
[----:B------:R-:W-:-:S03]  /*3b970*/  IMAD.HI.U32 R25, R16, R22, RZ ;  /* 0x0000001610197227 */ /* 0x000fc600078e00ff */
[----:B------:R0:W-:Y:S04]  /*3b980*/  STL [R1+0x1ec0], R2 ;  /* 0x001ec00201007387 */ /* 0x0001e80000100800 */
[----:B------:R-:W-:Y:S01]  /*3b990*/  STL [R1+0x1ea8], R71 ;  /* 0x001ea84701007387 */ /* 0x000fe20000100800 */
[----:B------:R-:W-:-:S03]  /*3b9a0*/  IMAD.MOV R25, RZ, RZ, -R25 ;  /* 0x000000ffff197224 */ /* 0x000fc600078e0a19 */
[----:B------:R-:W-:Y:S04]  /*3b9b0*/  STL [R1+0x1eb0], R73 ;  /* 0x001eb04901007387 */ /* 0x000fe80000100800 */
[----:B------:R-:W-:Y:S04]  /*3b9c0*/  STL [R1+0x1eb4], R75 ;  /* 0x001eb44b01007387 */ /* 0x000fe80000100800 */
[----:B------:R-:W-:Y:S04]  /*3b9d0*/  STL [R1+0x1e98], R77 ;  /* 0x001e984d01007387 */ /* 0x000fe80000100800 */
[----:B------:R-:W-:Y:S01]  /*3b9e0*/  STL [R1+0x1e9c], R79 ;  /* 0x001e9c4f01007387 */ /* 0x000fe20000100800 */
[----:B------:R-:W-:-:S03]  /*3b9f0*/  IMAD R22, R15, R25, R22 ;  /* 0x000000190f167224 */ /* 0x000fc600078e0216 */
[----:B------:R-:W-:Y:S01]  /*3ba00*/  STL [R1+0x1ea0], R91 ;  /* 0x001ea05b01007387 */ /* 0x000fe20000100800 */
[----:B------:R-:W-:-:S03]  /*3ba10*/  IABS R25, R93 ;  /* 0x0000005d00197213 */ /* 0x000fc60000000000 */
[----:B------:R-:W-:Y:S04]  /*3ba20*/  STL [R1+0x1e8c], R89 ;  /* 0x001e8c5901007387 */ /* 0x000fe80000100800 */
[----:B------:R-:W-:Y:S04]  /*3ba30*/  STL [R1+0x1e90], R87 ;  /* 0x001e905701007387 */ /* 0x000fe80000100800 */
[----:B------:R-:W-:Y:S04]  /*3ba40*/  STL [R1+0x1e94], R88 ;  /* 0x001e945801007387 */ /* 0x000fe80000100800 */
[----:B------:R-:W-:Y:S04]  /*3ba50*/  STL [R1+0x1e7c], R90 ;  /* 0x001e7c5a01007387 */ /* 0x000fe80000100800 */
[----:B------:R-:W-:Y:S01]  /*3ba60*/  STL [R1+0x1e80], R92 ;  /* 0x001e805c01007387 */ /* 0x000fe20000100800 */
[----:B------:R-:W-:-:S03]  /*3ba70*/  IMAD.HI.U32 R28, R16, R25, RZ ;  /* 0x00000019101c7227 */ /* 0x000fc600078e00ff */
[----:B------:R-:W-:Y:S04]  /*3ba80*/  STL [R1+0x1e88], R93 ;  /* 0x001e885d01007387 */ /* 0x000fe80000100800 */
[----:B------:R-:W-:Y:S04]  /*3ba90*/  STL [R1+0x1e70], R30 ;  /* 0x001e701e01007387 */ /* 0x000fe80000100800 */
[----:B------:R1:W-:Y:S01]  /*3baa0*/  STL [R1+0x1e74], R29 ;  /* 0x001e741d01007387 */ /* 0x0003e20000100800 */
[----:B------:R-:W-:Y:S02]  /*3bab0*/  IMAD.MOV R28, RZ, RZ, -R28 ;  /* 0x000000ffff1c7224 */ /* 0x000fe400078e0a1c */
[----:B0-----:R-:W-:-:S02]  /*3bac0*/  VIADD R2, R0, 0x1d8 ;  /* 0x000001d800027836 */ /* 0x001fc40000000000 */
[----:B------:R-:W-:Y:S02]  /*3bad0*/  IMAD R25, R15, R28, R25 ;  /* 0x0000001c0f197224 */ /* 0x000fe400078e0219 */
[----:B-1----:R-:W-:-:S04]  /*3bae0*/  IMAD.HI.U32 R29, R16, R26, RZ ;  /* 0x0000001a101d7227 */ /* 0x002fc800078e00ff */
[----:B------:R-:W-:-:S04]  /*3baf0*/  IMAD.HI.U32 R30, R16, R27, RZ ;  /* 0x0000001b101e7227 */ /* 0x000fc800078e00ff */
[----:B------:R-:W-:Y:S01]  /*3bb00*/  IMAD.MOV R29, RZ, RZ, -R29 ;  /* 0x000000ffff1d7224 */ /* 0x000fe200078e0a1d */
[----:B------:R-:W-:Y:S01]  /*3bb10*/  IABS R28, R2 ;  /* 0x00000002001c7213 */ /* 0x000fe20000000000 */
[----:B------:R-:W-:Y:S02]  /*3bb20*/  IMAD.MOV R30, RZ, RZ, -R30 ;  /* 0x000000ffff1e7224 */ /* 0x000fe400078e0a1e */
[C---:B------:R-:W-:Y:S01]  /*3bb30*/  IMAD R26, R15.reuse, R29, R26 ;  /* 0x0000001d0f1a7224 */ /* 0x040fe200078e021a */
[----:B------:R-:W-:Y:S01]  /*3bb40*/  IABS R29, R33 ;  /* 0x00000021001d7213 */ /* 0x000fe20000000000 */
[----:B------:R-:W-:Y:S01]  /*3bb50*/  IMAD.HI.U32 R31, R16, R28, RZ ;  /* 0x0000001c101f7227 */ /* 0x000fe200078e00ff */
[----:B------:R0:W-:Y:S03]  /*3bb60*/  STL [R1+0x1e78], R2 ;  /* 0x001e780201007387 */ /* 0x0001e60000100800 */
[----:B------:R-:W-:Y:S01]  /*3bb70*/  IMAD R27, R15, R30, R27 ;  /* 0x0000001e0f1b7224 */ /* 0x000fe200078e021b */
[----:B------:R-:W-:Y:S04]  /*3bb80*/  STL [R1+0x1e64], R33 ;  /* 0x001e642101007387 */ /* 0x000fe80000100800 */
[----:B------:R1:W-:Y:S01]  /*3bb90*/  STL [R1+0x1e68], R32 ;  /* 0x001e682001007387 */ /* 0x0003e20000100800 */
[----:B------:R-:W-:Y:S01]  /*3bba0*/  IABS R30, R32 ;  /* 0x00000020001e7213 */ /* 0x000fe20000000000 */
[----:B------:R-:W-:-:S02]  /*3bbb0*/  IMAD.MOV R31, RZ, RZ, -R31 ;  /* 0x000000ffff1f7224 */ /* 0x000fc400078e0a1f */
[----:B0-----:R-:W-:Y:S02]  /*3bbc0*/  VIADD R2, R0, 0x1db ;  /* 0x000001db00027836 */ /* 0x001fe40000000000 */
[----:B-1----:R-:W-:-:S04]  /*3bbd0*/  IMAD.HI.U32 R32, R16, R29, RZ ;  /* 0x0000001d10207227 */ /* 0x002fc800078e00ff */
[----:B------:R-:W-:Y:S02]  /*3bbe0*/  IMAD R28, R15, R31, R28 ;  /* 0x0000001f0f1c7224 */ /* 0x000fe400078e021c */
        /* <DEDUP_REMOVED lines=131> */
[----:B------:R-:W-:Y:S02]  /*3c420*/  VIADD R59, R0, 0x1f5 ;  /* 0x000001f5003b7836 */ /* 0x000fe40000000000 */
        /* <DEDUP_REMOVED lines=12> */
[----:B------:R-:W-:Y:S01]  /*3c4f0*/  IMAD R55, R15, R58, R55 ;  /* 0x0000003a0f377224 */ /* 0x000fe200078e0237 */
[----:B------:R-:W-:Y:S01]  /*3c500*/  IABS R58, R2 ;  /* 0x00000002003a7213 */ /* 0x000fe20000000000 */
[----:B------:R-:W-:-:S04]  /*3c510*/  IMAD.HI.U32 R60, R16, R57, RZ ;  /* 0x00000039103c7227 */ /* 0x000fc800078e00ff */
[----:B------:R-:W-:Y:S02]  /*3c520*/  IMAD.MOV R59, RZ, RZ, -R59 ;  /* 0x000000ffff3b7224 */ /* 0x000fe400078e0a3b */
[C---:B------:R-:W-:Y:S02]  /*3c530*/  VIADD R62, R0.reuse, 0x1f8 ;  /* 0x000001f8003e7836 */ /* 0x040fe40000000000 */
[----:B------:R-:W-:Y:S02]  /*3c540*/  IMAD.MOV R60, RZ, RZ, -R60 ;  /* 0x000000ffff3c7224 */ /* 0x000fe400078e0a3c */
[C---:B------:R-:W-:Y:S02]  /*3c550*/  IMAD R56, R15.reuse, R59, R56 ;  /* 0x0000003b0f387224 */ /* 0x040fe400078e0238 */
[----:B------:R-:W-:Y:S02]  /*3c560*/  VIADD R59, R0, 0x1f7 ;  /* 0x000001f7003b7836 */ /* 0x000fe40000000000 */
[----:B------:R-:W-:Y:S01]  /*3c570*/  IMAD.HI.U32 R61, R16, R58, RZ ;  /* 0x0000003a103d7227 */ /* 0x000fe200078e00ff */
[----:B------:R0:W-:Y:S03]  /*3c580*/  STL [R1+0x1dd4], R2 ;  /* 0x001dd40201007387 */ /* 0x0001e60000100800 */
[----:B------:R-:W-:Y:S01]  /*3c590*/  IMAD R57, R15, R60, R57 ;  /* 0x0000003c0f397224 */ /* 0x000fe200078e0239 */
[----:B------:R1:W-:Y:S01]  /*3c5a0*/  STL [R1+0x1dc4], R59 ;  /* 0x001dc43b01007387 */ /* 0x0003e20000100800 */
[----:B------:R-:W-:Y:S01]  /*3c5b0*/  IMAD.MOV R61, RZ, RZ, -R61 ;  /* 0x000000ffff3d7224 */ /* 0x000fe200078e0a3d */
[----:B------:R-:W-:-:S02]  /*3c5c0*/  IABS R60, R59 ;  /* 0x0000003b003c7213 */ /* 0x000fc40000000000 */
[C---:B------:R-:W-:Y:S01]  /*3c5d0*/  ISETP.GT.U32.AND P3, PT, R15.reuse, R5, PT ;  /* 0x000000050f00720c */ /* 0x040fe20003f64070 */
[----:B------:R2:W-:Y:S01]  /*3c5e0*/  STL [R1+0x1dc0], R62 ;  /* 0x001dc03e01007387 */ /* 0x0005e20000100800 */
[----:B0-----:R-:W-:Y:S01]  /*3c5f0*/  VIADD R2, R0, 0x1f9 ;  /* 0x000001f900027836 */ /* 0x001fe20000000000 */
[----:B-1----:R-:W-:Y:S01]  /*3c600*/  IABS R59, R62 ;  /* 0x0000003e003b7213 */ /* 0x002fe20000000000 */
[----:B------:R-:W-:-:S03]  /*3c610*/  IMAD R58, R15, R61, R58 ;  /* 0x0000003d0f3a7224 */ /* 0x000fc600078e023a */
[----:B------:R0:W-:Y:S01]  /*3c620*/  STL [R1+0x1dbc], R2 ;  /* 0x001dbc0201007387 */ /* 0x0001e20000100800 */
[----:B------:R-:W-:Y:S01]  /*3c630*/  IABS R61, R2 ;  /* 0x00000002003d7213 */ /* 0x000fe20000000000 */
[----:B--2---:R-:W-:-:S04]  /*3c640*/  IMAD.HI.U32 R62, R16, R60, RZ ;  /* 0x0000003c103e7227 */ /* 0x004fc800078e00ff */
[----:B0-----:R-:W-:-:S04]  /*3c650*/  IMAD.HI.U32 R2, R16, R59, RZ ;  /* 0x0000003b10027227 */ /* 0x001fc800078e00ff */
[----:B------:R-:W-:Y:S02]  /*3c660*/  IMAD.MOV R2, RZ, RZ, -R2 ;  /* 0x000000ffff027224 */ /* 0x000fe400078e0a02 */
[----:B------:R-:W-:Y:S02]  /*3c670*/  @!P3 IMAD.IADD R5, R5, 0x1, -R15 ;  /* 0x000000010505b824 */ /* 0x000fe400078e0a0f */
[----:B------:R-:W-:Y:S02]  /*3c680*/  IMAD.MOV R62, RZ, RZ, -R62 ;  /* 0x000000ffff3e7224 */ /* 0x000fe400078e0a3e */
[C---:B------:R-:W-:Y:S02]  /*3c690*/  IMAD R59, R15.reuse, R2, R59 ;  /* 0x000000020f3b7224 */ /* 0x040fe400078e023b */
[----:B------:R-:W0:Y:S01]  /*3c6a0*/  S2R R2, SR_TID.X ;  /* 0x0000000000027919 */ /* 0x000e220000002100 */
[C---:B------:R-:W-:Y:S01]  /*3c6b0*/  ISETP.GT.U32.AND P3, PT, R15.reuse, R5, PT ;  /* 0x000000050f00720c */ /* 0x040fe20003f64070 */
[----:B------:R-:W-:-:S02]  /*3c6c0*/  IMAD R60, R15, R62, R60 ;  /* 0x0000003e0f3c7224 */ /* 0x000fc400078e023c */
[----:B------:R-:W-:Y:S01]  /*3c6d0*/  IMAD.HI.U32 R62, R16, R61, RZ ;  /* 0x0000003d103e7227 */ /* 0x000fe200078e00ff */
[----:B------:R-:W-:-:S03]  /*3c6e0*/  ISETP.GE.AND P4, PT, R64, RZ, PT ;  /* 0x000000ff4000720c */ /* 0x000fc60003f86270 */
[----:B------:R-:W-:-:S04]  /*3c6f0*/  IMAD.MOV R62, RZ, RZ, -R62 ;  /* 0x000000ffff3e7224 */ /* 0x000fc800078e0a3e */
[----:B------:R-:W-:Y:S02]  /*3c700*/  IMAD R61, R15, R62, R61 ;  /* 0x0000003e0f3d7224 */ /* 0x000fe400078e023d */
[----:B------:R-:W-:Y:S02]  /*3c710*/  VIADD R62, R0, 0x1fa ;  /* 0x000001fa003e7836 */ /* 0x000fe40000000000 */
[----:B------:R-:W-:Y:S01]  /*3c720*/  @!P3 IMAD.IADD R5, R5, 0x1, -R15 ;  /* 0x000000010505b824 */ /* 0x000fe200078e0a0f */
[----:B------:R-:W-:Y:S04]  /*3c730*/  STL [R1+0x2608], R0 ;  /* 0x0026080001007387 */ /* 0x000fe80000100800 */
[----:B------:R1:W-:Y:S01]  /*3c740*/  STL [R1+0x1dac], R62 ;  /* 0x001dac3e01007387 */ /* 0x0003e20000100800 */
[----:B------:R-:W-:Y:S01]  /*3c750*/  @!P4 IMAD.MOV R5, RZ, RZ, -R5 ;  /* 0x000000ffff05c224 */ /* 0x000fe200078e0a05 */
[----:B------:R-:W-:-:S04]  /*3c760*/  @!UP1 UIADD3 UR4, UPT, UPT, -UR4, 0x100000, URZ ;  /* 0x0010000004049890 */ /* 0x000fc8000fffe1ff */
[----:B------:R-:W-:Y:S02]  /*3c770*/  @!UP1 USHF.L.U32 UR5, UR4, 0xb, URZ ;  /* 0x0000000b04059899 */ /* 0x000fe400080006ff */
[----:B------:R-:W-:Y:S01]  /*3c780*/  @!UP1 USHF.L.U32 UR4, UR4, 0x1, URZ ;  /* 0x0000000104049899 */ /* 0x000fe200080006ff */
[----:B------:R-:W-:Y:S02]  /*3c790*/  SEL R5, R14, R5, !P1 ;  /* 0x000000050e057207 */ /* 0x000fe40004800000 */
[----:B-1----:R-:W-:-:S03]  /*3c7a0*/  IABS R62, R62 ;  /* 0x0000003e003e7213 */ /* 0x002fc60000000000 */
[----:B------:R-:W-:Y:S02]  /*3c7b0*/  IMAD R5, R5, UR6, RZ ;  /* 0x0000000605057c24 */ /* 0x000fe4000f8e02ff */
[----:B------:R-:W-:Y:S01]  /*3c7c0*/  IMAD.HI.U32 R64, R16, R62, RZ ;  /* 0x0000003e10407227 */ /* 0x000fe200078e00ff */
[----:B------:R-:W-:Y:S01]  /*3c7d0*/  VOTEU.ALL UP1, P2 ;  /* 0x0000000000ff7886 */ /* 0x000fe20001020000 */
[----:B0-----:R-:W-:Y:S02]  /*3c7e0*/  LOP3.LUT R2, R2, 0x7f, RZ, 0xc0, !PT ;  /* 0x0000007f02027812 */ /* 0x001fe400078ec0ff */
[----:B------:R-:W-:Y:S02]  /*3c7f0*/  IMAD.MOV R64, RZ, RZ, -R64 ;  /* 0x000000ffff407224 */ /* 0x000fe400078e0a40 */
[----:B------:R0:W1:Y:S02]  /*3c800*/  @!UP1 SYNCS.EXCH.64 URZ, [UR8+0x28008], UR4 ;  /* 0x0280080408ff95b2 */ /* 0x0000640008000100 */
[----:B------:R-:W-:Y:S01]  /*3c810*/  IMAD R62, R15, R64, R62 ;  /* 0x000000400f3e7224 */ /* 0x000fe200078e023e */
[----:B------:R-:W-:Y:S01]  /*3c820*/  IADD3 R64, P5, PT, R5, R13, RZ ;  /* 0x0000000d05407210 */ /* 0x000fe20007fbe0ff */
[----:B------:R2:W-:Y:S01]  /*3c830*/  STS.U8 [R2+UR8+0x20000], R63 ;  /* 0x0200003f02007988 */ /* 0x0005e20008000008 */
[----:B------:R-:W-:-:S02]  /*3c840*/  ISETP.GE.AND P4, PT, R65, RZ, PT ;  /* 0x000000ff4100720c */ /* 0x000fc40003f86270 */
[----:B------:R-:W-:Y:S02]  /*3c850*/  LEA.HI.X.SX32 R65, R5, R12, 0x1, P5 ;  /* 0x0000000c05417211 */ /* 0x000fe400028f0eff */
[----:B------:R-:W-:Y:S02]  /*3c860*/  ISETP.GT.U32.AND P3, PT, R15, R6, PT ;  /* 0x000000060f00720c */ /* 0x000fe40003f64070 */
[----:B------:R-:W-:Y:S02]  /*3c870*/  PRMT R3, RZ, 0x7610, R3 ;  /* 0x00007610ff037816 */ /* 0x000fe40000000003 */
[----:B------:R-:W-:Y:S02]  /*3c880*/  PRMT R0, RZ, 0x7610, R0 ;  /* 0x00007610ff007816 */ /* 0x000fe40000000000 */
[----:B------:R-:W-:Y:S01]  /*3c890*/  PRMT R4, RZ, 0x7610, R4 ;  /* 0x00007610ff047816 */ /* 0x000fe20000000004 */
[----:B0-----:R-:W0:Y:S01]  /*3c8a0*/  LDCU UR4, c[0x0][0x3b0] ;  /* 0x00007600ff0477ac */ /* 0x001e220008000800 */
[----:B------:R-:W3:Y:S01]  /*3c8b0*/  LDCU UR5, c[0x0][0x3b0] ;  /* 0x00007600ff0577ac */ /* 0x000ee20008000800 */
[----:B--2---:R-:W-:-:S06]  /*3c8c0*/  PRMT R2, RZ, 0x7610, R2 ;  /* 0x00007610ff027816 */ /* 0x004fcc0000000002 */
[----:B------:R-:W2:Y:S04]  /*3c8d0*/  @P0 LDG.E.U8 R2, desc[UR20][R64.64] ;  /* 0x0000001440020981 */ /* 0x000ea8000c1e1100 */
[----:B------:R-:W-:Y:S04]  /*3c8e0*/  STL [R1+0x910], R64 ;  /* 0x0009104001007387 */ /* 0x000fe80000100800 */
[----:B------:R4:W-:Y:S04]  /*3c8f0*/  STL [R1+0x90c], R65 ;  /* 0x00090c4101007387 */ /* 0x0009e80000100800 */
[----:B----4-:R-:W4:Y:S01]  /*3c900*/  LDL.LU.64 R64, [R1+0x2640] ;  /* 0x0026400001407983 */ /* 0x010f220000300a00 */
[----:B------:R-:W-:-:S05]  /*3c910*/  @!P3 IMAD.IADD R6, R6, 0x1, -R15 ;  /* 0x000000010606b824 */ /* 0x000fca00078e0a0f */
[----:B------:R-:W-:-:S13]  /*3c920*/  ISETP.GT.U32.AND P3, PT, R15, R6, PT ;  /* 0x000000060f00720c */ /* 0x000fda0003f64070 */
[----:B------:R-:W-:-:S04]  /*3c930*/  @!P3 IMAD.IADD R6, R6, 0x1, -R15 ;  /* 0x000000010606b824 */ /* 0x000fc800078e0a0f */
[----:B------:R-:W-:-:S05]  /*3c940*/  @!P4 IMAD.MOV R6, RZ, RZ, -R6 ;  /* 0x000000ffff06c224 */ /* 0x000fca00078e0a06 */
[----:B------:R-:W-:-:S05]  /*3c950*/  SEL R6, R14, R6, !P1 ;  /* 0x000000060e067207 */ /* 0x000fca0004800000 */
[----:B------:R-:W-:Y:S01]  /*3c960*/  IMAD R6, R6, UR6, RZ ;  /* 0x0000000606067c24 */ /* 0x000fe2000f8e02ff */
[----:B------:R-:W-:Y:S01]  /*3c970*/  ISETP.GE.AND P4, PT, R72, RZ, PT ;  /* 0x000000ff4800720c */ /* 0x000fe20003f86270 */
[----:B--2---:R2:W-:Y:S04]  /*3c980*/  STL [R1+0x130], R2 ;  /* 0x0001300201007387 */ /* 0x0045e80000100800 */
[----:B------:R-:W3:Y:S01]  /*3c990*/  LDL.LU R72, [R1+0x263c] ;  /* 0x00263c0001487983 */ /* 0x000ee20000300800 */
[----:B--2---:R-:W2:Y:S02]  /*3c9a0*/  S2R R2, SR_TID.X ;  /* 0x0000000000027919 */ /* 0x004ea40000002100 */
[----:B--2---:R-:W-:-:S05]  /*3c9b0*/  LOP3.LUT R2, R2, 0x7f, RZ, 0xc0, !PT ;  /* 0x0000007f02027812 */ /* 0x004fca00078ec0ff */
[----:B----4-:R2:W-:Y:S04]  /*3c9c0*/  STS.U8 [R2+UR8+0x20400], R65 ;  /* 0x0204004102007988 */ /* 0x0105e80008000008 */
[----:B------:R4:W-:Y:S01]  /*3c9d0*/  STS.U8 [R2+UR8+0x20800], R64 ;  /* 0x0208004002007988 */ /* 0x0009e20008000008 */
[----:B--2---:R-:W-:-:S04]  /*3c9e0*/  IADD3 R65, P5, PT, R6, R13, RZ ;  /* 0x0000000d06417210 */ /* 0x004fc80007fbe0ff */
[----:B------:R-:W-:Y:S01]  /*3c9f0*/  LEA.HI.X.SX32 R6, R6, R12, 0x1, P5 ;  /* 0x0000000c06067211 */ /* 0x000fe200028f0eff */
[----:B------:R2:W-:Y:S01]  /*3ca00*/  STL [R1+0x918], R65 ;  /* 0x0009184101007387 */ /* 0x0005e20000100800 */
[----:B----4-:R-:W-:-:S03]  /*3ca10*/  @P0 IMAD.MOV.U32 R64, RZ, RZ, R65 ;  /* 0x000000ffff400224 */ /* 0x010fc600078e0041 */
[----:B--2---:R-:W-:-:S05]  /*3ca20*/  @P0 IMAD.MOV.U32 R65, RZ, RZ, R6 ;  /* 0x000000ffff410224 */ /* 0x004fca00078e0006 */
[----:B------:R-:W2:Y:S04]  /*3ca30*/  @P0 LDG.E.U8 R3, desc[UR20][R64.64] ;  /* 0x0000001440030981 */ /* 0x000ea8000c1e1100 */
[----:B------:R-:W-:Y:S04]  /*3ca40*/  STL [R1+0x914], R6 ;  /* 0x0009140601007387 */ /* 0x000fe80000100800 */
[----:B------:R-:W-:Y:S04]  /*3ca50*/  STS.U8 [R2+UR8+0x20c00], R67 ;  /* 0x020c004302007988 */ /* 0x000fe80008000008 */
[----:B------:R4:W-:Y:S01]  /*3ca60*/  STS.U8 [R2+UR8+0x21000], R66 ;  /* 0x0210004202007988 */ /* 0x0009e20008000008 */
[----:B------:R-:W-:-:S13]  /*3ca70*/  ISETP.GT.U32.AND P3, PT, R15, R7, PT ;  /* 0x000000070f00720c */ /* 0x000fda0003f64070 */
[----:B------:R-:W-:-:S05]  /*3ca80*/  @!P3 IMAD.IADD R7, R7, 0x1, -R15 ;  /* 0x000000010707b824 */ /* 0x000fca00078e0a0f */
[----:B------:R-:W-:Y:S01]  /*3ca90*/  ISETP.GT.U32.AND P3, PT, R15, R7, PT ;  /* 0x000000070f00720c */ /* 0x000fe20003f64070 */
[----:B--2---:R-:W-:Y:S04]  /*3caa0*/  STL [R1+0x2604], R3 ;  /* 0x0026040301007387 */ /* 0x004fe80000100800 */
[----:B----4-:R-:W2:Y:S08]  /*3cab0*/  LDL R2, [R1+0x1ec0] ;  /* 0x001ec00001027983 */ /* 0x010eb00000100800 */
[----:B------:R-:W-:Y:S01]  /*3cac0*/  @!P3 IMAD.IADD R7, R7, 0x1, -R15 ;  /* 0x000000010707b824 */ /* 0x000fe200078e0a0f */
[----:B------:R-:W-:-:S03]  /*3cad0*/  ISETP.GT.U32.AND P3, PT, R15, R8, PT ;  /* 0x000000080f00720c */ /* 0x000fc60003f64070 */
[----:B------:R-:W-:-:S10]  /*3cae0*/  @!P4 IMAD.MOV R7, RZ, RZ, -R7 ;  /* 0x000000ffff07c224 */ /* 0x000fd400078e0a07 */
[----:B------:R-:W-:-:S05]  /*3caf0*/  @!P3 IMAD.IADD R8, R8, 0x1, -R15 ;  /* 0x000000010808b824 */ /* 0x000fca00078e0a0f */
[----:B------:R-:W-:Y:S02]  /*3cb00*/  ISETP.GT.U32.AND P3, PT, R15, R8, PT ;  /* 0x000000080f00720c */ /* 0x000fe40003f64070 */
[----:B------:R-:W-:-:S05]  /*3cb10*/  SEL R7, R14, R7, !P1 ;  /* 0x000000070e077207 */ /* 0x000fca0004800000 */
[----:B------:R-:W-:-:S06]  /*3cb20*/  IMAD R7, R7, UR6, RZ ;  /* 0x0000000607077c24 */ /* 0x000fcc000f8e02ff */
[----:B------:R-:W-:Y:S01]  /*3cb30*/  @!P3 IMAD.IADD R8, R8, 0x1, -R15 ;  /* 0x000000010808b824 */ /* 0x000fe200078e0a0f */
[----:B------:R-:W-:-:S04]  /*3cb40*/  IADD3 R6, P5, PT, R7, R13, RZ ;  /* 0x0000000d07067210 */ /* 0x000fc80007fbe0ff */
[----:B------:R-:W-:Y:S01]  /*3cb50*/  LEA.HI.X.SX32 R7, R7, R12, 0x1, P5 ;  /* 0x0000000c07077211 */ /* 0x000fe200028f0eff */
[----:B------:R-:W-:Y:S04]  /*3cb60*/  STL [R1+0x920], R6 ;  /* 0x0009200601007387 */ /* 0x000fe80000100800 */
[----:B------:R4:W-:Y:S04]  /*3cb70*/  STL [R1+0x91c], R7 ;  /* 0x00091c0701007387 */ /* 0x0009e80000100800 */
[----:B------:R4:W3:Y:S01]  /*3cb80*/  @P0 LDG.E.U8 R0, desc[UR20][R6.64] ;  /* 0x0000001406000981 */ /* 0x0008e2000c1e1100 */
[----:B--2---:R-:W-:-:S02]  /*3cb90*/  ISETP.GE.AND P4, PT, R2, RZ, PT ;  /* 0x000000ff0200720c */ /* 0x004fc40003f86270 */
[----:B------:R-:W2:Y:S11]  /*3cba0*/  S2R R2, SR_TID.X ;  /* 0x0000000000027919 */ /* 0x000eb60000002100 */
[----:B------:R-:W-:-:S05]  /*3cbb0*/  @!P4 IMAD.MOV R8, RZ, RZ, -R8 ;  /* 0x000000ffff08c224 */ /* 0x000fca00078e0a08 */
[----:B------:R-:W-:-:S05]  /*3cbc0*/  SEL R8, R14, R8, !P1 ;  /* 0x000000080e087207 */ /* 0x000fca0004800000 */
[----:B------:R-:W-:-:S05]  /*3cbd0*/  IMAD R8, R8, UR6, RZ ;  /* 0x0000000608087c24 */ /* 0x000fca000f8e02ff */
[C---:B----4-:R-:W-:Y:S02]  /*3cbe0*/  IADD3 R7, P5, PT, R8.reuse, R13, RZ ;  /* 0x0000000d08077210 */ /* 0x050fe40007fbe0ff */
[----:B------:R-:W-:Y:S02]  /*3cbf0*/  ISETP.GE.AND P4, PT, R71, RZ, PT ;  /* 0x000000ff4700720c */ /* 0x000fe40003f86270 */
[----:B------:R-:W4:Y:S01]  /*3cc00*/  LDL.LU R71, [R1+0x2638] ;  /* 0x0026380001477983 */ /* 0x000f220000300800 */
[----:B------:R-:W-:-:S03]  /*3cc10*/  LEA.HI.X.SX32 R6, R8, R12, 0x1, P5 ;  /* 0x0000000c08067211 */ /* 0x000fc600028f0eff */
[----:B------:R0:W-:Y:S01]  /*3cc20*/  STL [R1+0x928], R7 ;  /* 0x0009280701007387 */ /* 0x0001e20000100800 */
[----:B--2---:R-:W-:-:S03]  /*3cc30*/  LOP3.LUT R2, R2, 0x7f, RZ, 0xc0, !PT ;  /* 0x0000007f02027812 */ /* 0x004fc600078ec0ff */
[----:B------:R2:W-:Y:S01]  /*3cc40*/  STL [R1+0x924], R6 ;  /* 0x0009240601007387 */ /* 0x0005e20000100800 */
[----:B0-----:R-:W-:-:S03]  /*3cc50*/  @P0 LOP3.LUT R7, R7, R6, RZ, 0x3c, !PT ;  /* 0x0000000607070212 */ /* 0x001fc600078e3cff */
[----:B------:R-:W-:Y:S04]  /*3cc60*/  STS.U8 [R2+UR8+0x21400], R69 ;  /* 0x0214004502007988 */ /* 0x000fe80008000008 */
[----:B------:R0:W-:Y:S01]  /*3cc70*/  STS.U8 [R2+UR8+0x21800], R68 ;  /* 0x0218004402007988 */ /* 0x0001e20008000008 */
[----:B--2---:R-:W-:-:S04]  /*3cc80*/  @P0 LOP3.LUT R6, R7, R6, RZ, 0x3c, !PT ;  /* 0x0000000607060212 */ /* 0x004fc800078e3cff */
[----:B------:R-:W-:Y:S02]  /*3cc90*/  @P0 LOP3.LUT R7, R7, R6, RZ, 0x3c, !PT ;  /* 0x0000000607070212 */ /* 0x000fe400078e3cff */
[----:B0-----:R-:W-:-:S06]  /*3cca0*/  PRMT R2, RZ, 0x7610, R2 ;  /* 0x00007610ff027816 */ /* 0x001fcc0000000002 */
[----:B------:R0:W2:Y:S01]  /*3ccb0*/  @P0 LDG.E.U8 R2, desc[UR20][R6.64] ;  /* 0x0000001406020981 */ /* 0x0000a2000c1e1100 */
[----:B------:R-:W-:-:S13]  /*3ccc0*/  ISETP.GT.U32.AND P3, PT, R15, R9, PT ;  /* 0x000000090f00720c */ /* 0x000fda0003f64070 */
[----:B------:R-:W-:-:S05]  /*3ccd0*/  @!P3 IMAD.IADD R9, R9, 0x1, -R15 ;  /* 0x000000010909b824 */ /* 0x000fca00078e0a0f */
[----:B------:R-:W-:-:S13]  /*3cce0*/  ISETP.GT.U32.AND P3, PT, R15, R9, PT ;  /* 0x000000090f00720c */ /* 0x000fda0003f64070 */
[----:B------:R-:W-:-:S04]  /*3ccf0*/  @!P3 IMAD.IADD R9, R9, 0x1, -R15 ;  /* 0x000000010909b824 */ /* 0x000fc800078e0a0f */
[----:B------:R-:W-:-:S05]  /*3cd00*/  @!P4 IMAD.MOV R9, RZ, RZ, -R9 ;  /* 0x000000ffff09c224 */ /* 0x000fca00078e0a09 */
[----:B------:R-:W-:-:S05]  /*3cd10*/  SEL R9, R14, R9, !P1 ;  /* 0x000000090e097207 */ /* 0x000fca0004800000 */
[----:B------:R-:W-:-:S05]  /*3cd20*/  IMAD R9, R9, UR6, RZ ;  /* 0x0000000609097c24 */ /* 0x000fca000f8e02ff */
[----:B0-----:R-:W-:Y:S02]  /*3cd30*/  IADD3 R7, P5, PT, R9, R13, RZ ;  /* 0x0000000d09077210 */ /* 0x001fe40007fbe0ff */
[----:B------:R-:W-:Y:S02]  /*3cd40*/  ISETP.GE.AND P4, PT, R73, RZ, PT ;  /* 0x000000ff4900720c */ /* 0x000fe40003f86270 */
[----:B------:R-:W-:Y:S02]  /*3cd50*/  LEA.HI.X.SX32 R6, R9, R12, 0x1, P5 ;  /* 0x0000000c09067211 */ /* 0x000fe400028f0eff */
[----:B------:R-:W-:Y:S01]  /*3cd60*/  PRMT R9, RZ, 0x7610, R9 ;  /* 0x00007610ff097816 */ /* 0x000fe20000000009 */
[----:B--2---:R-:W-:Y:S04]  /*3cd70*/  STL [R1+0xf8], R2 ;  /* 0x0000f80201007387 */ /* 0x004fe80000100800 */
[----:B------:R-:W2:Y:S04]  /*3cd80*/  LDL.LU R73, [R1+0x2634] ;  /* 0x0026340001497983 */ /* 0x000ea80000300800 */
[----:B------:R0:W-:Y:S04]  /*3cd90*/  STL [R1+0x930], R7 ;  /* 0x0009300701007387 */ /* 0x0001e80000100800 */
[----:B------:R1:W-:Y:S01]  /*3cda0*/  STL [R1+0x92c], R6 ;  /* 0x00092c0601007387 */ /* 0x0003e20000100800 */
[----:B0-----:R-:W-:-:S04]  /*3cdb0*/  @P0 LOP3.LUT R7, R7, R6, RZ, 0x3c, !PT ;  /* 0x0000000607070212 */ /* 0x001fc800078e3cff */
[----:B-1----:R-:W-:-:S04]  /*3cdc0*/  @P0 LOP3.LUT R6, R7, R6, RZ, 0x3c, !PT ;  /* 0x0000000607060212 */ /* 0x002fc800078e3cff */
[----:B------:R-:W-:-:S05]  /*3cdd0*/  @P0 LOP3.LUT R7, R7, R6, RZ, 0x3c, !PT ;  /* 0x0000000607070212 */ /* 0x000fca00078e3cff */
[----:B------:R-:W2:Y:S01]  /*3cde0*/  @P0 LDG.E.U8 R9, desc[UR20][R6.64] ;  /* 0x0000001406090981 */ /* 0x000ea2000c1e1100 */
[----:B------:R-:W-:-:S13]  /*3cdf0*/  ISETP.GT.U32.AND P3, PT, R15, R10, PT ;  /* 0x0000000a0f00720c */ /* 0x000fda0003f64070 */
[----:B------:R-:W-:-:S05]  /*3ce00*/  @!P3 IMAD.IADD R10, R10, 0x1, -R15 ;  /* 0x000000010a0ab824 */ /* 0x000fca00078e0a0f */
[----:B------:R-:W-:-:S13]  /*3ce10*/  ISETP.GT.U32.AND P3, PT, R15, R10, PT ;  /* 0x0000000a0f00720c */ /* 0x000fda0003f64070 */
[----:B------:R-:W-:-:S04]  /*3ce20*/  @!P3 IMAD.IADD R10, R10, 0x1, -R15 ;  /* 0x000000010a0ab824 */ /* 0x000fc800078e0a0f */
[----:B------:R-:W-:-:S05]  /*3ce30*/  @!P4 IMAD.MOV R10, RZ, RZ, -R10 ;  /* 0x000000ffff0ac224 */ /* 0x000fca00078e0a0a */
[----:B------:R-:W-:-:S05]  /*3ce40*/  SEL R10, R14, R10, !P1 ;  /* 0x0000000a0e0a7207 */ /* 0x000fca0004800000 */
[----:B------:R-:W-:Y:S01]  /*3ce50*/  IMAD R10, R10, UR6, RZ ;  /* 0x000000060a0a7c24 */ /* 0x000fe2000f8e02ff */
[----:B------:R-:W-:Y:S02]  /*3ce60*/  ISETP.GE.AND P4, PT, R75, RZ, PT ;  /* 0x000000ff4b00720c */ /* 0x000fe40003f86270 */
[----:B------:R-:W-:Y:S01]  /*3ce70*/  PRMT R8, RZ, 0x7610, R8 ;  /* 0x00007610ff087816 */ /* 0x000fe20000000008 */
[----:B--2---:R0:W-:Y:S04]  /*3ce80*/  STL [R1+0xf4], R9 ;  /* 0x0000f40901007387 */ /* 0x0041e80000100800 */
[----:B------:R-:W2:Y:S01]  /*3ce90*/  LDL.LU R75, [R1+0x2630] ;  /* 0x00263000014b7983 */ /* 0x000ea20000300800 */
[----:B0-----:R-:W-:-:S04]  /*3cea0*/  IADD3 R9, P5, PT, R10, R13, RZ ;  /* 0x0000000d0a097210 */ /* 0x001fc80007fbe0ff */
[----:B------:R-:W-:Y:S01]  /*3ceb0*/  LEA.HI.X.SX32 R6, R10, R12, 0x1, P5 ;  /* 0x0000000c0a067211 */ /* 0x000fe200028f0eff */
[----:B------:R-:W-:Y:S04]  /*3cec0*/  STL [R1+0x938], R9 ;  /* 0x0009380901007387 */ /* 0x000fe80000100800 */
[----:B------:R0:W-:Y:S01]  /*3ced0*/  STL [R1+0x934], R6 ;  /* 0x0009340601007387 */ /* 0x0001e20000100800 */
[----:B------:R-:W-:Y:S02]  /*3cee0*/  @P0 IMAD.MOV.U32 R7, RZ, RZ, R6 ;  /* 0x000000ffff070224 */ /* 0x000fe400078e0006 */
[----:B0-----:R-:W-:-:S05]  /*3cef0*/  @P0 IMAD.MOV.U32 R6, RZ, RZ, R9 ;  /* 0x000000ffff060224 */ /* 0x001fca00078e0009 */
        /* <DEDUP_REMOVED lines=9> */
[----:B------:R-:W-:Y:S02]  /*3cf90*/  PRMT R5, RZ, 0x7610, R5 ;  /* 0x00007610ff057816 */ /* 0x000fe40000000005 */
[----:B------:R-:W-:-:S13]  /*3cfa0*/  ISETP.GT.U32.AND P3, PT, R15, R17, PT ;  /* 0x000000110f00720c */ /* 0x000fda0003f64070 */
[----:B------:R-:W-:-:S05]  /*3cfb0*/  @!P3 IMAD.IADD R17, R17, 0x1, -R15 ;  /* 0x000000011111b824 */ /* 0x000fca00078e0a0f */
[----:B------:R-:W-:-:S13]  /*3cfc0*/  ISETP.GT.U32.AND P3, PT, R15, R17, PT ;  /* 0x000000110f00720c */ /* 0x000fda0003f64070 */
[----:B------:R-:W-:Y:S01]  /*3cfd0*/  @!P3 IMAD.IADD R17, R17, 0x1, -R15 ;  /* 0x000000011111b824 */ /* 0x000fe200078e0a0f */
[----:B------:R-:W-:Y:S01]  /*3cfe0*/  ISETP.GT.U32.AND P3, PT, R15, R18, PT ;  /* 0x000000120f00720c */ /* 0x000fe20003f64070 */
        /* <DEDUP_REMOVED lines=9> */
[----:B------:R-:W-:-:S05]  /*3d080*/  @!P3 IMAD.IADD R18, R18, 0x1, -R15 ;  /* 0x000000011212b824 */ /* 0x000fca00078e0a0f */
[----:B------:R-:W-:-:S13]  /*3d090*/  ISETP.GT.U32.AND P3, PT, R15, R18, PT ;  /* 0x000000120f00720c */ /* 0x000fda0003f64070 */
[----:B------:R-:W-:Y:S01]  /*3d0a0*/  @!P3 IMAD.IADD R18, R18, 0x1, -R15 ;  /* 0x000000011212b824 */ /* 0x000fe200078e0a0f */
[----:B------:R-:W-:-:S13]  /*3d0b0*/  ISETP.GT.U32.AND P3, PT, R15, R19, PT ;  /* 0x000000130f00720c */ /* 0x000fda0003f64070 */
[----:B------:R-:W-:-:S05]  /*3d0c0*/  @!P3 IMAD.IADD R19, R19, 0x1, -R15 ;  /* 0x000000011313b824 */ /* 0x000fca00078e0a0f */
[----:B------:R-:W-:-:S13]  /*3d0d0*/  ISETP.GT.U32.AND P3, PT, R15, R19, PT ;  /* 0x000000130f00720c */ /* 0x000fda0003f64070 */
[----:B------:R-:W-:Y:S01]  /*3d0e0*/  @!P3 IMAD.IADD R19, R19, 0x1, -R15 ;  /* 0x000000011313b824 */ /* 0x000fe200078e0a0f */
[----:B------:R-:W-:-:S13]  /*3d0f0*/  ISETP.GT.U32.AND P3, PT, R15, R20, PT ;  /* 0x000000140f00720c */ /* 0x000fda0003f64070 */
[----:B------:R-:W-:-:S05]  /*3d100*/  @!P3 IMAD.IADD R20, R20, 0x1, -R15 ;  /* 0x000000011414b824 */ /* 0x000fca00078e0a0f */
[----:B------:R-:W-:Y:S01]  /*3d110*/  ISETP.GT.U32.AND P3, PT, R15, R20, PT ;  /* 0x000000140f00720c */ /* 0x000fe20003f64070 */
[----:B------:R-:W-:Y:S01]  /*3d120*/  @!P4 IMAD.MOV R17, RZ, RZ, -R17 ;  /* 0x000000ffff11c224 */ /* 0x000fe200078e0a11 */
[----:B------:R-:W-:-:S11]  /*3d130*/  ISETP.GE.AND P4, PT, R79, RZ, PT ;  /* 0x000000ff4f00720c */ /* 0x000fd60003f86270 */
[----:B------:R-:W-:Y:S01]  /*3d140*/  @!P3 IMAD.IADD R20, R20, 0x1, -R15 ;  /* 0x000000011414b824 */ /* 0x000fe200078e0a0f */
[----:B------:R-:W-:Y:S01]  /*3d150*/  ISETP.GT.U32.AND P3, PT, R15, R21, PT ;  /* 0x000000150f00720c */ /* 0x000fe20003f64070 */
[----:B------:R-:W-:Y:S01]  /*3d160*/  @!P4 IMAD.MOV R18, RZ, RZ, -R18 ;  /* 0x000000ffff12c224 */ /* 0x000fe200078e0a12 */
[----:B------:R-:W-:Y:S02]  /*3d170*/  SEL R17, R14, R17, !P1 ;  /* 0x000000110e117207 */ /* 0x000fe40004800000 */
[----:B------:R-:W-:Y:S01]  /*3d180*/  ISETP.GE.AND P4, PT, R91, RZ, PT ;  /* 0x000000ff5b00720c */ /* 0x000fe20003f86270 */
[----:B------:R-:W0:Y:S02]  /*3d190*/  S2R R2, SR_TID.X ;  /* 0x0000000000027919 */ /* 0x000e240000002100 */
[----:B------:R-:W-:-:S06]  /*3d1a0*/  IMAD R17, R17, UR6, RZ ;  /* 0x0000000611117c24 */ /* 0x000fcc000f8e02ff */
[----:B------:R-:W-:-:S05]  /*3d1b0*/  @!P3 IMAD.IADD R21, R21, 0x1, -R15 ;  /* 0x000000011515b824 */ /* 0x000fca00078e0a0f */
[----:B------:R-:W-:Y:S02]  /*3d1c0*/  ISETP.GT.U32.AND P3, PT, R15, R21, PT ;  /* 0x000000150f00720c */ /* 0x000fe40003f64070 */
[----:B------:R-:W-:Y:S01]  /*3d1d0*/  SEL R18, R14, R18, !P1 ;  /* 0x000000120e127207 */ /* 0x000fe20004800000 */
[----:B------:R-:W-:Y:S01]  /*3d1e0*/  @!P4 IMAD.MOV R19, RZ, RZ, -R19 ;  /* 0x000000ffff13c224 */ /* 0x000fe200078e0a13 */
[----:B------:R-:W-:Y:S02]  /*3d1f0*/  ISETP.GE.AND P4, PT, R89, RZ, PT ;  /* 0x000000ff5900720c */ /* 0x000fe40003f86270 */
[----:B------:R-:W-:Y:S01]  /*3d200*/  PRMT R3, RZ, 0x7610, R3 ;  /* 0x00007610ff037816 */ /* 0x000fe20000000003 */
[----:B------:R-:W-:Y:S01]  /*3d210*/  IMAD R18, R18, UR6, RZ ;  /* 0x0000000612127c24 */ /* 0x000fe2000f8e02ff */
[----:B------:R-:W-:-:S05]  /*3d220*/  SEL R19, R14, R19, !P1 ;  /* 0x000000130e137207 */ /* 0x000fca0004800000 */
[----:B------:R-:W-:Y:S01]  /*3d230*/  @!P3 IMAD.IADD R21, R21, 0x1, -R15 ;  /* 0x000000011515b824 */ /* 0x000fe200078e0a0f */
[----:B------:R-:W-:-:S03]  /*3d240*/  ISETP.GT.U32.AND P3, PT, R15, R22, PT ;  /* 0x000000160f00720c */ /* 0x000fc60003f64070 */
[----:B------:R-:W-:Y:S01]  /*3d250*/  @!P4 IMAD.MOV R20, RZ, RZ, -R20 ;  /* 0x000000ffff14c224 */ /* 0x000fe200078e0a14 */
[----:B------:R-:W-:Y:S01]  /*3d260*/  ISETP.GE.AND P4, PT, R87, RZ, PT ;  /* 0x000000ff5700720c */ /* 0x000fe20003f86270 */
[----:B------:R-:W-:Y:S01]  /*3d270*/  IMAD R19, R19, UR6, RZ ;  /* 0x0000000613137c24 */ /* 0x000fe2000f8e02ff */
[----:B0-----:R-:W-:Y:S02]  /*3d280*/  LOP3.LUT R2, R2, 0x7f, RZ, 0xc0, !PT ;  /* 0x0000007f02027812 */ /* 0x001fe400078ec0ff */
[----:B------:R-:W-:-:S05]  /*3d290*/  SEL R20, R14, R20, !P1 ;  /* 0x000000140e147207 */ /* 0x000fca0004800000 */
[----:B------:R-:W-:Y:S01]  /*3d2a0*/  @!P3 IMAD.IADD R22, R22, 0x1, -R15 ;  /* 0x000000011616b824 */ /* 0x000fe200078e0a0f */
[----:B------:R-:W-:Y:S04]  /*3d2b0*/  STS.U8 [R2+UR8+0x21c00], R70 ;  /* 0x021c004602007988 */ /* 0x000fe80008000008 */
[----:B----4-:R-:W-:Y:S01]  /*3d2c0*/  STS.U8 [R2+UR8+0x22000], R71 ;  /* 0x0220004702007988 */ /* 0x010fe20008000008 */
[----:B------:R-:W-:-:S03]  /*3d2d0*/  ISETP.GT.U32.AND P3, PT, R15, R22, PT ;  /* 0x000000160f00720c */ /* 0x000fc60003f64070 */
[----:B------:R0:W-:Y:S04]  /*3d2e0*/  STS.U8 [R2+UR8+0x22400], R73 ;  /* 0x0224004902007988 */ /* 0x0001e80008000008 */
[----:B---3--:R-:W-:Y:S04]  /*3d2f0*/  STS.U8 [R2+UR8+0x22800], R72 ;  /* 0x0228004802007988 */ /* 0x008fe80008000008 */
[----:B------:R-:W-:Y:S04]  /*3d300*/  STS.U8 [R2+UR8+0x22c00], R75 ;  /* 0x022c004b02007988 */ /* 0x000fe80008000008 */
[----:B------:R-:W-:Y:S04]  /*3d310*/  STS.U8 [R2+UR8+0x23000], R74 ;  /* 0x0230004a02007988 */ /* 0x000fe80008000008 */
[----:B------:R-:W-:Y:S04]  /*3d320*/  STS.U8 [R2+UR8+0x23800], R76 ;  /* 0x0238004c02007988 */ /* 0x000fe80008000008 */
[----:B------:R-:W-:Y:S01]  /*3d330*/  STS.U8 [R2+UR8+0x23c00], R80 ;  /* 0x023c005002007988 */ /* 0x000fe20008000008 */
[----:B------:R-:W-:-:S02]  /*3d340*/  IMAD R20, R20, UR6, RZ ;  /* 0x0000000614147c24 */ /* 0x000fc4000f8e02ff */
[----:B------:R-:W-:Y:S01]  /*3d350*/  @!P4 IMAD.MOV R21, RZ, RZ, -R21 ;  /* 0x000000ffff15c224 */ /* 0x000fe200078e0a15 */
[----:B------:R-:W-:-:S04]  /*3d360*/  ISETP.GE.AND P4, PT, R88, RZ, PT ;  /* 0x000000ff5800720c */ /* 0x000fc80003f86270 */
[----:B------:R-:W-:Y:S01]  /*3d370*/  SEL R21, R14, R21, !P1 ;  /* 0x000000150e157207 */ /* 0x000fe20004800000 */
[----:B------:R-:W-:Y:S01]  /*3d380*/  @!P3 IMAD.IADD R22, R22, 0x1, -R15 ;  /* 0x000000011616b824 */ /* 0x000fe200078e0a0f */
[----:B0-----:R-:W-:-:S03]  /*3d390*/  PRMT R73, RZ, 0x7610, R73 ;  /* 0x00007610ff497816 */ /* 0x001fc60000000049 */
[----:B------:R-:W-:-:S04]  /*3d3a0*/  IMAD R21, R21, UR6, RZ ;  /* 0x0000000615157c24 */ /* 0x000fc8000f8e02ff */
[----:B------:R-:W-:-:S05]  /*3d3b0*/  @!P4 IMAD.MOV R22, RZ, RZ, -R22 ;  /* 0x000000ffff16c224 */ /* 0x000fca00078e0a16 */
[----:B------:R-:W-:-:S05]  /*3d3c0*/  SEL R22, R14, R22, !P1 ;  /* 0x000000160e167207 */ /* 0x000fca0004800000 */
[----:B------:R-:W-:Y:S01]  /*3d3d0*/  IMAD R22, R22, UR6, RZ ;  /* 0x0000000616167c24 */ /* 0x000fe2000f8e02ff */
[----:B------:R-:W-:Y:S01]  /*3d3e0*/  ISETP.GE.AND P4, PT, R90, RZ, PT ;  /* 0x000000ff5a00720c */ /* 0x000fe20003f86270 */
[----:B--2---:R-:W-:Y:S04]  /*3d3f0*/  STS.U8 [R2+UR8+0x23400], R77 ;  /* 0x0234004d02007988 */ /* 0x004fe80008000008 */
[----:B------:R0:W-:Y:S04]  /*3d400*/  STL [R1+0xe8], R5 ;  /* 0x0000e80501007387 */ /* 0x0001e80000100800 */
[----:B------:R-:W2:Y:S01]  /*3d410*/  LDL.LU R79, [R1+0x2628] ;  /* 0x00262800014f7983 */ /* 0x000ea20000300800 */
[----:B0-----:R-:W-:-:S04]  /*3d420*/  IADD3 R5, P5, PT, R17, R13, RZ ;  /* 0x0000000d11057210 */ /* 0x001fc80007fbe0ff */
[----:B------:R-:W-:Y:S01]  /*3d430*/  LEA.HI.X.SX32 R6, R17, R12, 0x1, P5 ;  /* 0x0000000c11067211 */ /* 0x000fe200028f0eff */
[----:B------:R-:W-:Y:S01]  /*3d440*/  STL [R1+0x948], R5 ;  /* 0x0009480501007387 */ /* 0x000fe20000100800 */
[----:B------:R-:W-:-:S03]  /*3d450*/  IADD3 R8, P5, PT, R18, R13, RZ ;  /* 0x0000000d12087210 */ /* 0x000fc60007fbe0ff */
[----:B------:R0:W-:Y:S01]  /*3d460*/  STL [R1+0x944], R6 ;  /* 0x0009440601007387 */ /* 0x0001e20000100800 */
[----:B------:R-:W-:-:S03]  /*3d470*/  @P0 IMAD.MOV.U32 R7, RZ, RZ, R6 ;  /* 0x000000ffff070224 */ /* 0x000fc600078e0006 */
[----:B------:R-:W3:Y:S01]  /*3d480*/  LDL.LU R91, [R1+0x2624] ;  /* 0x00262400015b7983 */ /* 0x000ee20000300800 */
[----:B0-----:R-:W-:-:S05]  /*3d490*/  @P0 IMAD.MOV.U32 R6, RZ, RZ, R5 ;  /* 0x000000ffff060224 */ /* 0x001fca00078e0005 */
[----:B------:R0:W4:Y:S04]  /*3d4a0*/  @P0 LDG.E.U8 R3, desc[UR20][R6.64] ;  /* 0x0000001406030981 */ /* 0x000128000c1e1100 */
[----:B------:R-:W-:Y:S01]  /*3d4b0*/  STL [R1+0x950], R8 ;  /* 0x0009500801007387 */ /* 0x000fe20000100800 */
[----:B0-----:R-:W-:-:S05]  /*3d4c0*/  LEA.HI.X.SX32 R6, R18, R12, 0x1, P5 ;  /* 0x0000000c12067211 */ /* 0x001fca00028f0eff */
[----:B------:R0:W-:Y:S01]  /*3d4d0*/  STL [R1+0x94c], R6 ;  /* 0x00094c0601007387 */ /* 0x0001e20000100800 */
[----:B------:R-:W-:Y:S01]  /*3d4e0*/  @P0 IMAD.MOV.U32 R7, RZ, RZ, R6 ;  /* 0x000000ffff070224 */ /* 0x000fe200078e0006 */
[----:B------:R-:W-:Y:S02]  /*3d4f0*/  LOP3.LUT R5, R2, 0x10, RZ, 0x3c, !PT ;  /* 0x0000001002057812 */ /* 0x000fe400078e3cff */
[----:B------:R-:W3:Y:S01]  /*3d500*/  LDL.LU R89, [R1+0x2620] ;  /* 0x0026200001597983 */ /* 0x000ee20000300800 */
[----:B0-----:R-:W-:Y:S01]  /*3d510*/  @P0 IMAD.MOV.U32 R6, RZ, RZ, R8 ;  /* 0x000000ffff060224 */ /* 0x001fe200078e0008 */
[----:B------:R-:W-:-:S04]  /*3d520*/  IADD3 R8, P5, PT, R19, R13, RZ ;  /* 0x0000000d13087210 */ /* 0x000fc80007fbe0ff */
[----:B------:R0:W3:Y:S04]  /*3d530*/  @P0 LDG.E.U8 R4, desc[UR20][R6.64] ;  /* 0x0000001406040981 */ /* 0x0000e8000c1e1100 */
[----:B------:R1:W-:Y:S04]  /*3d540*/  STS.U8 [R5+UR8+0x20880], R82 ;  /* 0x0208805205007988 */ /* 0x0003e80008000008 */
[----:B------:R-:W-:Y:S01]  /*3d550*/  STL [R1+0x958], R8 ;  /* 0x0009580801007387 */ /* 0x000fe20000100800 */
[----:B0-----:R-:W-:Y:S02]  /*3d560*/  LEA.HI.X.SX32 R6, R19, R12, 0x1, P5 ;  /* 0x0000000c13067211 */ /* 0x001fe400028f0eff */
[----:B-1----:R-:W-:-:S03]  /*3d570*/  PRMT R82, RZ, 0x7610, R82 ;  /* 0x00007610ff527816 */ /* 0x002fc60000000052 */
[----:B------:R0:W-:Y:S01]  /*3d580*/  STL [R1+0x954], R6 ;  /* 0x0009540601007387 */ /* 0x0001e20000100800 */
[----:B------:R-:W-:-:S03]  /*3d590*/  @P0 IMAD.MOV.U32 R7, RZ, RZ, R6 ;  /* 0x000000ffff070224 */ /* 0x000fc600078e0006 */
[----:B------:R-:W3:Y:S01]  /*3d5a0*/  LDL.LU R87, [R1+0x261c] ;  /* 0x00261c0001577983 */ /* 0x000ee20000300800 */
[----:B0-----:R-:W-:Y:S01]  /*3d5b0*/  @P0 IMAD.MOV.U32 R6, RZ, RZ, R8 ;  /* 0x000000ffff060224 */ /* 0x001fe200078e0008 */
[----:B------:R-:W-:-:S04]  /*3d5c0*/  IADD3 R8, P5, PT, R20, R13, RZ ;  /* 0x0000000d14087210 */ /* 0x000fc80007fbe0ff */
[----:B------:R0:W3:Y:S04]  /*3d5d0*/  @P0 LDG.E.U8 R82, desc[UR20][R6.64] ;  /* 0x0000001406520981 */ /* 0x0000e8000c1e1100 */
[----:B------:R-:W-:Y:S01]  /*3d5e0*/  STL [R1+0x960], R8 ;  /* 0x0009600801007387 */ /* 0x000fe20000100800 */
[----:B0-----:R-:W-:-:S05]  /*3d5f0*/  LEA.HI.X.SX32 R6, R20, R12, 0x1, P5 ;  /* 0x0000000c14067211 */ /* 0x001fca00028f0eff */
[----:B------:R0:W-:Y:S01]  /*3d600*/  STL [R1+0x95c], R6 ;  /* 0x00095c0601007387 */ /* 0x0001e20000100800 */
[----:B------:R-:W-:-:S03]  /*3d610*/  @P0 IMAD.MOV.U32 R7, RZ, RZ, R6 ;  /* 0x000000ffff070224 */ /* 0x000fc600078e0006 */
        /* <DEDUP_REMOVED lines=16> */
[----:B------:R0:W-:Y:S04]  /*3d720*/  STL [R1+0x96c], R6 ;  /* 0x00096c0601007387 */ /* 0x0001e80000100800 */
[----:B------:R-:W3:Y:S01]  /*3d730*/  LDL.LU R10, [R1+0x4] ;  /* 0x00000400010a7983 */ /* 0x000ee20000300800 */
[----:B------:R-:W-:Y:S02]  /*3d740*/  ISETP.GT.U32.AND P3, PT, R15, R23, PT ;  /* 0x000000170f00720c */ /* 0x000fe40003f64070 */
[----:B------:R-:W-:Y:S01]  /*3d750*/  PRMT R80, RZ, 0x7610, R80 ;  /* 0x00007610ff507816 */ /* 0x000fe20000000050 */
[----:B------:R-:W-:Y:S01]  /*3d760*/  @P0 IMAD.MOV.U32 R7, RZ, RZ, R6 ;  /* 0x000000ffff070224 */ /* 0x000fe200078e0006 */
[----:B------:R-:W4:Y:S09]  /*3d770*/  LDL.LU R9, [R1] ;  /* 0x0000000001097983 */ /* 0x000f320000300800 */
[----:B------:R-:W-:-:S05]  /*3d780*/  @!P3 IMAD.IADD R23, R23, 0x1, -R15 ;  /* 0x000000011717b824 */ /* 0x000fca00078e0a0f */
[----:B------:R-:W-:-:S13]  /*3d790*/  ISETP.GT.U32.AND P3, PT, R15, R23, PT ;  /* 0x000000170f00720c */ /* 0x000fda0003f64070 */
[----:B------:R-:W-:-:S04]  /*3d7a0*/  @!P3 IMAD.IADD R23, R23, 0x1, -R15 ;  /* 0x000000011717b824 */ /* 0x000fc800078e0a0f */
[----:B------:R-:W-:-:S05]  /*3d7b0*/  @!P4 IMAD.MOV R23, RZ, RZ, -R23 ;  /* 0x000000ffff17c224 */ /* 0x000fca00078e0a17 */
[----:B------:R-:W-:Y:S02]  /*3d7c0*/  SEL R23, R14, R23, !P1 ;  /* 0x000000170e177207 */ /* 0x000fe40004800000 */
[----:B------:R-:W-:Y:S01]  /*3d7d0*/  ISETP.GT.U32.AND P3, PT, R15, R24, PT ;  /* 0x000000180f00720c */ /* 0x000fe20003f64070 */
[----:B0-----:R-:W-:Y:S02]  /*3d7e0*/  @P0 IMAD.MOV.U32 R6, RZ, RZ, R8 ;  /* 0x000000ffff060224 */ /* 0x001fe400078e0008 */
[----:B------:R-:W-:-:S03]  /*3d7f0*/  IMAD R23, R23, UR6, RZ ;  /* 0x0000000617177c24 */ /* 0x000fc6000f8e02ff */
[----:B------:R0:W4:Y:S02]  /*3d800*/  @P0 LDG.E.U8 R80, desc[UR20][R6.64] ;  /* 0x0000001406500981 */ /* 0x000124000c1e1100 */
[C---:B------:R-:W-:Y:S02]  /*3d810*/  IADD3 R8, P5, PT, R23.reuse, R13, RZ ;  /* 0x0000000d17087210 */ /* 0x040fe40007fbe0ff */
[----:B------:R-:W-:Y:S02]  /*3d820*/  ISETP.GE.AND P4, PT, R92, RZ, PT ;  /* 0x000000ff5c00720c */ /* 0x000fe40003f86270 */
[----:B------:R-:W4:Y:S01]  /*3d830*/  LDL.LU R92, [R1+0x2610] ;  /* 0x00261000015c7983 */ /* 0x000f220000300800 */
[----:B0-----:R-:W-:Y:S01]  /*3d840*/  LEA.HI.X.SX32 R6, R23, R12, 0x1, P5 ;  /* 0x0000000c17067211 */ /* 0x001fe200028f0eff */
[----:B------:R-:W-:Y:S02]  /*3d850*/  @!P3 IMAD.IADD R24, R24, 0x1, -R15 ;  /* 0x000000011818b824 */ /* 0x000fe400078e0a0f */
[----:B------:R-:W-:Y:S04]  /*3d860*/  STL [R1+0x978], R8 ;  /* 0x0009780801007387 */ /* 0x000fe80000100800 */
[----:B------:R0:W-:Y:S01]  /*3d870*/  STL [R1+0x974], R6 ;  /* 0x0009740601007387 */ /* 0x0001e20000100800 */
[----:B------:R-:W-:Y:S01]  /*3d880*/  @P0 IMAD.MOV.U32 R7, RZ, RZ, R6 ;  /* 0x000000ffff070224 */ /* 0x000fe200078e0006 */
[----:B------:R-:W-:Y:S01]  /*3d890*/  ISETP.GT.U32.AND P3, PT, R15, R24, PT ;  /* 0x000000180f00720c */ /* 0x000fe20003f64070 */
[----:B0-----:R-:W-:-:S02]  /*3d8a0*/  @P0 IMAD.MOV.U32 R6, RZ, RZ, R8 ;  /* 0x000000ffff060224 */ /* 0x001fc400078e0008 */
[----:B------:R-:W4:Y:S10]  /*3d8b0*/  LDL R8, [R1+0x1e70] ;  /* 0x001e700001087983 */ /* 0x000f340000100800 */
[----:B------:R-:W-:-:S04]  /*3d8c0*/  @!P3 IMAD.IADD R24, R24, 0x1, -R15 ;  /* 0x000000011818b824 */ /* 0x000fc800078e0a0f */
[----:B------:R-:W-:-:S05]  /*3d8d0*/  @!P4 IMAD.MOV R24, RZ, RZ, -R24 ;  /* 0x000000ffff18c224 */ /* 0x000fca00078e0a18 */
[----:B------:R-:W-:-:S05]  /*3d8e0*/  SEL R24, R14, R24, !P1 ;  /* 0x000000180e187207 */ /* 0x000fca0004800000 */
[----:B------:R-:W-:Y:S01]  /*3d8f0*/  IMAD R24, R24, UR6, RZ ;  /* 0x0000000618187c24 */ /* 0x000fe2000f8e02ff */
[----:B------:R-:W-:Y:S01]  /*3d900*/  ISETP.GE.AND P4, PT, R93, RZ, PT ;  /* 0x000000ff5d00720c */ /* 0x000fe20003f86270 */
[----:B------:R0:W-:Y:S04]  /*3d910*/  STS.U8 [R5+UR8+0x21480], R83 ;  /* 0x0214805305007988 */ /* 0x0001e80008000008 */
[----:B------:R-:W4:Y:S01]  /*3d920*/  LDL.LU R93, [R1+0x260c] ;  /* 0x00260c00015d7983 */ /* 0x000f220000300800 */
[----:B------:R-:W-:-:S03]  /*3d930*/  IADD3 R22, P5, PT, R24, R13, RZ ;  /* 0x0000000d18167210 */ /* 0x000fc60007fbe0ff */
[----:B------:R-:W-:Y:S04]  /*3d940*/  STS.U8 [R5+UR8+0x21880], R86 ;  /* 0x0218805605007988 */ /* 0x000fe80008000008 */
[----:B0-----:R-:W4:Y:S04]  /*3d950*/  LDL.LU R83, [R1+0xc] ;  /* 0x00000c0001537983 */ /* 0x001f280000300800 */
[----:B------:R-:W4:Y:S04]  /*3d960*/  LDL.LU R11, [R1+0x8] ;  /* 0x00000800010b7983 */ /* 0x000f280000300800 */
[----:B------:R-:W-:Y:S04]  /*3d970*/  STL [R1+0x980], R22 ;  /* 0x0009801601007387 */ /* 0x000fe80000100800 */
[----:B--2---:R0:W-:Y:S02]  /*3d980*/  STS.U8 [R5+UR8+0x20080], R79 ;  /* 0x0200804f05007988 */ /* 0x0041e40008000008 */
[----:B0-----:R-:W-:-:S06]  /*3d990*/  PRMT R79, RZ, 0x7610, R79 ;  /* 0x00007610ff4f7816 */ /* 0x001fcc000000004f */
[----:B------:R0:W2:Y:S02]  /*3d9a0*/  @P0 LDG.E.U8 R79, desc[UR20][R6.64] ;  /* 0x00000014064f0981 */ /* 0x0000a4000c1e1100 */
[----:B0-----:R-:W-:-:S05]  /*3d9b0*/  LEA.HI.X.SX32 R6, R24, R12, 0x1, P5 ;  /* 0x0000000c18067211 */ /* 0x001fca00028f0eff */
[----:B------:R-:W-:Y:S04]  /*3d9c0*/  STL [R1+0x97c], R6 ;  /* 0x00097c0601007387 */ /* 0x000fe80000100800 */
[----:B------:R-:W2:Y:S04]  /*3d9d0*/  LDL R86, [R1+0x1e74] ;  /* 0x001e740001567983 */ /* 0x000ea80000100800 */
[----:B------:R0:W-:Y:S04]  /*3d9e0*/  STS.U8 [R5+UR8+0x21080], R84 ;  /* 0x0210805405007988 */ /* 0x0001e80008000008 */
[----:B0-----:R-:W2:Y:S04]  /*3d9f0*/  LDL.LU R84, [R1+0x14] ;  /* 0x0000140001547983 */ /* 0x001ea80000300800 */
[----:B---3--:R0:W-:Y:S04]  /*3da00*/  STS.U8 [R5+UR8+0x23880], R10 ;  /* 0x0238800a05007988 */ /* 0x0081e80008000008 */
[----:B0-----:R-:W3:Y:S01]  /*3da10*/  LDL.LU R10, [R1+0x10] ;  /* 0x00001000010a7983 */ /* 0x001ee20000300800 */
[----:B------:R-:W-:-:S13]  /*3da20*/  ISETP.GT.U32.AND P3, PT, R15, R25, PT ;  /* 0x000000190f00720c */ /* 0x000fda0003f64070 */
[----:B------:R-:W-:-:S05]  /*3da30*/  @!P3 IMAD.IADD R25, R25, 0x1, -R15 ;  /* 0x000000011919b824 */ /* 0x000fca00078e0a0f */
[----:B------:R-:W-:Y:S01]  /*3da40*/  ISETP.GT.U32.AND P3, PT, R15, R25, PT ;  /* 0x000000190f00720c */ /* 0x000fe20003f64070 */
[----:B------:R0:W-:-:S12]  /*3da50*/  STS.U8 [R5+UR8+0x20480], R78 ;  /* 0x0204804e05007988 */ /* 0x0001d80008000008 */
[----:B------:R-:W-:Y:S01]  /*3da60*/  @!P3 IMAD.IADD R25, R25, 0x1, -R15 ;  /* 0x000000011919b824 */ /* 0x000fe200078e0a0f */
[----:B------:R-:W-:-:S03]  /*3da70*/  ISETP.GT.U32.AND P3, PT, R15, R26, PT ;  /* 0x0000001a0f00720c */ /* 0x000fc60003f64070 */
[----:B------:R-:W-:Y:S01]  /*3da80*/  @!P4 IMAD.MOV R25, RZ, RZ, -R25 ;  /* 0x000000ffff19c224 */ /* 0x000fe200078e0a19 */
[----:B0-----:R-:W-:Y:S01]  /*3da90*/  PRMT R78, RZ, 0x7610, R78 ;  /* 0x00007610ff4e7816 */ /* 0x001fe2000000004e */
[----:B------:R-:W-:-:S03]  /*3daa0*/  @P0 IMAD.MOV.U32 R7, RZ, RZ, R6 ;  /* 0x000000ffff070224 */ /* 0x000fc600078e0006 */
[----:B------:R-:W-:Y:S01]  /*3dab0*/  SEL R25, R14, R25, !P1 ;  /* 0x000000190e197207 */ /* 0x000fe20004800000 */
[----:B------:R-:W-:-:S04]  /*3dac0*/  @P0 IMAD.MOV.U32 R6, RZ, RZ, R22 ;  /* 0x000000ffff060224 */ /* 0x000fc800078e0016 */
[----:B------:R-:W-:Y:S01]  /*3dad0*/  IMAD R25, R25, UR6, RZ ;  /* 0x0000000619197c24 */ /* 0x000fe2000f8e02ff */
[----:B------:R0:W3:Y:S01]  /*3dae0*/  @P0 LDG.E.U8 R78, desc[UR20][R6.64] ;  /* 0x00000014064e0981 */ /* 0x0000e2000c1e1100 */
[----:B------:R-:W-:-:S03]  /*3daf0*/  @!P3 IMAD.IADD R26, R26, 0x1, -R15 ;  /* 0x000000011a1ab824 */ /* 0x000fc600078e0a0f */
[----:B0-----:R-:W-:Y:S02]  /*3db00*/  IADD3 R7, P5, PT, R25, R13, RZ ;  /* 0x0000000d19077210 */ /* 0x001fe40007fbe0ff */
[----:B------:R-:W-:Y:S02]  /*3db10*/  ISETP.GT.U32.AND P3, PT, R15, R26, PT ;  /* 0x0000001a0f00720c */ /* 0x000fe40003f64070 */
[----:B----4-:R-:W-:Y:S02]  /*3db20*/  ISETP.GE.AND P4, PT, R8, RZ, PT ;  /* 0x000000ff0800720c */ /* 0x010fe40003f86270 */
[----:B------:R-:W-:Y:S01]  /*3db30*/  LEA.HI.X.SX32 R8, R25, R12, 0x1, P5 ;  /* 0x0000000c19087211 */ /* 0x000fe200028f0eff */
[----:B------:R-:W-:Y:S04]  /*3db40*/  STL [R1+0x988], R7 ;  /* 0x0009880701007387 */ /* 0x000fe80000100800 */
[----:B------:R0:W-:Y:S04]  /*3db50*/  STS.U8 [R5+UR8+0x21c80], R85 ;  /* 0x021c805505007988 */ /* 0x0001e80008000008 */
[----:B------:R-:W-:Y:S04]  /*3db60*/  STL [R1+0x984], R8 ;  /* 0x0009840801007387 */ /* 0x000fe80000100800 */
[----:B0-----:R-:W4:Y:S01]  /*3db70*/  LDL R85, [R1+0x1e78] ;  /* 0x001e780001557983 */ /* 0x001f220000100800 */
[----:B------:R-:W-:Y:S01]  /*3db80*/  @!P3 IMAD.IADD R26, R26, 0x1, -R15 ;  /* 0x000000011a1ab824 */ /* 0x000fe200078e0a0f */
[----:B------:R-:W-:-:S03]  /*3db90*/  ISETP.GT.U32.AND P3, PT, R15, R27, PT ;  /* 0x0000001b0f00720c */ /* 0x000fc60003f64070 */
[----:B------:R-:W-:-:S05]  /*3dba0*/  @!P4 IMAD.MOV R26, RZ, RZ, -R26 ;  /* 0x000000ffff1ac224 */ /* 0x000fca00078e0a1a */
[----:B------:R-:W-:Y:S01]  /*3dbb0*/  SEL R26, R14, R26, !P1 ;  /* 0x0000001a0e1a7207 */ /* 0x000fe20004800000 */
[----:B------:R0:W-:Y:S01]  /*3dbc0*/  STS.U8 [R5+UR8+0x23c80], R9 ;  /* 0x023c800905007988 */ /* 0x0001e20008000008 */
[----:B------:R-:W-:-:S03]  /*3dbd0*/  PRMT R77, RZ, 0x7610, R77 ;  /* 0x00007610ff4d7816 */ /* 0x000fc6000000004d */
[----:B------:R-:W-:Y:S02]  /*3dbe0*/  IMAD R26, R26, UR6, RZ ;  /* 0x000000061a1a7c24 */ /* 0x000fe4000f8e02ff */
[----:B------:R-:W-:Y:S02]  /*3dbf0*/  @!P3 IMAD.IADD R27, R27, 0x1, -R15 ;  /* 0x000000011b1bb824 */ /* 0x000fe400078e0a0f */
[----:B0-----:R-:W-:Y:S02]  /*3dc00*/  @P0 IMAD.MOV.U32 R9, RZ, RZ, R8 ;  /* 0x000000ffff090224 */ /* 0x001fe400078e0008 */
[----:B------:R-:W-:Y:S01]  /*3dc10*/  @P0 IMAD.MOV.U32 R8, RZ, RZ, R7 ;  /* 0x000000ffff080224 */ /* 0x000fe200078e0007 */
[----:B------:R-:W-:Y:S02]  /*3dc20*/  IADD3 R7, P4, PT, R26, R13, RZ ;  /* 0x0000000d1a077210 */ /* 0x000fe40007f9e0ff */
[----:B------:R-:W-:Y:S02]  /*3dc30*/  LOP3.LUT R6, R2, 0x20, RZ, 0x3c, !PT ;  /* 0x0000002002067812 */ /* 0x000fe400078e3cff */
[----:B------:R-:W-:Y:S01]  /*3dc40*/  ISETP.GT.U32.AND P3, PT, R15, R27, PT ;  /* 0x0000001b0f00720c */ /* 0x000fe20003f64070 */
[----:B------:R0:W4:Y:S04]  /*3dc50*/  @P0 LDG.E.U8 R77, desc[UR20][R8.64] ;  /* 0x00000014084d0981 */ /* 0x000128000c1e1100 */
[----:B------:R-:W-:Y:S04]  /*3dc60*/  STS.U8 [R5+UR8+0x22080], R88 ;  /* 0x0220805805007988 */ /* 0x000fe80008000008 */
[----:B------:R-:W-:Y:S04]  /*3dc70*/  STS.U8 [R5+UR8+0x22480], R87 ;  /* 0x0224805705007988 */ /* 0x000fe80008000008 */
[----:B------:R-:W-:Y:S04]  /*3dc80*/  STS.U8 [R5+UR8+0x22880], R90 ;  /* 0x0228805a05007988 */ /* 0x000fe80008000008 */
[----:B------:R-:W-:Y:S04]  /*3dc90*/  STS.U8 [R5+UR8+0x22c80], R89 ;  /* 0x022c805905007988 */ /* 0x000fe80008000008 */
[----:B------:R-:W-:Y:S04]  /*3dca0*/  STS.U8 [R5+UR8+0x23080], R92 ;  /* 0x0230805c05007988 */ /* 0x000fe80008000008 */
[----:B------:R-:W-:Y:S01]  /*3dcb0*/  STS.U8 [R5+UR8+0x23480], R91 ;  /* 0x0234805b05007988 */ /* 0x000fe20008000008 */
[----:B0-----:R-:W-:-:S03]  /*3dcc0*/  LEA.HI.X.SX32 R8, R26, R12, 0x1, P4 ;  /* 0x0000000c1a087211 */ /* 0x001fc600020f0eff */
[----:B------:R-:W-:Y:S04]  /*3dcd0*/  STL [R1+0x990], R7 ;  /* 0x0009900701007387 */ /* 0x000fe80000100800 */
[----:B------:R0:W-:Y:S04]  /*3dce0*/  STS.U8 [R6+UR8+0x20500], R83 ;  /* 0x0205005306007988 */ /* 0x0001e80008000008 */
[----:B------:R-:W-:Y:S04]  /*3dcf0*/  STL [R1+0x98c], R8 ;  /* 0x00098c0801007387 */ /* 0x000fe80000100800 */
[----:B------:R1:W-:Y:S04]  /*3dd00*/  STS.U8 [R6+UR8+0x20900], R11 ;  /* 0x0209000b06007988 */ /* 0x0003e80008000008 */
[----:B0-----:R-:W4:Y:S04]  /*3dd10*/  LDL.LU R83, [R1+0x1c] ;  /* 0x00001c0001537983 */ /* 0x001f280000300800 */
[----:B-1----:R-:W4:Y:S01]  /*3dd20*/  LDL.LU R11, [R1+0x18] ;  /* 0x00001800010b7983 */ /* 0x002f220000300800 */
[----:B------:R-:W-:Y:S01]  /*3dd30*/  @!P3 IMAD.IADD R27, R27, 0x1, -R15 ;  /* 0x000000011b1bb824 */ /* 0x000fe200078e0a0f */
[----:B------:R-:W-:Y:S01]  /*3dd40*/  PRMT R76, RZ, 0x7610, R76 ;  /* 0x00007610ff4c7816 */ /* 0x000fe2000000004c */
[----:B------:R-:W-:-:S02]  /*3dd50*/  @P0 IMAD.MOV.U32 R9, RZ, RZ, R8 ;  /* 0x000000ffff090224 */ /* 0x000fc400078e0008 */
[----:B------:R-:W-:-:S05]  /*3dd60*/  @P0 IMAD.MOV.U32 R8, RZ, RZ, R7 ;  /* 0x000000ffff080224 */ /* 0x000fca00078e0007 */
[----:B------:R0:W4:Y:S01]  /*3dd70*/  @P0 LDG.E.U8 R76, desc[UR20][R8.64] ;  /* 0x00000014084c0981 */ /* 0x000122000c1e1100 */
[----:B--2---:R-:W-:-:S03]  /*3dd80*/  ISETP.GE.AND P4, PT, R86, RZ, PT ;  /* 0x000000ff5600720c */ /* 0x004fc60003f86270 */
[----:B------:R-:W2:Y:S10]  /*3dd90*/  LDL R86, [R1+0x1e64] ;  /* 0x001e640001567983 */ /* 0x000eb40000100800 */
[----:B------:R-:W-:-:S05]  /*3dda0*/  @!P4 IMAD.MOV R27, RZ, RZ, -R27 ;  /* 0x000000ffff1bc224 */ /* 0x000fca00078e0a1b */
[----:B------:R-:W-:-:S05]  /*3ddb0*/  SEL R27, R14, R27, !P1 ;  /* 0x0000001b0e1b7207 */ /* 0x000fca0004800000 */
[----:B------:R-:W-:Y:S01]  /*3ddc0*/  IMAD R27, R27, UR4, RZ ;  /* 0x000000041b1b7c24 */ /* 0x000fe2000f8e02ff */
[----:B------:R1:W-:Y:S04]  /*3ddd0*/  STS.U8 [R6+UR8+0x20d00], R84 ;  /* 0x020d005406007988 */ /* 0x0003e80008000008 */
[----:B---3--:R3:W-:Y:S01]  /*3dde0*/  STS.U8 [R6+UR8+0x21100], R10 ;  /* 0x0211000a06007988 */ /* 0x0087e20008000008 */
[----:B------:R-:W-:Y:S02]  /*3ddf0*/  SHF.R.S32.HI R7, RZ, 0x1f, R27 ;  /* 0x0000001fff077819 */ /* 0x000fe4000001141b */
[----:B0-----:R-:W-:Y:S02]  /*3de00*/  IADD3 R8, P4, PT, R27, R13, RZ ;  /* 0x0000000d1b087210 */ /* 0x001fe40007f9e0ff */
[----:B------:R-:W-:Y:S01]  /*3de10*/  ISETP.GT.U32.AND P3, PT, R15, R28, PT ;  /* 0x0000001c0f00720c */ /* 0x000fe20003f64070 */
[----:B------:R-:W0:Y:S02]  /*3de20*/  LDCU UR4, c[0x0][0x3b0] ;  /* 0x00007600ff0477ac */ /* 0x000e240008000800 */
[----:B------:R-:W-:Y:S01]  /*3de30*/  IMAD.X R9, R7, 0x1, R12, P4 ;  /* 0x0000000107097824 */ /* 0x000fe200020e060c */
[----:B------:R0:W-:Y:S04]  /*3de40*/  STL [R1+0x15b4], R8 ;  /* 0x0015b40801007387 */ /* 0x0001e80000100800 */
[----:B------:R0:W-:Y:S04]  /*3de50*/  STL [R1+0x15b0], R9 ;  /* 0x0015b00901007387 */ /* 0x0001e80000100800 */
[----:B-1----:R-:W2:Y:S04]  /*3de60*/  LDL.LU R84, [R1+0x20] ;  /* 0x0000200001547983 */ /* 0x002ea80000300800 */
[----:B---3--:R-:W3:Y:S01]  /*3de70*/  LDL.LU R10, [R1+0x24] ;  /* 0x00002400010a7983 */ /* 0x008ee20000300800 */
[----:B------:R-:W-:-:S05]  /*3de80*/  @!P3 IMAD.IADD R28, R28, 0x1, -R15 ;  /* 0x000000011c1cb824 */ /* 0x000fca00078e0a0f */
[----:B------:R-:W-:Y:S02]  /*3de90*/  ISETP.GT.U32.AND P3, PT, R15, R28, PT ;  /* 0x0000001c0f00720c */ /* 0x000fe40003f64070 */
[----:B------:R-:W-:-:S06]  /*3dea0*/  PRMT R75, RZ, 0x7610, R75 ;  /* 0x00007610ff4b7816 */ /* 0x000fcc000000004b */
[----:B------:R1:W3:Y:S05]  /*3deb0*/  @P0 LDG.E.U8 R75, desc[UR20][R8.64] ;  /* 0x00000014084b0981 */ /* 0x0002ea000c1e1100 */
[----:B------:R-:W-:Y:S01]  /*3dec0*/  @!P3 IMAD.IADD R28, R28, 0x1, -R15 ;  /* 0x000000011c1cb824 */ /* 0x000fe200078e0a0f */
[----:B------:R-:W-:Y:S02]  /*3ded0*/  ISETP.GT.U32.AND P3, PT, R15, R29, PT ;  /* 0x0000001d0f00720c */ /* 0x000fe40003f64070 */
[----:B----4-:R-:W-:Y:S02]  /*3dee0*/  ISETP.GE.AND P4, PT, R85, RZ, PT ;  /* 0x000000ff5500720c */ /* 0x010fe40003f86270 */
[----:B------:R-:W4:Y:S11]  /*3def0*/  LDL R85, [R1+0x1e68] ;  /* 0x001e680001557983 */ /* 0x000f360000100800 */
[----:B------:R-:W-:-:S05]  /*3df00*/  @!P4 IMAD.MOV R28, RZ, RZ, -R28 ;  /* 0x000000ffff1cc224 */ /* 0x000fca00078e0a1c */
[----:B------:R-:W-:-:S05]  /*3df10*/  SEL R28, R14, R28, !P1 ;  /* 0x0000001c0e1c7207 */ /* 0x000fca0004800000 */
[----:B0-----:R-:W-:Y:S02]  /*3df20*/  IMAD R28, R28, UR4, RZ ;  /* 0x000000041c1c7c24 */ /* 0x001fe4000f8e02ff */
[----:B------:R-:W-:Y:S01]  /*3df30*/  @!P3 IMAD.IADD R29, R29, 0x1, -R15 ;  /* 0x000000011d1db824 */ /* 0x000fe200078e0a0f */
[----:B------:R-:W0:Y:S02]  /*3df40*/  LDCU UR4, c[0x0][0x3b0] ;  /* 0x00007600ff0477ac */ /* 0x000e240008000800 */
[----:B------:R-:W-:Y:S02]  /*3df50*/  SHF.R.S32.HI R7, RZ, 0x1f, R28 ;  /* 0x0000001fff077819 */ /* 0x000fe4000001141c */
[----:B-1----:R-:W-:Y:S02]  /*3df60*/  IADD3 R8, P4, PT, R28, R13, RZ ;  /* 0x0000000d1c087210 */ /* 0x002fe40007f9e0ff */
[----:B------:R-:W-:-:S03]  /*3df70*/  ISETP.GT.U32.AND P3, PT, R15, R29, PT ;  /* 0x0000001d0f00720c */ /* 0x000fc60003f64070 */
[----:B------:R-:W-:Y:S01]  /*3df80*/  IMAD.X R9, R7, 0x1, R12, P4 ;  /* 0x0000000107097824 */ /* 0x000fe200020e060c */
[----:B------:R-:W-:Y:S04]  /*3df90*/  STL [R1+0x15bc], R8 ;  /* 0x0015bc0801007387 */ /* 0x000fe80000100800 */
[----:B------:R-:W-:Y:S04]  /*3dfa0*/  STL [R1+0x15b8], R9 ;  /* 0x0015b80901007387 */ /* 0x000fe80000100800 */
[----:B------:R1:W-:Y:S04]  /*3dfb0*/  STS.U8 [R6+UR8+0x21500], R83 ;  /* 0x0215005306007988 */ /* 0x0003e80008000008 */
[----:B------:R0:W-:Y:S04]  /*3dfc0*/  STS.U8 [R6+UR8+0x21900], R11 ;  /* 0x0219000b06007988 */ /* 0x0001e80008000008 */
[----:B-1----:R-:W4:Y:S04]  /*3dfd0*/  LDL.LU R83, [R1+0x2c] ;  /* 0x00002c0001537983 */ /* 0x002f280000300800 */
[----:B0-----:R-:W4:Y:S01]  /*3dfe0*/  LDL.LU R11, [R1+0x28] ;  /* 0x00002800010b7983 */ /* 0x001f220000300800 */
[----:B------:R-:W-:Y:S01]  /*3dff0*/  @!P3 IMAD.IADD R29, R29, 0x1, -R15 ;  /* 0x000000011d1db824 */ /* 0x000fe200078e0a0f */
[----:B--2---:R-:W-:-:S02]  /*3e000*/  ISETP.GE.AND P4, PT, R86, RZ, PT ;  /* 0x000000ff5600720c */ /* 0x004fc40003f86270 */
[----:B------:R-:W-:-:S06]  /*3e010*/  PRMT R21, RZ, 0x7610, R21 ;  /* 0x00007610ff157816 */ /* 0x000fcc0000000015 */
[----:B------:R0:W2:Y:S05]  /*3e020*/  @P0 LDG.E.U8 R21, desc[UR20][R8.64] ;  /* 0x0000001408150981 */ /* 0x0000aa000c1e1100 */
[----:B------:R-:W-:-:S05]  /*3e030*/  @!P4 IMAD.MOV R29, RZ, RZ, -R29 ;  /* 0x000000ffff1dc224 */ /* 0x000fca00078e0a1d */
[----:B------:R-:W-:-:S05]  /*3e040*/  SEL R29, R14, R29, !P1 ;  /* 0x0000001d0e1d7207 */ /* 0x000fca0004800000 */
[----:B------:R-:W-:Y:S01]  /*3e050*/  IMAD R29, R29, UR4, RZ ;  /* 0x000000041d1d7c24 */ /* 0x000fe2000f8e02ff */
[----:B------:R1:W-:Y:S04]  /*3e060*/  STS.U8 [R6+UR8+0x21d00], R84 ;  /* 0x021d005406007988 */ /* 0x0003e80008000008 */
[----:B------:R-:W-:Y:S02]  /*3e070*/  SHF.R.S32.HI R7, RZ, 0x1f, R29 ;  /* 0x0000001fff077819 */ /* 0x000fe4000001141d */
[----:B0-----:R-:W-:Y:S01]  /*3e080*/  IADD3 R8, P4, PT, R29, R13, RZ ;  /* 0x0000000d1d087210 */ /* 0x001fe20007f9e0ff */
[----:B---3--:R0:W-:Y:S01]  /*3e090*/  STS.U8 [R6+UR8+0x22100], R10 ;  /* 0x0221000a06007988 */ /* 0x0081e20008000008 */
[----:B------:R-:W-:Y:S01]  /*3e0a0*/  ISETP.GT.U32.AND P3, PT, R15, R30, PT ;  /* 0x0000001e0f00720c */ /* 0x000fe20003f64070 */
[----:B------:R-:W3:Y:S02]  /*3e0b0*/  LDCU UR4, c[0x0][0x3b0] ;  /* 0x00007600ff0477ac */ /* 0x000ee40008000800 */
[----:B------:R-:W-:Y:S01]  /*3e0c0*/  IMAD.X R9, R7, 0x1, R12, P4 ;  /* 0x0000000107097824 */ /* 0x000fe200020e060c */
[----:B-1----:R-:W2:Y:S04]  /*3e0d0*/  LDL R84, [R1+0x1e6c] ;  /* 0x001e6c0001547983 */ /* 0x002ea80000100800 */
[----:B------:R1:W-:Y:S04]  /*3e0e0*/  STL [R1+0x15c4], R8 ;  /* 0x0015c40801007387 */ /* 0x0003e80000100800 */
[----:B------:R1:W-:Y:S04]  /*3e0f0*/  STL [R1+0x15c0], R9 ;  /* 0x0015c00901007387 */ /* 0x0003e80000100800 */
[----:B------:R-:W2:Y:S04]  /*3e100*/  LDL.LU R86, [R1+0x34] ;  /* 0x0000340001567983 */ /* 0x000ea80000300800 */
[----:B0-----:R-:W2:Y:S01]  /*3e110*/  LDL.LU R10, [R1+0x30] ;  /* 0x00003000010a7983 */ /* 0x001ea20000300800 */
[----:B------:R-:W-:-:S05]  /*3e120*/  @!P3 IMAD.IADD R30, R30, 0x1, -R15 ;  /* 0x000000011e1eb824 */ /* 0x000fca00078e0a0f */
[----:B------:R-:W-:Y:S02]  /*3e130*/  ISETP.GT.U32.AND P3, PT, R15, R30, PT ;  /* 0x0000001e0f00720c */ /* 0x000fe40003f64070 */
[----:B------:R-:W-:-:S06]  /*3e140*/  PRMT R74, RZ, 0x7610, R74 ;  /* 0x00007610ff4a7816 */ /* 0x000fcc000000004a */
[----:B------:R1:W2:Y:S05]  /*3e150*/  @P0 LDG.E.U8 R74, desc[UR20][R8.64] ;  /* 0x00000014084a0981 */ /* 0x0002aa000c1e1100 */
[----:B------:R-:W-:Y:S01]  /*3e160*/  @!P3 IMAD.IADD R30, R30, 0x1, -R15 ;  /* 0x000000011e1eb824 */ /* 0x000fe200078e0a0f */
[----:B----4-:R-:W-:-:S13]  /*3e170*/  ISETP.GE.AND P4, PT, R85, RZ, PT ;  /* 0x000000ff5500720c */ /* 0x010fda0003f86270 */
[----:B------:R-:W-:-:S05]  /*3e180*/  @!P4 IMAD.MOV R30, RZ, RZ, -R30 ;  /* 0x000000ffff1ec224 */ /* 0x000fca00078e0a1e */
[----:B------:R-:W-:-:S05]  /*3e190*/  SEL R30, R14, R30, !P1 ;  /* 0x0000001e0e1e7207 */ /* 0x000fca0004800000 */
[----:B---3--:R-:W-:Y:S01]  /*3e1a0*/  IMAD R30, R30, UR4, RZ ;  /* 0x000000041e1e7c24 */ /* 0x008fe2000f8e02ff */
[----:B------:R0:W-:Y:S04]  /*3e1b0*/  STS.U8 [R6+UR8+0x22900], R11 ;  /* 0x0229000b06007988 */ /* 0x0001e80008000008 */
[----:B------:R-:W-:Y:S02]  /*3e1c0*/  SHF.R.S32.HI R7, RZ, 0x1f, R30 ;  /* 0x0000001fff077819 */ /* 0x000fe4000001141e */
[----:B-1----:R-:W-:Y:S01]  /*3e1d0*/  IADD3 R8, P4, PT, R30, R13, RZ ;  /* 0x0000000d1e087210 */ /* 0x002fe20007f9e0ff */
[----:B------:R1:W-:Y:S01]  /*3e1e0*/  STS.U8 [R6+UR8+0x22500], R83 ;  /* 0x0225005306007988 */ /* 0x0003e20008000008 */
[----:B------:R-:W-:Y:S01]  /*3e1f0*/  ISETP.GT.U32.AND P3, PT, R15, R31, PT ;  /* 0x0000001f0f00720c */ /* 0x000fe20003f64070 */
[----:B------:R-:W3:Y:S02]  /*3e200*/  LDCU UR4, c[0x0][0x3b0] ;  /* 0x00007600ff0477ac */ /* 0x000ee40008000800 */
[----:B------:R-:W-:Y:S01]  /*3e210*/  IMAD.X R9, R7, 0x1, R12, P4 ;  /* 0x0000000107097824 */ /* 0x000fe200020e060c */
[----:B0-----:R-:W4:Y:S04]  /*3e220*/  LDL R11, [R1+0x1e54] ;  /* 0x001e5400010b7983 */ /* 0x001f280000100800 */
[----:B------:R-:W-:Y:S04]  /*3e230*/  STL [R1+0x15cc], R8 ;  /* 0x0015cc0801007387 */ /* 0x000fe80000100800 */
[----:B------:R-:W-:Y:S04]  /*3e240*/  STL [R1+0x15c8], R9 ;  /* 0x0015c80901007387 */ /* 0x000fe80000100800 */
[----:B-1----:R-:W4:Y:S01]  /*3e250*/  LDL.LU R83, [R1+0x3c] ;  /* 0x00003c0001537983 */ /* 0x002f220000300800 */
[----:B--2---:R-:W-:-:S03]  /*3e260*/  ISETP.GE.AND P4, PT, R84, RZ, PT ;  /* 0x000000ff5400720c */ /* 0x004fc60003f86270 */
[----:B------:R-:W2:Y:S04]  /*3e270*/  LDL.LU R84, [R1+0x38] ;  /* 0x0000380001547983 */ /* 0x000ea80000300800 */
[----:B------:R0:W-:Y:S04]  /*3e280*/  STS.U8 [R6+UR8+0x23100], R10 ;  /* 0x0231000a06007988 */ /* 0x0001e80008000008 */
[----:B0-----:R-:W2:Y:S01]  /*3e290*/  LDL R10, [R1+0x1e5c] ;  /* 0x001e5c00010a7983 */ /* 0x001ea20000100800 */
[----:B------:R-:W-:-:S05]  /*3e2a0*/  @!P3 IMAD.IADD R31, R31, 0x1, -R15 ;  /* 0x000000011f1fb824 */ /* 0x000fca00078e0a0f */
[----:B------:R-:W-:Y:S02]  /*3e2b0*/  ISETP.GT.U32.AND P3, PT, R15, R31, PT ;  /* 0x0000001f0f00720c */ /* 0x000fe40003f64070 */
[----:B------:R-:W-:-:S06]  /*3e2c0*/  PRMT R72, RZ, 0x7610, R72 ;  /* 0x00007610ff487816 */ /* 0x000fcc0000000048 */
[----:B------:R0:W2:Y:S05]  /*3e2d0*/  @P0 LDG.E.U8 R72, desc[UR20][R8.64] ;  /* 0x0000001408480981 */ /* 0x0000aa000c1e1100 */
[----:B------:R-:W-:-:S04]  /*3e2e0*/  @!P3 IMAD.IADD R31, R31, 0x1, -R15 ;  /* 0x000000011f1fb824 */ /* 0x000fc800078e0a0f */
[----:B------:R-:W-:-:S05]  /*3e2f0*/  @!P4 IMAD.MOV R31, RZ, RZ, -R31 ;  /* 0x000000ffff1fc224 */ /* 0x000fca00078e0a1f */
[----:B------:R-:W-:-:S05]  /*3e300*/  SEL R31, R14, R31, !P1 ;  /* 0x0000001f0e1f7207 */ /* 0x000fca0004800000 */
[----:B---3--:R-:W-:Y:S01]  /*3e310*/  IMAD R31, R31, UR4, RZ ;  /* 0x000000041f1f7c24 */ /* 0x008fe2000f8e02ff */
[----:B------:R-:W-:Y:S01]  /*3e320*/  ISETP.GT.U32.AND P3, PT, R15, R32, PT ;  /* 0x000000200f00720c */ /* 0x000fe20003f64070 */
[----:B------:R1:W-:Y:S01]  /*3e330*/  STS.U8 [R6+UR8+0x22d00], R86 ;  /* 0x022d005606007988 */ /* 0x0003e20008000008 */
[----:B------:R-:W3:Y:S02]  /*3e340*/  LDCU UR4, c[0x0][0x3b0] ;  /* 0x00007600ff0477ac */ /* 0x000ee40008000800 */
[----:B------:R-:W-:Y:S02]  /*3e350*/  SHF.R.S32.HI R7, RZ, 0x1f, R31 ;  /* 0x0000001fff077819 */ /* 0x000fe4000001141f */
[----:B0-----:R-:W-:-:S05]  /*3e360*/  IADD3 R8, P4, PT, R31, R13, RZ ;  /* 0x0000000d1f087210 */ /* 0x001fca0007f9e0ff */
[----:B------:R-:W-:Y:S01]  /*3e370*/  IMAD.X R9, R7, 0x1, R12, P4 ;  /* 0x0000000107097824 */ /* 0x000fe200020e060c */
[----:B------:R-:W-:Y:S04]  /*3e380*/  STL [R1+0x15d4], R8 ;  /* 0x0015d40801007387 */ /* 0x000fe80000100800 */
[----:B------:R-:W-:Y:S04]  /*3e390*/  STL [R1+0x15d0], R9 ;  /* 0x0015d00901007387 */ /* 0x000fe80000100800 */
[----:B------:R-:W2:Y:S01]  /*3e3a0*/  LDL.LU R85, [R1+0x4c] ;  /* 0x00004c0001557983 */ /* 0x000ea20000300800 */
[----:B------:R-:W-:-:S03]  /*3e3b0*/  @!P3 IMAD.IADD R32, R32, 0x1, -R15 ;  /* 0x000000012020b824 */ /* 0x000fc600078e0a0f */
[----:B-1----:R-:W2:Y:S02]  /*3e3c0*/  LDL.LU R86, [R1+0x44] ;  /* 0x0000440001567983 */ /* 0x002ea40000300800 */
[----:B------:R-:W-:Y:S02]  /*3e3d0*/  ISETP.GT.U32.AND P3, PT, R15, R32, PT ;  /* 0x000000200f00720c */ /* 0x000fe40003f64070 */
[----:B------:R-:W-:-:S06]  /*3e3e0*/  PRMT R71, RZ, 0x7610, R71 ;  /* 0x00007610ff477816 */ /* 0x000fcc0000000047 */
[----:B------:R0:W2:Y:S05]  /*3e3f0*/  @P0 LDG.E.U8 R71, desc[UR20][R8.64] ;  /* 0x0000001408470981 */ /* 0x0000aa000c1e1100 */
[----:B------:R-:W-:Y:S01]  /*3e400*/  @!P3 IMAD.IADD R32, R32, 0x1, -R15 ;  /* 0x000000012020b824 */ /* 0x000fe200078e0a0f */
[----:B----4-:R-:W-:Y:S02]  /*3e410*/  ISETP.GE.AND P4, PT, R11, RZ, PT ;  /* 0x000000ff0b00720c */ /* 0x010fe40003f86270 */
[----:B------:R-:W4:Y:S04]  /*3e420*/  LDL.LU R11, [R1+0x40] ;  /* 0x00004000010b7983 */ /* 0x000f280000300800 */
[----:B------:R1:W-:Y:S04]  /*3e430*/  STS.U8 [R6+UR8+0x23500], R83 ;  /* 0x0235005306007988 */ /* 0x0003e80008000008 */
[----:B-1----:R-:W4:Y:S03]  /*3e440*/  LDL R83, [R1+0x1e60] ;  /* 0x001e600001537983 */ /* 0x002f260000100800 */
[----:B------:R-:W-:-:S05]  /*3e450*/  @!P4 IMAD.MOV R32, RZ, RZ, -R32 ;  /* 0x000000ffff20c224 */ /* 0x000fca00078e0a20 */
[----:B------:R-:W-:-:S05]  /*3e460*/  SEL R32, R14, R32, !P1 ;  /* 0x000000200e207207 */ /* 0x000fca0004800000 */
[----:B---3--:R-:W-:Y:S01]  /*3e470*/  IMAD R32, R32, UR4, RZ ;  /* 0x0000000420207c24 */ /* 0x008fe2000f8e02ff */
[----:B--2---:R1:W-:Y:S04]  /*3e480*/  STS.U8 [R6+UR8+0x23900], R84 ;  /* 0x0239005406007988 */ /* 0x0043e80008000008 */
[----:B------:R-:W-:Y:S02]  /*3e490*/  SHF.R.S32.HI R7, RZ, 0x1f, R32 ;  /* 0x0000001fff077819 */ /* 0x000fe40000011420 */
[----:B0-----:R-:W-:Y:S02]  /*3e4a0*/  IADD3 R8, P4, PT, R32, R13, RZ ;  /* 0x0000000d20087210 */ /* 0x001fe40007f9e0ff */
[----:B------:R-:W-:Y:S01]  /*3e4b0*/  ISETP.GT.U32.AND P3, PT, R15, R33, PT ;  /* 0x000000210f00720c */ /* 0x000fe20003f64070 */
[----:B------:R-:W0:Y:S02]  /*3e4c0*/  LDCU UR4, c[0x0][0x3b0] ;  /* 0x00007600ff0477ac */ /* 0x000e240008000800 */
[----:B------:R-:W-:Y:S01]  /*3e4d0*/  IMAD.X R9, R7, 0x1, R12, P4 ;  /* 0x0000000107097824 */ /* 0x000fe200020e060c */
[----:B------:R-:W-:Y:S01]  /*3e4e0*/  STL [R1+0x15dc], R8 ;  /* 0x0015dc0801007387 */ /* 0x000fe20000100800 */
[----:B------:R-:W-:-:S03]  /*3e4f0*/  ISETP.GE.AND P4, PT, R10, RZ, PT ;  /* 0x000000ff0a00720c */ /* 0x000fc60003f86270 */
[----:B------:R-:W-:Y:S04]  /*3e500*/  STL [R1+0x15d8], R9 ;  /* 0x0015d80901007387 */ /* 0x000fe80000100800 */
[----:B-1----:R-:W2:Y:S04]  /*3e510*/  LDL.LU R84, [R1+0x50] ;  /* 0x0000500001547983 */ /* 0x002ea80000300800 */
[----:B------:R-:W3:Y:S01]  /*3e520*/  LDL.LU R10, [R1+0x48] ;  /* 0x00004800010a7983 */ /* 0x000ee20000300800 */
[----:B------:R-:W-:-:S05]  /*3e530*/  @!P3 IMAD.IADD R33, R33, 0x1, -R15 ;  /* 0x000000012121b824 */ /* 0x000fca00078e0a0f */
[----:B------:R-:W-:Y:S02]  /*3e540*/  ISETP.GT.U32.AND P3, PT, R15, R33, PT ;  /* 0x000000210f00720c */ /* 0x000fe40003f64070 */
[----:B------:R-:W-:Y:S02]  /*3e550*/  PRMT R70, RZ, 0x7610, R70 ;  /* 0x00007610ff467816 */ /* 0x000fe40000000046 */
[----:B------:R-:W-:Y:S01]  /*3e560*/  LOP3.LUT R7, R2, 0x30, RZ, 0x3c, !PT ;  /* 0x0000003002077812 */ /* 0x000fe200078e3cff */
[----:B------:R-:W-:Y:S04]  /*3e570*/  STS.U8 [R6+UR8+0x20100], R93 ;  /* 0x0201005d06007988 */ /* 0x000fe80008000008 */
[----:B------:R1:W2:Y:S04]  /*3e580*/  @P0 LDG.E.U8 R70, desc[UR20][R8.64] ;  /* 0x0000001408460981 */ /* 0x0002a8000c1e1100 */
[----:B------:R-:W-:-:S04]  /*3e590*/  @!P3 IMAD.IADD R33, R33, 0x1, -R15 ;  /* 0x000000012121b824 */ /* 0x000fc800078e0a0f */
[----:B------:R-:W-:Y:S01]  /*3e5a0*/  @!P4 IMAD.MOV R33, RZ, RZ, -R33 ;  /* 0x000000ffff21c224 */ /* 0x000fe200078e0a21 */
[----:B------:R-:W-:-:S04]  /*3e5b0*/  ISETP.GT.U32.AND P3, PT, R15, R34, PT ;  /* 0x000000220f00720c */ /* 0x000fc80003f64070 */
[----:B------:R-:W-:Y:S01]  /*3e5c0*/  SEL R33, R14, R33, !P1 ;  /* 0x000000210e217207 */ /* 0x000fe20004800000 */
[----:B------:R0:W-:Y:S04]  /*3e5d0*/  STS.U8 [R6+UR8+0x23d00], R85 ;  /* 0x023d005506007988 */ /* 0x0001e80008000008 */
[----:B0-----:R-:W2:Y:S01]  /*3e5e0*/  LDL R85, [R1+0x1e48] ;  /* 0x001e480001557983 */ /* 0x001ea20000100800 */
[----:B------:R-:W-:-:S03]  /*3e5f0*/  IMAD R33, R33, UR4, RZ ;  /* 0x0000000421217c24 */ /* 0x000fc6000f8e02ff */
[----:B------:R-:W-:Y:S01]  /*3e600*/  @!P3 IMAD.IADD R34, R34, 0x1, -R15 ;  /* 0x000000012222b824 */ /* 0x000fe200078e0a0f */
[----:B------:R-:W-:Y:S01]  /*3e610*/  STS.U8 [R7+UR8+0x20180], R86 ;  /* 0x0201805607007988 */ /* 0x000fe20008000008 */
[----:B------:R-:W0:Y:S01]  /*3e620*/  LDCU UR4, c[0x0][0x3b0] ;  /* 0x00007600ff0477ac */ /* 0x000e220008000800 */
[----:B-1----:R-:W-:Y:S02]  /*3e630*/  SHF.R.S32.HI R8, RZ, 0x1f, R33 ;  /* 0x0000001fff087819 */ /* 0x002fe40000011421 */
[----:B------:R-:W-:Y:S02]  /*3e640*/  IADD3 R9, P4, PT, R33, R13, RZ ;  /* 0x0000000d21097210 */ /* 0x000fe40007f9e0ff */
[----:B------:R-:W-:-:S03]  /*3e650*/  ISETP.GT.U32.AND P3, PT, R15, R34, PT ;  /* 0x000000220f00720c */ /* 0x000fc60003f64070 */
[----:B------:R-:W-:Y:S10]  /*3e660*/  STL [R1+0x15e4], R9 ;  /* 0x0015e40901007387 */ /* 0x000ff40000100800 */
[----:B------:R-:W-:Y:S01]  /*3e670*/  @!P3 IMAD.IADD R34, R34, 0x1, -R15 ;  /* 0x000000012222b824 */ /* 0x000fe200078e0a0f */
[----:B------:R-:W-:Y:S01]  /*3e680*/  PRMT R69, RZ, 0x7610, R69 ;  /* 0x00007610ff457816 */ /* 0x000fe20000000045 */
[----:B----4-:R1:W-:Y:S02]  /*3e690*/  STS.U8 [R7+UR8+0x20580], R11 ;  /* 0x0205800b07007988 */ /* 0x0103e40008000008 */
[----:B-1----:R-:W-:-:S02]  /*3e6a0*/  IMAD.X R11, R8, 0x1, R12, P4 ;  /* 0x00000001080b7824 */ /* 0x002fc400020e060c */
[----:B------:R-:W-:Y:S01]  /*3e6b0*/  @P0 IMAD.MOV.U32 R8, RZ, RZ, R9 ;  /* 0x000000ffff080224 */ /* 0x000fe200078e0009 */
[----:B------:R-:W-:Y:S01]  /*3e6c0*/  ISETP.GE.AND P4, PT, R83, RZ, PT ;  /* 0x000000ff5300720c */ /* 0x000fe20003f86270 */
[----:B------:R-:W-:Y:S01]  /*3e6d0*/  @P0 IMAD.MOV.U32 R9, RZ, RZ, R11 ;  /* 0x000000ffff090224 */ /* 0x000fe200078e000b */
[----:B------:R1:W-:Y:S04]  /*3e6e0*/  STL [R1+0x15e0], R11 ;  /* 0x0015e00b01007387 */ /* 0x0003e80000100800 */
[----:B------:R-:W4:Y:S04]  /*3e6f0*/  LDL.LU R86, [R1+0x58] ;  /* 0x0000580001567983 */ /* 0x000f280000300800 */
[----:B------:R0:W4:Y:S04]  /*3e700*/  @P0 LDG.E.U8 R69, desc[UR20][R8.64] ;  /* 0x0000001408450981 */ /* 0x000128000c1e1100 */
[----:B-1----:R-:W4:Y:S04]  /*3e710*/  LDL.LU R11, [R1+0x54] ;  /* 0x00005400010b7983 */ /* 0x002f280000300800 */
[----:B------:R-:W4:Y:S01]  /*3e720*/  LDL R83, [R1+0x1e4c] ;  /* 0x001e4c0001537983 */ /* 0x000f220000100800 */
[----:B------:R-:W-:-:S05]  /*3e730*/  @!P4 IMAD.MOV R34, RZ, RZ, -R34 ;  /* 0x000000ffff22c224 */ /* 0x000fca00078e0a22 */
[----:B------:R-:W-:-:S05]  /*3e740*/  SEL R34, R14, R34, !P1 ;  /* 0x000000220e227207 */ /* 0x000fca0004800000 */
[----:B0-----:R-:W-:Y:S01]  /*3e750*/  IMAD R34, R34, UR4, RZ ;  /* 0x0000000422227c24 */ /* 0x001fe2000f8e02ff */
[----:B---3--:R0:W-:Y:S04]  /*3e760*/  STS.U8 [R7+UR8+0x20d80], R10 ;  /* 0x020d800a07007988 */ /* 0x0081e80008000008 */
[----:B------:R-:W-:Y:S02]  /*3e770*/  SHF.R.S32.HI R8, RZ, 0x1f, R34 ;  /* 0x0000001fff087819 */ /* 0x000fe40000011422 */
[----:B------:R-:W-:Y:S01]  /*3e780*/  IADD3 R9, P4, PT, R34, R13, RZ ;  /* 0x0000000d22097210 */ /* 0x000fe20007f9e0ff */
[----:B--2---:R1:W-:Y:S01]  /*3e790*/  STS.U8 [R7+UR8+0x20980], R84 ;  /* 0x0209805407007988 */ /* 0x0043e20008000008 */
[----:B------:R-:W-:Y:S01]  /*3e7a0*/  ISETP.GT.U32.AND P3, PT, R15, R35, PT ;  /* 0x000000230f00720c */ /* 0x000fe20003f64070 */
[----:B------:R-:W2:Y:S02]  /*3e7b0*/  LDCU UR4, c[0x0][0x3b0] ;  /* 0x00007600ff0477ac */ /* 0x000ea40008000800 */
[----:B0-----:R-:W-:Y:S01]  /*3e7c0*/  IMAD.X R10, R8, 0x1, R12, P4 ;  /* 0x00000001080a7824 */ /* 0x001fe200020e060c */
[----:B------:R0:W-:Y:S01]  /*3e7d0*/  STL [R1+0x15ec], R9 ;  /* 0x0015ec0901007387 */ /* 0x0001e20000100800 */
[----:B------:R-:W-:-:S03]  /*3e7e0*/  @P0 IMAD.MOV.U32 R8, RZ, RZ, R9 ;  /* 0x000000ffff080224 */ /* 0x000fc600078e0009 */
[----:B------:R3:W-:Y:S04]  /*3e7f0*/  STL [R1+0x15e8], R10 ;  /* 0x0015e80a01007387 */ /* 0x0007e80000100800 */
[----:B-1----:R-:W4:Y:S01]  /*3e800*/  LDL.LU R84, [R1+0x60] ;  /* 0x0000600001547983 */ /* 0x002f220000300800 */
[----:B0-----:R-:W-:-:S03]  /*3e810*/  @P0 IMAD.MOV.U32 R9, RZ, RZ, R10 ;  /* 0x000000ffff090224 */ /* 0x001fc600078e000a */
[----:B---3--:R-:W3:Y:S01]  /*3e820*/  LDL.LU R10, [R1+0x5c] ;  /* 0x00005c00010a7983 */ /* 0x008ee20000300800 */
[----:B------:R-:W-:-:S05]  /*3e830*/  @!P3 IMAD.IADD R35, R35, 0x1, -R15 ;  /* 0x000000012323b824 */ /* 0x000fca00078e0a0f */
[----:B------:R-:W-:Y:S02]  /*3e840*/  ISETP.GT.U32.AND P3, PT, R15, R35, PT ;  /* 0x000000230f00720c */ /* 0x000fe40003f64070 */
[----:B------:R-:W-:-:S06]  /*3e850*/  PRMT R68, RZ, 0x7610, R68 ;  /* 0x00007610ff447816 */ /* 0x000fcc0000000044 */
[----:B------:R0:W3:Y:S05]  /*3e860*/  @P0 LDG.E.U8 R68, desc[UR20][R8.64] ;  /* 0x0000001408440981 */ /* 0x0000ea000c1e1100 */
[----:B------:R-:W-:Y:S01]  /*3e870*/  @!P3 IMAD.IADD R35, R35, 0x1, -R15 ;  /* 0x000000012323b824 */ /* 0x000fe200078e0a0f */
[----:B------:R-:W-:Y:S02]  /*3e880*/  ISETP.GE.AND P4, PT, R85, RZ, PT ;  /* 0x000000ff5500720c */ /* 0x000fe40003f86270 */
[----:B------:R-:W-:Y:S01]  /*3e890*/  ISETP.GT.U32.AND P3, PT, R15, R36, PT ;  /* 0x000000240f00720c */ /* 0x000fe20003f64070 */
[----:B------:R-:W3:Y:S10]  /*3e8a0*/  LDL R85, [R1+0x1e50] ;  /* 0x001e500001557983 */ /* 0x000ef40000100800 */
[----:B------:R-:W-:-:S05]  /*3e8b0*/  @!P4 IMAD.MOV R35, RZ, RZ, -R35 ;  /* 0x000000ffff23c224 */ /* 0x000fca00078e0a23 */
[----:B------:R-:W-:-:S05]  /*3e8c0*/  SEL R35, R14, R35, !P1 ;  /* 0x000000230e237207 */ /* 0x000fca0004800000 */
[----:B--2---:R-:W-:Y:S02]  /*3e8d0*/  IMAD R35, R35, UR4, RZ ;  /* 0x0000000423237c24 */ /* 0x004fe4000f8e02ff */
[----:B------:R-:W-:Y:S01]  /*3e8e0*/  @!P3 IMAD.IADD R36, R36, 0x1, -R15 ;  /* 0x000000012424b824 */ /* 0x000fe200078e0a0f */
[----:B------:R-:W1:Y:S02]  /*3e8f0*/  LDCU UR4, c[0x0][0x3b0] ;  /* 0x00007600ff0477ac */ /* 0x000e640008000800 */
[----:B0-----:R-:W-:Y:S02]  /*3e900*/  SHF.R.S32.HI R8, RZ, 0x1f, R35 ;  /* 0x0000001fff087819 */ /* 0x001fe40000011423 */
[----:B------:R-:W-:Y:S02]  /*3e910*/  IADD3 R9, P4, PT, R35, R13, RZ ;  /* 0x0000000d23097210 */ /* 0x000fe40007f9e0ff */
[----:B------:R-:W-:-:S03]  /*3e920*/  ISETP.GT.U32.AND P3, PT, R15, R36, PT ;  /* 0x000000240f00720c */ /* 0x000fc60003f64070 */
[----:B------:R-:W-:Y:S10]  /*3e930*/  STL [R1+0x15f4], R9 ;  /* 0x0015f40901007387 */ /* 0x000ff40000100800 */
[----:B------:R-:W-:Y:S01]  /*3e940*/  @!P3 IMAD.IADD R36, R36, 0x1, -R15 ;  /* 0x000000012424b824 */ /* 0x000fe200078e0a0f */
[----:B------:R-:W-:Y:S01]  /*3e950*/  PRMT R67, RZ, 0x7610, R67 ;  /* 0x00007610ff437816 */ /* 0x000fe20000000043 */
[----:B----4-:R-:W-:Y:S04]  /*3e960*/  STS.U8 [R7+UR8+0x21180], R86 ;  /* 0x0211805607007988 */ /* 0x010fe80008000008 */
[----:B------:R0:W-:Y:S02]  /*3e970*/  STS.U8 [R7+UR8+0x21580], R11 ;  /* 0x0215800b07007988 */ /* 0x0001e40008000008 */
[----:B0-----:R-:W-:-:S02]  /*3e980*/  IMAD.X R11, R8, 0x1, R12, P4 ;  /* 0x00000001080b7824 */ /* 0x001fc400020e060c */
[----:B------:R-:W-:Y:S01]  /*3e990*/  @P0 IMAD.MOV.U32 R8, RZ, RZ, R9 ;  /* 0x000000ffff080224 */ /* 0x000fe200078e0009 */
[----:B------:R-:W-:Y:S01]  /*3e9a0*/  ISETP.GE.AND P4, PT, R83, RZ, PT ;  /* 0x000000ff5300720c */ /* 0x000fe20003f86270 */
[----:B------:R-:W-:Y:S01]  /*3e9b0*/  @P0 IMAD.MOV.U32 R9, RZ, RZ, R11 ;  /* 0x000000ffff090224 */ /* 0x000fe200078e000b */
[----:B------:R0:W-:Y:S04]  /*3e9c0*/  STL [R1+0x15f0], R11 ;  /* 0x0015f00b01007387 */ /* 0x0001e80000100800 */
[----:B------:R-:W2:Y:S04]  /*3e9d0*/  LDL.LU R86, [R1+0x68] ;  /* 0x0000680001567983 */ /* 0x000ea80000300800 */
[----:B------:R4:W2:Y:S04]  /*3e9e0*/  @P0 LDG.E.U8 R67, desc[UR20][R8.64] ;  /* 0x0000001408430981 */ /* 0x0008a8000c1e1100 */
[----:B0-----:R-:W2:Y:S01]  /*3e9f0*/  LDL.LU R11, [R1+0x64] ;  /* 0x00006400010b7983 */ /* 0x001ea20000300800 */
[----:B------:R-:W-:-:S03]  /*3ea00*/  @!P4 IMAD.MOV R36, RZ, RZ, -R36 ;  /* 0x000000ffff24c224 */ /* 0x000fc600078e0a24 */
[----:B------:R-:W2:Y:S02]  /*3ea10*/  LDL R83, [R1+0x1e38] ;  /* 0x001e380001537983 */ /* 0x000ea40000100800 */
[----:B------:R-:W-:-:S05]  /*3ea20*/  SEL R36, R14, R36, !P1 ;  /* 0x000000240e247207 */ /* 0x000fca0004800000 */
[----:B-1----:R-:W-:Y:S01]  /*3ea30*/  IMAD R36, R36, UR4, RZ ;  /* 0x0000000424247c24 */ /* 0x002fe2000f8e02ff */
[----:B------:R-:W-:Y:S04]  /*3ea40*/  STS.U8 [R7+UR8+0x21980], R84 ;  /* 0x0219805407007988 */ /* 0x000fe80008000008 */
[----:B----4-:R-:W-:Y:S02]  /*3ea50*/  SHF.R.S32.HI R8, RZ, 0x1f, R36 ;  /* 0x0000001fff087819 */ /* 0x010fe40000011424 */
[----:B------:R-:W-:Y:S01]  /*3ea60*/  IADD3 R9, P4, PT, R36, R13, RZ ;  /* 0x0000000d24097210 */ /* 0x000fe20007f9e0ff */
[----:B---3--:R0:W-:Y:S04]  /*3ea70*/  STS.U8 [R7+UR8+0x21d80], R10 ;  /* 0x021d800a07007988 */ /* 0x0081e80008000008 */
[----:B------:R1:W-:Y:S01]  /*3ea80*/  STL [R1+0x15fc], R9 ;  /* 0x0015fc0901007387 */ /* 0x0003e20000100800 */
[----:B------:R-:W-:Y:S01]  /*3ea90*/  ISETP.GT.U32.AND P3, PT, R15, R37, PT ;  /* 0x000000250f00720c */ /* 0x000fe20003f64070 */
[----:B------:R-:W3:Y:S01]  /*3eaa0*/  LDCU UR4, c[0x0][0x3b0] ;  /* 0x00007600ff0477ac */ /* 0x000ee20008000800 */
[----:B0-----:R-:W-:-:S05]  /*3eab0*/  IMAD.X R10, R8, 0x1, R12, P4 ;  /* 0x00000001080a7824 */ /* 0x001fca00020e060c */
[----:B------:R0:W-:Y:S04]  /*3eac0*/  STL [R1+0x15f8], R10 ;  /* 0x0015f80a01007387 */ /* 0x0001e80000100800 */
[----:B------:R-:W4:Y:S01]  /*3ead0*/  LDL.LU R84, [R1+0x74] ;  /* 0x0000740001547983 */ /* 0x000f220000300800 */
[----:B------:R-:W-:Y:S02]  /*3eae0*/  @P0 IMAD.MOV.U32 R8, RZ, RZ, R9 ;  /* 0x000000ffff080224 */ /* 0x000fe400078e0009 */
[----:B-1----:R-:W-:Y:S02]  /*3eaf0*/  @P0 IMAD.MOV.U32 R9, RZ, RZ, R10 ;  /* 0x000000ffff090224 */ /* 0x002fe400078e000a */
[----:B0-----:R-:W4:Y:S01]  /*3eb00*/  LDL.LU R10, [R1+0x6c] ;  /* 0x00006c00010a7983 */ /* 0x001f220000300800 */
[----:B------:R-:W-:-:S05]  /*3eb10*/  @!P3 IMAD.IADD R37, R37, 0x1, -R15 ;  /* 0x000000012525b824 */ /* 0x000fca00078e0a0f */
[----:B------:R-:W-:Y:S02]  /*3eb20*/  ISETP.GT.U32.AND P3, PT, R15, R37, PT ;  /* 0x000000250f00720c */ /* 0x000fe40003f64070 */
[----:B------:R-:W-:-:S11]  /*3eb30*/  ISETP.GE.AND P4, PT, R85, RZ, PT ;  /* 0x000000ff5500720c */ /* 0x000fd60003f86270 */
[----:B------:R-:W-:-:S04]  /*3eb40*/  @!P3 IMAD.IADD R37, R37, 0x1, -R15 ;  /* 0x000000012525b824 */ /* 0x000fc800078e0a0f */
[----:B------:R-:W-:Y:S01]  /*3eb50*/  @!P4 IMAD.MOV R37, RZ, RZ, -R37 ;  /* 0x000000ffff25c224 */ /* 0x000fe200078e0a25 */
[----:B------:R-:W-:-:S04]  /*3eb60*/  PRMT R20, RZ, 0x7610, R20 ;  /* 0x00007610ff147816 */ /* 0x000fc80000000014 */
[----:B------:R-:W-:Y:S02]  /*3eb70*/  SEL R37, R14, R37, !P1 ;  /* 0x000000250e257207 */ /* 0x000fe40004800000 */
[----:B------:R0:W4:Y:S03]  /*3eb80*/  @P0 LDG.E.U8 R20, desc[UR20][R8.64] ;  /* 0x0000001408140981 */ /* 0x000126000c1e1100 */
[----:B---3--:R-:W-:Y:S01]  /*3eb90*/  IMAD R37, R37, UR4, RZ ;  /* 0x0000000425257c24 */ /* 0x008fe2000f8e02ff */
[----:B--2---:R1:W-:Y:S04]  /*3eba0*/  STS.U8 [R7+UR8+0x22580], R11 ;  /* 0x0225800b07007988 */ /* 0x0043e80008000008 */
[----:B------:R2:W-:Y:S01]  /*3ebb0*/  STS.U8 [R7+UR8+0x22180], R86 ;  /* 0x0221805607007988 */ /* 0x0005e20008000008 */
[----:B------:R-:W-:Y:S01]  /*3ebc0*/  ISETP.GT.U32.AND P3, PT, R15, R38, PT ;  /* 0x000000260f00720c */ /* 0x000fe20003f64070 */
[----:B------:R-:W3:Y:S02]  /*3ebd0*/  LDCU UR4, c[0x0][0x3b0] ;  /* 0x00007600ff0477ac */ /* 0x000ee40008000800 */
[----:B-1----:R-:W3:Y:S01]  /*3ebe0*/  LDL R11, [R1+0x1e40] ;  /* 0x001e4000010b7983 */ /* 0x002ee20000100800 */
[----:B0-----:R-:W-:-:S02]  /*3ebf0*/  SHF.R.S32.HI R8, RZ, 0x1f, R37 ;  /* 0x0000001fff087819 */ /* 0x001fc40000011425 */
[----:B------:R-:W-:-:S05]  /*3ec00*/  IADD3 R9, P4, PT, R37, R13, RZ ;  /* 0x0000000d25097210 */ /* 0x000fca0007f9e0ff */
[----:B------:R-:W-:Y:S01]  /*3ec10*/  IMAD.X R22, R8, 0x1, R12, P4 ;  /* 0x0000000108167824 */ /* 0x000fe200020e060c */
[----:B------:R-:W-:Y:S04]  /*3ec20*/  STL [R1+0x1604], R9 ;  /* 0x0016040901007387 */ /* 0x000fe80000100800 */
[----:B------:R-:W-:Y:S04]  /*3ec30*/  STL [R1+0x1600], R22 ;  /* 0x0016001601007387 */ /* 0x000fe80000100800 */
[----:B------:R-:W3:Y:S04]  /*3ec40*/  LDL.LU R85, [R1+0x84] ;  /* 0x0000840001557983 */ /* 0x000ee80000300800 */
[----:B--2---:R-:W2:Y:S04]  /*3ec50*/  LDL.LU R86, [R1+0x80] ;  /* 0x0000800001567983 */ /* 0x004ea80000300800 */
[----:B----4-:R0:W-:Y:S04]  /*3ec60*/  STS.U8 [R7+UR8+0x22980], R84 ;  /* 0x0229805407007988 */ /* 0x0101e80008000008 */
[----:B0-----:R-:W4:Y:S01]  /*3ec70*/  LDL R84, [R1+0x1e44] ;  /* 0x001e440001547983 */ /* 0x001f220000100800 */
[----:B------:R-:W-:Y:S01]  /*3ec80*/  @!P3 IMAD.IADD R38, R38, 0x1, -R15 ;  /* 0x000000012626b824 */ /* 0x000fe200078e0a0f */
[----:B------:R-:W-:-:S04]  /*3ec90*/  ISETP.GE.AND P4, PT, R83, RZ, PT ;  /* 0x000000ff5300720c */ /* 0x000fc80003f86270 */
[----:B------:R-:W-:Y:S02]  /*3eca0*/  ISETP.GT.U32.AND P3, PT, R15, R38, PT ;  /* 0x000000260f00720c */ /* 0x000fe40003f64070 */
[----:B------:R-:W-:-:S11]  /*3ecb0*/  PRMT R66, RZ, 0x7610, R66 ;  /* 0x00007610ff427816 */ /* 0x000fd60000000042 */
[----:B------:R-:W-:-:S04]  /*3ecc0*/  @!P3 IMAD.IADD R38, R38, 0x1, -R15 ;  /* 0x000000012626b824 */ /* 0x000fc800078e0a0f */
[----:B------:R-:W-:Y:S02]  /*3ecd0*/  @!P4 IMAD.MOV R38, RZ, RZ, -R38 ;  /* 0x000000ffff26c224 */ /* 0x000fe400078e0a26 */
[----:B------:R-:W-:-:S03]  /*3ece0*/  @P0 IMAD.MOV.U32 R8, RZ, RZ, R9 ;  /* 0x000000ffff080224 */ /* 0x000fc600078e0009 */
[----:B------:R-:W-:Y:S01]  /*3ecf0*/  SEL R38, R14, R38, !P1 ;  /* 0x000000260e267207 */ /* 0x000fe20004800000 */
[----:B------:R-:W-:-:S04]  /*3ed00*/  @P0 IMAD.MOV.U32 R9, RZ, RZ, R22 ;  /* 0x000000ffff090224 */ /* 0x000fc800078e0016 */
[----:B---3--:R-:W-:Y:S01]  /*3ed10*/  IMAD R38, R38, UR4, RZ ;  /* 0x0000000426267c24 */ /* 0x008fe2000f8e02ff */
[----:B------:R0:W3:Y:S04]  /*3ed20*/  @P0 LDG.E.U8 R66, desc[UR20][R8.64] ;  /* 0x0000001408420981 */ /* 0x0000e8000c1e1100 */
[----:B------:R1:W-:Y:S01]  /*3ed30*/  STS.U8 [R7+UR8+0x22d80], R10 ;  /* 0x022d800a07007988 */ /* 0x0003e20008000008 */
[----:B------:R-:W-:Y:S01]  /*3ed40*/  ISETP.GT.U32.AND P3, PT, R15, R39, PT ;  /* 0x000000270f00720c */ /* 0x000fe20003f64070 */
[----:B------:R-:W2:Y:S01]  /*3ed50*/  LDCU UR4, c[0x0][0x3b0] ;  /* 0x00007600ff0477ac */ /* 0x000ea20008000800 */
[----:B0-----:R-:W-:Y:S02]  /*3ed60*/  SHF.R.S32.HI R8, RZ, 0x1f, R38 ;  /* 0x0000001fff087819 */ /* 0x001fe40000011426 */
[----:B------:R-:W-:-:S05]  /*3ed70*/  IADD3 R9, P4, PT, R38, R13, RZ ;  /* 0x0000000d26097210 */ /* 0x000fca0007f9e0ff */
[----:B-1----:R-:W-:Y:S01]  /*3ed80*/  IMAD.X R10, R8, 0x1, R12, P4 ;  /* 0x00000001080a7824 */ /* 0x002fe200020e060c */
[----:B------:R0:W-:Y:S01]  /*3ed90*/  STL [R1+0x160c], R9 ;  /* 0x00160c0901007387 */ /* 0x0001e20000100800 */
[----:B------:R-:W-:-:S03]  /*3eda0*/  @P0 IMAD.MOV.U32 R8, RZ, RZ, R9 ;  /* 0x000000ffff080224 */ /* 0x000fc600078e0009 */
[----:B------:R1:W-:Y:S04]  /*3edb0*/  STL [R1+0x1608], R10 ;  /* 0x0016080a01007387 */ /* 0x0003e80000100800 */
[----:B------:R-:W3:Y:S01]  /*3edc0*/  LDL.LU R83, [R1+0x94] ;  /* 0x0000940001537983 */ /* 0x000ee20000300800 */
[----:B0-----:R-:W-:-:S03]  /*3edd0*/  @P0 IMAD.MOV.U32 R9, RZ, RZ, R10 ;  /* 0x000000ffff090224 */ /* 0x001fc600078e000a */
[----:B-1----:R-:W3:Y:S01]  /*3ede0*/  LDL.LU R10, [R1+0x88] ;  /* 0x00008800010a7983 */ /* 0x002ee20000300800 */
[----:B------:R-:W-:-:S05]  /*3edf0*/  @!P3 IMAD.IADD R39, R39, 0x1, -R15 ;  /* 0x000000012727b824 */ /* 0x000fca00078e0a0f */
[----:B------:R-:W-:Y:S02]  /*3ee00*/  ISETP.GT.U32.AND P3, PT, R15, R39, PT ;  /* 0x000000270f00720c */ /* 0x000fe40003f64070 */
[----:B------:R-:W-:-:S06]  /*3ee10*/  PRMT R65, RZ, 0x7610, R65 ;  /* 0x00007610ff417816 */ /* 0x000fcc0000000041 */
[----:B------:R0:W3:Y:S05]  /*3ee20*/  @P0 LDG.E.U8 R65, desc[UR20][R8.64] ;  /* 0x0000001408410981 */ /* 0x0000ea000c1e1100 */
[----:B------:R-:W-:Y:S01]  /*3ee30*/  @!P3 IMAD.IADD R39, R39, 0x1, -R15 ;  /* 0x000000012727b824 */ /* 0x000fe200078e0a0f */
[----:B------:R-:W-:Y:S02]  /*3ee40*/  ISETP.GE.AND P4, PT, R11, RZ, PT ;  /* 0x000000ff0b00720c */ /* 0x000fe40003f86270 */
[----:B------:R-:W3:Y:S04]  /*3ee50*/  LDL.LU R11, [R1+0x70] ;  /* 0x00007000010b7983 */ /* 0x000ee80000300800 */
[----:B------:R-:W3:Y:S07]  /*3ee60*/  LDL R87, [R1+0x1e28] ;  /* 0x001e280001577983 */ /* 0x000eee0000100800 */
[----:B------:R-:W-:-:S05]  /*3ee70*/  @!P4 IMAD.MOV R39, RZ, RZ, -R39 ;  /* 0x000000ffff27c224 */ /* 0x000fca00078e0a27 */
[----:B------:R-:W-:-:S05]  /*3ee80*/  SEL R39, R14, R39, !P1 ;  /* 0x000000270e277207 */ /* 0x000fca0004800000 */
[----:B--2---:R-:W-:Y:S01]  /*3ee90*/  IMAD R39, R39, UR4, RZ ;  /* 0x0000000427277c24 */ /* 0x004fe2000f8e02ff */
[----:B------:R1:W-:Y:S01]  /*3eea0*/  STS.U8 [R7+UR8+0x23180], R85 ;  /* 0x0231805507007988 */ /* 0x0003e20008000008 */
[----:B------:R-:W-:Y:S01]  /*3eeb0*/  ISETP.GT.U32.AND P3, PT, R15, R40, PT ;  /* 0x000000280f00720c */ /* 0x000fe20003f64070 */
[----:B------:R-:W2:Y:S02]  /*3eec0*/  LDCU UR4, c[0x0][0x3b0] ;  /* 0x00007600ff0477ac */ /* 0x000ea40008000800 */
[----:B0-----:R-:W-:Y:S02]  /*3eed0*/  SHF.R.S32.HI R8, RZ, 0x1f, R39 ;  /* 0x0000001fff087819 */ /* 0x001fe40000011427 */
[----:B------:R-:W-:-:S05]  /*3eee0*/  IADD3 R9, P4, PT, R39, R13, RZ ;  /* 0x0000000d27097210 */ /* 0x000fca0007f9e0ff */
[----:B------:R-:W-:Y:S01]  /*3eef0*/  IMAD.X R22, R8, 0x1, R12, P4 ;  /* 0x0000000108167824 */ /* 0x000fe200020e060c */
[----:B------:R0:W-:Y:S04]  /*3ef00*/  STL [R1+0x1614], R9 ;  /* 0x0016140901007387 */ /* 0x0001e80000100800 */
[----:B------:R-:W-:Y:S04]  /*3ef10*/  STL [R1+0x1610], R22 ;  /* 0x0016101601007387 */ /* 0x000fe80000100800 */
[----:B-1----:R-:W3:Y:S01]  /*3ef20*/  LDL.LU R85, [R1+0x7c] ;  /* 0x00007c0001557983 */ /* 0x002ee20000300800 */
[----:B----4-:R-:W-:-:S03]  /*3ef30*/  ISETP.GE.AND P4, PT, R84, RZ, PT ;  /* 0x000000ff5400720c */ /* 0x010fc60003f86270 */
[----:B------:R-:W4:Y:S01]  /*3ef40*/  LDL.LU R84, [R1+0x78] ;  /* 0x0000780001547983 */ /* 0x000f220000300800 */
[----:B------:R-:W-:-:S03]  /*3ef50*/  @!P3 IMAD.IADD R40, R40, 0x1, -R15 ;  /* 0x000000012828b824 */ /* 0x000fc600078e0a0f */
[----:B------:R-:W4:Y:S02]  /*3ef60*/  LDL R88, [R1+0x1e2c] ;  /* 0x001e2c0001587983 */ /* 0x000f240000100800 */
[----:B------:R-:W-:Y:S02]  /*3ef70*/  ISETP.GT.U32.AND P3, PT, R15, R40, PT ;  /* 0x000000280f00720c */ /* 0x000fe40003f64070 */
[----:B------:R-:W-:-:S11]  /*3ef80*/  PRMT R64, RZ, 0x7610, R64 ;  /* 0x00007610ff407816 */ /* 0x000fd60000000040 */
[----:B------:R-:W-:-:S04]  /*3ef90*/  @!P3 IMAD.IADD R40, R40, 0x1, -R15 ;  /* 0x000000012828b824 */ /* 0x000fc800078e0a0f */
[----:B------:R-:W-:Y:S02]  /*3efa0*/  @!P4 IMAD.MOV R40, RZ, RZ, -R40 ;  /* 0x000000ffff28c224 */ /* 0x000fe400078e0a28 */
[----:B------:R-:W-:-:S03]  /*3efb0*/  @P0 IMAD.MOV.U32 R8, RZ, RZ, R9 ;  /* 0x000000ffff080224 */ /* 0x000fc600078e0009 */
[----:B------:R-:W-:Y:S01]  /*3efc0*/  SEL R40, R14, R40, !P1 ;  /* 0x000000280e287207 */ /* 0x000fe20004800000 */
[----:B0-----:R-:W-:-:S04]  /*3efd0*/  @P0 IMAD.MOV.U32 R9, RZ, RZ, R22 ;  /* 0x000000ffff090224 */ /* 0x001fc800078e0016 */
[----:B--2---:R-:W-:Y:S01]  /*3efe0*/  IMAD R40, R40, UR4, RZ ;  /* 0x0000000428287c24 */ /* 0x004fe2000f8e02ff */
[----:B------:R0:W2:Y:S04]  /*3eff0*/  @P0 LDG.E.U8 R64, desc[UR20][R8.64] ;  /* 0x0000001408400981 */ /* 0x0000a8000c1e1100 */
[----:B------:R-:W-:Y:S01]  /*3f000*/  STS.U8 [R7+UR8+0x23580], R86 ;  /* 0x0235805607007988 */ /* 0x000fe20008000008 */
[----:B------:R-:W-:Y:S01]  /*3f010*/  ISETP.GT.U32.AND P3, PT, R15, R41, PT ;  /* 0x000000290f00720c */ /* 0x000fe20003f64070 */
[----:B------:R-:W1:Y:S01]  /*3f020*/  LDCU UR4, c[0x0][0x3b0] ;  /* 0x00007600ff0477ac */ /* 0x000e620008000800 */
[----:B0-----:R-:W-:Y:S01]  /*3f030*/  SHF.R.S32.HI R9, RZ, 0x1f, R40 ;  /* 0x0000001fff097819 */ /* 0x001fe20000011428 */
[----:B---3--:R0:W-:Y:S02]  /*3f040*/  STS.U8 [R7+UR8+0x23d80], R10 ;  /* 0x023d800a07007988 */ /* 0x0081e40008000008 */
[----:B0-----:R-:W-:-:S05]  /*3f050*/  IADD3 R10, P4, PT, R40, R13, RZ ;  /* 0x0000000d280a7210 */ /* 0x001fca0007f9e0ff */
[----:B------:R-:W-:Y:S01]  /*3f060*/  IMAD.X R9, R9, 0x1, R12, P4 ;  /* 0x0000000109097824 */ /* 0x000fe200020e060c */
[----:B------:R-:W-:Y:S04]  /*3f070*/  STL [R1+0x161c], R10 ;  /* 0x00161c0a01007387 */ /* 0x000fe80000100800 */
[----:B------:R-:W-:Y:S04]  /*3f080*/  STL [R1+0x1618], R9 ;  /* 0x0016180901007387 */ /* 0x000fe80000100800 */
[----:B------:R-:W3:Y:S01]  /*3f090*/  LDL.LU R86, [R1+0x90] ;  /* 0x0000900001567983 */ /* 0x000ee20000300800 */
[----:B------:R-:W-:-:S03]  /*3f0a0*/  @!P3 IMAD.IADD R41, R41, 0x1, -R15 ;  /* 0x000000012929b824 */ /* 0x000fc600078e0a0f */
[----:B------:R0:W-:Y:S02]  /*3f0b0*/  STS.U8 [R7+UR8+0x23980], R83 ;  /* 0x0239805307007988 */ /* 0x0001e40008000008 */
[----:B------:R-:W-:Y:S02]  /*3f0c0*/  ISETP.GT.U32.AND P3, PT, R15, R41, PT ;  /* 0x000000290f00720c */ /* 0x000fe40003f64070 */
[----:B0-----:R-:W2:Y:S11]  /*3f0d0*/  LDL.LU R83, [R1+0x8c] ;  /* 0x00008c0001537983 */ /* 0x001eb60000300800 */
[----:B------:R-:W-:Y:S01]  /*3f0e0*/  @!P3 IMAD.IADD R41, R41, 0x1, -R15 ;  /* 0x000000012929b824 */ /* 0x000fe200078e0a0f */
[----:B------:R-:W-:-:S02]  /*3f0f0*/  ISETP.GE.AND P4, PT, R87, RZ, PT ;  /* 0x000000ff5700720c */ /* 0x000fc40003f86270 */
[----:B------:R-:W2:Y:S01]  /*3f100*/  LDL R87, [R1+0x1e34] ;  /* 0x001e340001577983 */ /* 0x000ea20000100800 */
[----:B------:R-:W-:Y:S02]  /*3f110*/  LOP3.LUT R8, R2, 0x40, RZ, 0x3c, !PT ;  /* 0x0000004002087812 */ /* 0x000fe400078e3cff */
[----:B------:R-:W-:-:S08]  /*3f120*/  PRMT R63, RZ, 0x7610, R63 ;  /* 0x00007610ff3f7816 */ /* 0x000fd0000000003f */
[----:B------:R-:W-:Y:S01]  /*3f130*/  @!P4 IMAD.MOV R41, RZ, RZ, -R41 ;  /* 0x000000ffff29c224 */ /* 0x000fe200078e0a29 */
[----:B------:R0:W-:Y:S04]  /*3f140*/  STS.U8 [R8+UR8+0x20200], R11 ;  /* 0x0202000b08007988 */ /* 0x0001e80008000008 */
[----:B------:R-:W-:-:S05]  /*3f150*/  SEL R41, R14, R41, !P1 ;  /* 0x000000290e297207 */ /* 0x000fca0004800000 */
[----:B-1----:R-:W-:Y:S02]  /*3f160*/  IMAD R41, R41, UR4, RZ ;  /* 0x0000000429297c24 */ /* 0x002fe4000f8e02ff */
[----:B0-----:R-:W-:Y:S01]  /*3f170*/  @P0 IMAD.MOV.U32 R11, RZ, RZ, R9 ;  /* 0x000000ffff0b0224 */ /* 0x001fe200078e0009 */
[----:B------:R-:W-:Y:S01]  /*3f180*/  ISETP.GT.U32.AND P3, PT, R15, R42, PT ;  /* 0x0000002a0f00720c */ /* 0x000fe20003f64070 */
[----:B------:R-:W0:Y:S01]  /*3f190*/  LDCU UR4, c[0x0][0x3b0] ;  /* 0x00007600ff0477ac */ /* 0x000e220008000800 */
[----:B------:R-:W-:Y:S02]  /*3f1a0*/  SHF.R.S32.HI R9, RZ, 0x1f, R41 ;  /* 0x0000001fff097819 */ /* 0x000fe40000011429 */
[----:B------:R1:W2:Y:S02]  /*3f1b0*/  @P0 LDG.E.U8 R63, desc[UR20][R10.64] ;  /* 0x000000140a3f0981 */ /* 0x0002a4000c1e1100 */
[----:B-1----:R-:W-:-:S05]  /*3f1c0*/  IADD3 R10, P4, PT, R41, R13, RZ ;  /* 0x0000000d290a7210 */ /* 0x002fca0007f9e0ff */
[----:B------:R-:W-:Y:S01]  /*3f1d0*/  IMAD.X R11, R9, 0x1, R12, P4 ;  /* 0x00000001090b7824 */ /* 0x000fe200020e060c */
[----:B------:R-:W-:Y:S04]  /*3f1e0*/  STL [R1+0x1624], R10 ;  /* 0x0016240a01007387 */ /* 0x000fe80000100800 */
[----:B------:R1:W-:Y:S04]  /*3f1f0*/  STS.U8 [R8+UR8+0x20600], R85 ;  /* 0x0206005508007988 */ /* 0x0003e80008000008 */
[----:B------:R-:W-:Y:S04]  /*3f200*/  STL [R1+0x1620], R11 ;  /* 0x0016200b01007387 */ /* 0x000fe80000100800 */
[----:B-1----:R-:W2:Y:S04]  /*3f210*/  LDL.LU R85, [R1+0x9c] ;  /* 0x00009c0001557983 */ /* 0x002ea80000300800 */
[----:B----4-:R1:W-:Y:S04]  /*3f220*/  STS.U8 [R8+UR8+0x20a00], R84 ;  /* 0x020a005408007988 */ /* 0x0103e80008000008 */
[----:B-1----:R-:W4:Y:S01]  /*3f230*/  LDL.LU R84, [R1+0x98] ;  /* 0x0000980001547983 */ /* 0x002f220000300800 */
[----:B------:R-:W-:Y:S01]  /*3f240*/  @!P3 IMAD.IADD R42, R42, 0x1, -R15 ;  /* 0x000000012a2ab824 */ /* 0x000fe200078e0a0f */
[----:B------:R-:W-:-:S02]  /*3f250*/  ISETP.GE.AND P4, PT, R88, RZ, PT ;  /* 0x000000ff5800720c */ /* 0x000fc40003f86270 */
[----:B------:R-:W-:Y:S01]  /*3f260*/  PRMT R40, RZ, 0x7610, R40 ;  /* 0x00007610ff287816 */ /* 0x000fe20000000028 */
[----:B------:R-:W4:Y:S01]  /*3f270*/  LDL R88, [R1+0x1e14] ;  /* 0x001e140001587983 */ /* 0x000f220000100800 */
[----:B------:R-:W-:-:S04]  /*3f280*/  ISETP.GT.U32.AND P3, PT, R15, R42, PT ;  /* 0x0000002a0f00720c */ /* 0x000fc80003f64070 */
[----:B------:R1:W4:Y:S09]  /*3f290*/  @P0 LDG.E.U8 R40, desc[UR20][R10.64] ;  /* 0x000000140a280981 */ /* 0x000332000c1e1100 */
[----:B------:R-:W-:-:S04]  /*3f2a0*/  @!P3 IMAD.IADD R42, R42, 0x1, -R15 ;  /* 0x000000012a2ab824 */ /* 0x000fc800078e0a0f */
[----:B------:R-:W-:-:S05]  /*3f2b0*/  @!P4 IMAD.MOV R42, RZ, RZ, -R42 ;  /* 0x000000ffff2ac224 */ /* 0x000fca00078e0a2a */
[----:B------:R-:W-:-:S05]  /*3f2c0*/  SEL R42, R14, R42, !P1 ;  /* 0x0000002a0e2a7207 */ /* 0x000fca0004800000 */
[----:B0-----:R-:W-:Y:S01]  /*3f2d0*/  IMAD R42, R42, UR4, RZ ;  /* 0x000000042a2a7c24 */ /* 0x001fe2000f8e02ff */
[----:B------:R-:W-:Y:S01]  /*3f2e0*/  ISETP.GT.U32.AND P3, PT, R15, R43, PT ;  /* 0x0000002b0f00720c */ /* 0x000fe20003f64070 */
[----:B------:R-:W0:Y:S03]  /*3f2f0*/  LDCU UR4, c[0x0][0x3b0] ;  /* 0x00007600ff0477ac */ /* 0x000e260008000800 */
[----:B------:R-:W-:Y:S02]  /*3f300*/  SHF.R.S32.HI R9, RZ, 0x1f, R42 ;  /* 0x0000001fff097819 */ /* 0x000fe4000001142a */
[----:B-1----:R-:W-:-:S05]  /*3f310*/  IADD3 R10, P4, PT, R42, R13, RZ ;  /* 0x0000000d2a0a7210 */ /* 0x002fca0007f9e0ff */
[----:B------:R-:W-:Y:S01]  /*3f320*/  IMAD.X R11, R9, 0x1, R12, P4 ;  /* 0x00000001090b7824 */ /* 0x000fe200020e060c */
[----:B------:R-:W-:Y:S04]  /*3f330*/  STL [R1+0x162c], R10 ;  /* 0x00162c0a01007387 */ /* 0x000fe80000100800 */
[----:B------:R-:W-:Y:S04]  /*3f340*/  STL [R1+0x1628], R11 ;  /* 0x0016280b01007387 */ /* 0x000fe80000100800 */
[----:B---3--:R1:W-:Y:S04]  /*3f350*/  STS.U8 [R8+UR8+0x20e00], R86 ;  /* 0x020e005608007988 */ /* 0x0083e80008000008 */
[----:B-1----:R-:W3:Y:S01]  /*3f360*/  LDL.LU R86, [R1+0xa8] ;  /* 0x0000a80001567983 */ /* 0x002ee20000300800 */
[----:B------:R-:W-:-:S03]  /*3f370*/  @!P3 IMAD.IADD R43, R43, 0x1, -R15 ;  /* 0x000000012b2bb824 */ /* 0x000fc600078e0a0f */
[----:B--2---:R1:W-:Y:S02]  /*3f380*/  STS.U8 [R8+UR8+0x21200], R83 ;  /* 0x0212005308007988 */ /* 0x0043e40008000008 */
[----:B------:R-:W-:Y:S02]  /*3f390*/  ISETP.GT.U32.AND P3, PT, R15, R43, PT ;  /* 0x0000002b0f00720c */ /* 0x000fe40003f64070 */
[----:B-1----:R-:W2:Y:S01]  /*3f3a0*/  LDL.LU R83, [R1+0xa4] ;  /* 0x0000a40001537983 */ /* 0x002ea20000300800 */
[----:B------:R-:W-:-:S10]  /*3f3b0*/  ISETP.GE.AND P4, PT, R87, RZ, PT ;  /* 0x000000ff5700720c */ /* 0x000fd40003f86270 */
[----:B------:R-:W-:Y:S01]  /*3f3c0*/  @!P3 IMAD.IADD R43, R43, 0x1, -R15 ;  /* 0x000000012b2bb824 */ /* 0x000fe200078e0a0f */
[----:B------:R-:W-:Y:S01]  /*3f3d0*/  PRMT R39, RZ, 0x7610, R39 ;  /* 0x00007610ff277816 */ /* 0x000fe20000000027 */
[----:B------:R-:W2:Y:S05]  /*3f3e0*/  LDL R87, [R1+0x1e1c] ;  /* 0x001e1c0001577983 */ /* 0x000eaa0000100800 */
[----:B------:R1:W2:Y:S01]  /*3f3f0*/  @P0 LDG.E.U8 R39, desc[UR20][R10.64] ;  /* 0x000000140a270981 */ /* 0x0002a2000c1e1100 */
[----:B------:R-:W-:-:S05]  /*3f400*/  @!P4 IMAD.MOV R43, RZ, RZ, -R43 ;  /* 0x000000ffff2bc224 */ /* 0x000fca00078e0a2b */
[----:B------:R-:W-:-:S05]  /*3f410*/  SEL R43, R14, R43, !P1 ;  /* 0x0000002b0e2b7207 */ /* 0x000fca0004800000 */
[----:B0-----:R-:W-:Y:S01]  /*3f420*/  IMAD R43, R43, UR4, RZ ;  /* 0x000000042b2b7c24 */ /* 0x001fe2000f8e02ff */
[----:B------:R0:W-:Y:S04]  /*3f430*/  STS.U8 [R8+UR8+0x21600], R85 ;  /* 0x0216005508007988 */ /* 0x0001e80008000008 */
[----:B------:R-:W-:Y:S02]  /*3f440*/  SHF.R.S32.HI R9, RZ, 0x1f, R43 ;  /* 0x0000001fff097819 */ /* 0x000fe4000001142b */
[----:B-1----:R-:W-:Y:S01]  /*3f450*/  IADD3 R10, P4, PT, R43, R13, RZ ;  /* 0x0000000d2b0a7210 */ /* 0x002fe20007f9e0ff */
[----:B----4-:R1:W-:Y:S04]  /*3f460*/  STS.U8 [R8+UR8+0x21a00], R84 ;  /* 0x021a005408007988 */ /* 0x0103e80008000008 */
[----:B------:R-:W-:Y:S01]  /*3f470*/  IMAD.X R11, R9, 0x1, R12, P4 ;  /* 0x00000001090b7824 */ /* 0x000fe200020e060c */
[----:B------:R-:W-:Y:S01]  /*3f480*/  STL [R1+0x1634], R10 ;  /* 0x0016340a01007387 */ /* 0x000fe20000100800 */
[----:B------:R-:W-:Y:S01]  /*3f490*/  ISETP.GT.U32.AND P3, PT, R15, R44, PT ;  /* 0x0000002c0f00720c */ /* 0x000fe20003f64070 */
[----:B------:R-:W4:Y:S02]  /*3f4a0*/  LDCU UR4, c[0x0][0x3b0] ;  /* 0x00007600ff0477ac */ /* 0x000f240008000800 */
[----:B------:R-:W-:Y:S04]  /*3f4b0*/  STL [R1+0x1630], R11 ;  /* 0x0016300b01007387 */ /* 0x000fe80000100800 */
[----:B0-----:R-:W2:Y:S04]  /*3f4c0*/  LDL.LU R85, [R1+0xb0] ;  /* 0x0000b00001557983 */ /* 0x001ea80000300800 */
[----:B-1----:R-:W2:Y:S02]  /*3f4d0*/  LDL.LU R84, [R1+0xac] ;  /* 0x0000ac0001547983 */ /* 0x002ea40000300800 */
[----:B------:R-:W-:Y:S01]  /*3f4e0*/  @!P3 IMAD.IADD R44, R44, 0x1, -R15 ;  /* 0x000000012c2cb824 */ /* 0x000fe200078e0a0f */
[----:B------:R-:W-:-:S04]  /*3f4f0*/  ISETP.GE.AND P4, PT, R88, RZ, PT ;  /* 0x000000ff5800720c */ /* 0x000fc80003f86270 */
[----:B------:R-:W-:Y:S02]  /*3f500*/  ISETP.GT.U32.AND P3, PT, R15, R44, PT ;  /* 0x0000002c0f00720c */ /* 0x000fe40003f64070 */
[----:B------:R-:W-:-:S06]  /*3f510*/  PRMT R38, RZ, 0x7610, R38 ;  /* 0x00007610ff267816 */ /* 0x000fcc0000000026 */
[----:B------:R0:W2:Y:S05]  /*3f520*/  @P0 LDG.E.U8 R38, desc[UR20][R10.64] ;  /* 0x000000140a260981 */ /* 0x0000aa000c1e1100 */
[----:B------:R-:W-:-:S04]  /*3f530*/  @!P3 IMAD.IADD R44, R44, 0x1, -R15 ;  /* 0x000000012c2cb824 */ /* 0x000fc800078e0a0f */
[----:B------:R-:W-:-:S05]  /*3f540*/  @!P4 IMAD.MOV R44, RZ, RZ, -R44 ;  /* 0x000000ffff2cc224 */ /* 0x000fca00078e0a2c */
[----:B------:R-:W-:-:S05]  /*3f550*/  SEL R44, R14, R44, !P1 ;  /* 0x0000002c0e2c7207 */ /* 0x000fca0004800000 */
[----:B----4-:R-:W-:Y:S01]  /*3f560*/  IMAD R44, R44, UR4, RZ ;  /* 0x000000042c2c7c24 */ /* 0x010fe2000f8e02ff */
[----:B---3--:R1:W-:Y:S04]  /*3f570*/  STS.U8 [R8+UR8+0x22200], R86 ;  /* 0x0222005608007988 */ /* 0x0083e80008000008 */
[----:B--2---:R2:W-:Y:S04]  /*3f580*/  STS.U8 [R8+UR8+0x22600], R83 ;  /* 0x0226005308007988 */ /* 0x0045e80008000008 */
[----:B-1----:R-:W3:Y:S01]  /*3f590*/  LDL R86, [R1+0x1e24] ;  /* 0x001e240001567983 */ /* 0x002ee20000100800 */
[----:B------:R-:W-:-:S02]  /*3f5a0*/  SHF.R.S32.HI R9, RZ, 0x1f, R44 ;  /* 0x0000001fff097819 */ /* 0x000fc4000001142c */
[----:B0-----:R-:W-:Y:S02]  /*3f5b0*/  IADD3 R10, P4, PT, R44, R13, RZ ;  /* 0x0000000d2c0a7210 */ /* 0x001fe40007f9e0ff */
[----:B------:R-:W-:Y:S01]  /*3f5c0*/  ISETP.GT.U32.AND P3, PT, R15, R45, PT ;  /* 0x0000002d0f00720c */ /* 0x000fe20003f64070 */
[----:B------:R-:W0:Y:S02]  /*3f5d0*/  LDCU UR4, c[0x0][0x3b0] ;  /* 0x00007600ff0477ac */ /* 0x000e240008000800 */
[----:B------:R-:W-:Y:S01]  /*3f5e0*/  IMAD.X R11, R9, 0x1, R12, P4 ;  /* 0x00000001090b7824 */ /* 0x000fe200020e060c */
[----:B------:R-:W-:Y:S04]  /*3f5f0*/  STL [R1+0x163c], R10 ;  /* 0x00163c0a01007387 */ /* 0x000fe80000100800 */
[----:B------:R-:W-:Y:S04]  /*3f600*/  STL [R1+0x1638], R11 ;  /* 0x0016380b01007387 */ /* 0x000fe80000100800 */
[----:B------:R-:W4:Y:S04]  /*3f610*/  LDL.LU R88, [R1+0xc8] ;  /* 0x0000c80001587983 */ /* 0x000f280000300800 */
[----:B--2---:R-:W2:Y:S01]  /*3f620*/  LDL.LU R83, [R1+0xc4] ;  /* 0x0000c40001537983 */ /* 0x004ea20000300800 */
[----:B------:R-:W-:-:S05]  /*3f630*/  @!P3 IMAD.IADD R45, R45, 0x1, -R15 ;  /* 0x000000012d2db824 */ /* 0x000fca00078e0a0f */
[----:B------:R-:W-:Y:S02]  /*3f640*/  ISETP.GT.U32.AND P3, PT, R15, R45, PT ;  /* 0x0000002d0f00720c */ /* 0x000fe40003f64070 */
[----:B------:R-:W-:Y:S01]  /*3f650*/  ISETP.GE.AND P4, PT, R87, RZ, PT ;  /* 0x000000ff5700720c */ /* 0x000fe20003f86270 */
[----:B------:R1:W-:Y:S04]  /*3f660*/  STS.U8 [R8+UR8+0x22e00], R84 ;  /* 0x022e005408007988 */ /* 0x0003e80008000008 */
[----:B-1----:R-:W4:Y:S06]  /*3f670*/  LDL R84, [R1+0x1e08] ;  /* 0x001e080001547983 */ /* 0x002f2c0000100800 */
[----:B------:R-:W-:-:S04]  /*3f680*/  @!P3 IMAD.IADD R45, R45, 0x1, -R15 ;  /* 0x000000012d2db824 */ /* 0x000fc800078e0a0f */
[----:B------:R-:W-:Y:S01]  /*3f690*/  @!P4 IMAD.MOV R45, RZ, RZ, -R45 ;  /* 0x000000ffff2dc224 */ /* 0x000fe200078e0a2d */
[----:B------:R-:W-:Y:S02]  /*3f6a0*/  ISETP.GT.U32.AND P3, PT, R15, R46, PT ;  /* 0x0000002e0f00720c */ /* 0x000fe40003f64070 */
[----:B------:R-:W-:Y:S02]  /*3f6b0*/  PRMT R19, RZ, 0x7610, R19 ;  /* 0x00007610ff137816 */ /* 0x000fe40000000013 */
[----:B------:R-:W-:-:S04]  /*3f6c0*/  SEL R45, R14, R45, !P1 ;  /* 0x0000002d0e2d7207 */ /* 0x000fc80004800000 */
[----:B------:R1:W4:Y:S01]  /*3f6d0*/  @P0 LDG.E.U8 R19, desc[UR20][R10.64] ;  /* 0x000000140a130981 */ /* 0x000322000c1e1100 */
[----:B0-----:R-:W-:-:S03]  /*3f6e0*/  IMAD R45, R45, UR4, RZ ;  /* 0x000000042d2d7c24 */ /* 0x001fc6000f8e02ff */
[----:B------:R0:W-:Y:S01]  /*3f6f0*/  STS.U8 [R8+UR8+0x22a00], R85 ;  /* 0x022a005508007988 */ /* 0x0001e20008000008 */
[----:B------:R-:W0:Y:S01]  /*3f700*/  LDCU UR4, c[0x0][0x3b0] ;  /* 0x00007600ff0477ac */ /* 0x000e220008000800 */
[----:B------:R-:W-:Y:S01]  /*3f710*/  SHF.R.S32.HI R9, RZ, 0x1f, R45 ;  /* 0x0000001fff097819 */ /* 0x000fe2000001142d */
[----:B------:R-:W-:Y:S01]  /*3f720*/  @!P3 IMAD.IADD R46, R46, 0x1, -R15 ;  /* 0x000000012e2eb824 */ /* 0x000fe200078e0a0f */
[----:B-1----:R-:W-:-:S04]  /*3f730*/  IADD3 R10, P4, PT, R45, R13, RZ ;  /* 0x0000000d2d0a7210 */ /* 0x002fc80007f9e0ff */
[----:B------:R-:W-:Y:S01]  /*3f740*/  ISETP.GT.U32.AND P3, PT, R15, R46, PT ;  /* 0x0000002e0f00720c */ /* 0x000fe20003f64070 */
[----:B------:R-:W-:Y:S01]  /*3f750*/  IMAD.X R11, R9, 0x1, R12, P4 ;  /* 0x00000001090b7824 */ /* 0x000fe200020e060c */
[----:B------:R1:W-:Y:S04]  /*3f760*/  STL [R1+0x1644], R10 ;  /* 0x0016440a01007387 */ /* 0x0003e80000100800 */
[----:B------:R1:W-:Y:S04]  /*3f770*/  STL [R1+0x1640], R11 ;  /* 0x0016400b01007387 */ /* 0x0003e80000100800 */
[----:B0-----:R-:W4:Y:S03]  /*3f780*/  LDL.LU R85, [R1+0xdc] ;  /* 0x0000dc0001557983 */ /* 0x001f260000300800 */
[----:B------:R-:W-:Y:S01]  /*3f790*/  @!P3 IMAD.IADD R46, R46, 0x1, -R15 ;  /* 0x000000012e2eb824 */ /* 0x000fe200078e0a0f */
[----:B------:R-:W-:-:S06]  /*3f7a0*/  PRMT R37, RZ, 0x7610, R37 ;  /* 0x00007610ff257816 */ /* 0x000fcc0000000025 */
[----:B------:R1:W4:Y:S01]  /*3f7b0*/  @P0 LDG.E.U8 R37, desc[UR20][R10.64] ;  /* 0x000000140a250981 */ /* 0x000322000c1e1100 */
[----:B---3--:R-:W-:-:S03]  /*3f7c0*/  ISETP.GE.AND P4, PT, R86, RZ, PT ;  /* 0x000000ff5600720c */ /* 0x008fc60003f86270 */
[----:B------:R-:W3:Y:S10]  /*3f7d0*/  LDL.LU R86, [R1+0xd8] ;  /* 0x0000d80001567983 */ /* 0x000ef40000300800 */
[----:B------:R-:W-:-:S05]  /*3f7e0*/  @!P4 IMAD.MOV R46, RZ, RZ, -R46 ;  /* 0x000000ffff2ec224 */ /* 0x000fca00078e0a2e */
[----:B------:R-:W-:-:S05]  /*3f7f0*/  SEL R46, R14, R46, !P1 ;  /* 0x0000002e0e2e7207 */ /* 0x000fca0004800000 */
[----:B------:R-:W-:Y:S01]  /*3f800*/  IMAD R46, R46, UR4, RZ ;  /* 0x000000042e2e7c24 */ /* 0x000fe2000f8e02ff */
[----:B--2---:R0:W-:Y:S04]  /*3f810*/  STS.U8 [R8+UR8+0x23600], R83 ;  /* 0x0236005308007988 */ /* 0x0041e80008000008 */
[----:B----4-:R2:W-:Y:S01]  /*3f820*/  STS.U8 [R8+UR8+0x23200], R88 ;  /* 0x0232005808007988 */ /* 0x0105e20008000008 */
[----:B------:R-:W-:Y:S01]  /*3f830*/  ISETP.GT.U32.AND P3, PT, R15, R47, PT ;  /* 0x0000002f0f00720c */ /* 0x000fe20003f64070 */
[----:B------:R-:W4:Y:S01]  /*3f840*/  LDCU UR4, c[0x0][0x3b0] ;  /* 0x00007600ff0477ac */ /* 0x000f220008000800 */
[----:B------:R-:W-:Y:S02]  /*3f850*/  SHF.R.S32.HI R9, RZ, 0x1f, R46 ;  /* 0x0000001fff097819 */ /* 0x000fe4000001142e */
[----:B-1----:R-:W-:-:S05]  /*3f860*/  IADD3 R10, P4, PT, R46, R13, RZ ;  /* 0x0000000d2e0a7210 */ /* 0x002fca0007f9e0ff */
[----:B------:R-:W-:Y:S01]  /*3f870*/  IMAD.X R11, R9, 0x1, R12, P4 ;  /* 0x00000001090b7824 */ /* 0x000fe200020e060c */
[----:B0-----:R-:W3:Y:S04]  /*3f880*/  LDL R83, [R1+0x1e10] ;  /* 0x001e100001537983 */ /* 0x001ee80000100800 */
[----:B------:R-:W-:Y:S04]  /*3f890*/  STL [R1+0x164c], R10 ;  /* 0x00164c0a01007387 */ /* 0x000fe80000100800 */
[----:B------:R-:W-:Y:S04]  /*3f8a0*/  STL [R1+0x1648], R11 ;  /* 0x0016480b01007387 */ /* 0x000fe80000100800 */
[----:B------:R-:W3:Y:S04]  /*3f8b0*/  LDL.LU R87, [R1+0xb4] ;  /* 0x0000b40001577983 */ /* 0x000ee80000300800 */
[----:B--2---:R-:W2:Y:S01]  /*3f8c0*/  LDL.LU R88, [R1+0xb8] ;  /* 0x0000b80001587983 */ /* 0x004ea20000300800 */
[----:B------:R-:W-:-:S03]  /*3f8d0*/  ISETP.GE.AND P4, PT, R84, RZ, PT ;  /* 0x000000ff5400720c */ /* 0x000fc60003f86270 */
[----:B------:R-:W2:Y:S01]  /*3f8e0*/  LDL.LU R84, [R1+0xbc] ;  /* 0x0000bc0001547983 */ /* 0x000ea20000300800 */
[----:B------:R-:W-:-:S05]  /*3f8f0*/  @!P3 IMAD.IADD R47, R47, 0x1, -R15 ;  /* 0x000000012f2fb824 */ /* 0x000fca00078e0a0f */
[----:B------:R-:W-:Y:S02]  /*3f900*/  ISETP.GT.U32.AND P3, PT, R15, R47, PT ;  /* 0x0000002f0f00720c */ /* 0x000fe40003f64070 */
[----:B------:R-:W-:-:S06]  /*3f910*/  PRMT R36, RZ, 0x7610, R36 ;  /* 0x00007610ff247816 */ /* 0x000fcc0000000024 */
[----:B------:R0:W2:Y:S05]  /*3f920*/  @P0 LDG.E.U8 R36, desc[UR20][R10.64] ;  /* 0x000000140a240981 */ /* 0x0000aa000c1e1100 */
[----:B------:R-:W-:Y:S01]  /*3f930*/  @!P3 IMAD.IADD R47, R47, 0x1, -R15 ;  /* 0x000000012f2fb824 */ /* 0x000fe200078e0a0f */
[----:B------:R1:W-:Y:S04]  /*3f940*/  STS.U8 [R8+UR8+0x23a00], R85 ;  /* 0x023a005508007988 */ /* 0x0003e80008000008 */
[----:B-1----:R-:W2:Y:S01]  /*3f950*/  LDL R85, [R1+0x1e0c] ;  /* 0x001e0c0001557983 */ /* 0x002ea20000100800 */
[----:B------:R-:W-:Y:S01]  /*3f960*/  @!P4 IMAD.MOV R47, RZ, RZ, -R47 ;  /* 0x000000ffff2fc224 */ /* 0x000fe200078e0a2f */
[----:B------:R-:W-:-:S04]  /*3f970*/  ISETP.GT.U32.AND P3, PT, R15, R48, PT ;  /* 0x000000300f00720c */ /* 0x000fc80003f64070 */
[----:B------:R-:W-:-:S05]  /*3f980*/  SEL R47, R14, R47, !P1 ;  /* 0x0000002f0e2f7207 */ /* 0x000fca0004800000 */
[----:B----4-:R-:W-:Y:S01]  /*3f990*/  IMAD R47, R47, UR4, RZ ;  /* 0x000000042f2f7c24 */ /* 0x010fe2000f8e02ff */
[----:B------:R-:W1:Y:S04]  /*3f9a0*/  LDCU UR4, c[0x0][0x3b0] ;  /* 0x00007600ff0477ac */ /* 0x000e680008000800 */
[----:B------:R-:W-:Y:S02]  /*3f9b0*/  SHF.R.S32.HI R9, RZ, 0x1f, R47 ;  /* 0x0000001fff097819 */ /* 0x000fe4000001142f */
[----:B0-----:R-:W-:Y:S01]  /*3f9c0*/  IADD3 R10, P4, PT, R47, R13, RZ ;  /* 0x0000000d2f0a7210 */ /* 0x001fe20007f9e0ff */
[----:B------:R-:W-:-:S04]  /*3f9d0*/  @!P3 IMAD.IADD R48, R48, 0x1, -R15 ;  /* 0x000000013030b824 */ /* 0x000fc800078e0a0f */
[----:B------:R-:W-:Y:S01]  /*3f9e0*/  IMAD.X R11, R9, 0x1, R12, P4 ;  /* 0x00000001090b7824 */ /* 0x000fe200020e060c */
[----:B------:R-:W-:Y:S01]  /*3f9f0*/  ISETP.GT.U32.AND P3, PT, R15, R48, PT ;  /* 0x000000300f00720c */ /* 0x000fe20003f64070 */
[----:B------:R-:W-:Y:S04]  /*3fa00*/  STL [R1+0x1654], R10 ;  /* 0x0016540a01007387 */ /* 0x000fe80000100800 */
[----:B------:R-:W-:Y:S04]  /*3fa10*/  STL [R1+0x1650], R11 ;  /* 0x0016500b01007387 */ /* 0x000fe80000100800 */
[----:B---3--:R0:W-:Y:S04]  /*3fa20*/  STS.U8 [R8+UR8+0x23e00], R86 ;  /* 0x023e005608007988 */ /* 0x0081e80008000008 */
[----:B0-----:R-:W3:Y:S01]  /*3fa30*/  LDL.LU R86, [R1+0xd0] ;  /* 0x0000d00001567983 */ /* 0x001ee20000300800 */
[----:B------:R-:W-:Y:S01]  /*3fa40*/  @!P3 IMAD.IADD R48, R48, 0x1, -R15 ;  /* 0x000000013030b824 */ /* 0x000fe200078e0a0f */
[----:B------:R-:W-:-:S02]  /*3fa50*/  ISETP.GE.AND P4, PT, R83, RZ, PT ;  /* 0x000000ff5300720c */ /* 0x000fc40003f86270 */
[----:B------:R-:W4:Y:S04]  /*3fa60*/  LDL.LU R83, [R1+0xcc] ;  /* 0x0000cc0001537983 */ /* 0x000f280000300800 */
[----:B------:R0:W-:Y:S04]  /*3fa70*/  STS.U8 [R8+UR8+0x21e00], R87 ;  /* 0x021e005708007988 */ /* 0x0001e80008000008 */
[----:B0-----:R-:W4:Y:S03]  /*3fa80*/  LDL R87, [R1+0x1e00] ;  /* 0x001e000001577983 */ /* 0x001f260000100800 */
[----:B------:R-:W-:Y:S01]  /*3fa90*/  @!P4 IMAD.MOV R48, RZ, RZ, -R48 ;  /* 0x000000ffff30c224 */ /* 0x000fe200078e0a30 */
[----:B------:R-:W-:-:S04]  /*3faa0*/  PRMT R35, RZ, 0x7610, R35 ;  /* 0x00007610ff237816 */ /* 0x000fc80000000023 */
[----:B------:R-:W-:Y:S02]  /*3fab0*/  SEL R48, R14, R48, !P1 ;  /* 0x000000300e307207 */ /* 0x000fe40004800000 */
[----:B------:R0:W4:Y:S03]  /*3fac0*/  @P0 LDG.E.U8 R35, desc[UR20][R10.64] ;  /* 0x000000140a230981 */ /* 0x000126000c1e1100 */
[----:B-1----:R-:W-:Y:S01]  /*3fad0*/  IMAD R48, R48, UR4, RZ ;  /* 0x0000000430307c24 */ /* 0x002fe2000f8e02ff */
[----:B------:R-:W-:Y:S02]  /*3fae0*/  LOP3.LUT R9, R2, 0x50, RZ, 0x3c, !PT ;  /* 0x0000005002097812 */ /* 0x000fe400078e3cff */
[----:B------:R-:W-:Y:S01]  /*3faf0*/  ISETP.GT.U32.AND P3, PT, R15, R49, PT ;  /* 0x000000310f00720c */ /* 0x000fe20003f64070 */
[----:B------:R-:W1:Y:S01]  /*3fb00*/  LDCU UR4, c[0x0][0x3b0] ;  /* 0x00007600ff0477ac */ /* 0x000e620008000800 */
[----:B0-----:R-:W-:-:S02]  /*3fb10*/  SHF.R.S32.HI R10, RZ, 0x1f, R48 ;  /* 0x0000001fff0a7819 */ /* 0x001fc40000011430 */
[----:B------:R-:W-:-:S05]  /*3fb20*/  IADD3 R11, P4, PT, R48, R13, RZ ;  /* 0x0000000d300b7210 */ /* 0x000fca0007f9e0ff */
[----:B------:R-:W-:Y:S01]  /*3fb30*/  IMAD.X R22, R10, 0x1, R12, P4 ;  /* 0x000000010a167824 */ /* 0x000fe200020e060c */
[----:B------:R-:W-:Y:S04]  /*3fb40*/  STL [R1+0x165c], R11 ;  /* 0x00165c0b01007387 */ /* 0x000fe80000100800 */
[----:B--2---:R0:W-:Y:S04]  /*3fb50*/  STS.U8 [R9+UR8+0x20280], R88 ;  /* 0x0202805809007988 */ /* 0x0041e80008000008 */
[----:B------:R-:W-:Y:S04]  /*3fb60*/  STL [R1+0x1658], R22 ;  /* 0x0016581601007387 */ /* 0x000fe80000100800 */
[----:B0-----:R-:W2:Y:S04]  /*3fb70*/  LDL.LU R88, [R1+0xe4] ;  /* 0x0000e40001587983 */ /* 0x001ea80000300800 */
[----:B------:R0:W-:Y:S04]  /*3fb80*/  STS.U8 [R9+UR8+0x20680], R84 ;  /* 0x0206805409007988 */ /* 0x0001e80008000008 */
[----:B0-----:R-:W2:Y:S01]  /*3fb90*/  LDL.LU R84, [R1+0xe0] ;  /* 0x0000e00001547983 */ /* 0x001ea20000300800 */
[----:B------:R-:W-:-:S05]  /*3fba0*/  @!P3 IMAD.IADD R49, R49, 0x1, -R15 ;  /* 0x000000013131b824 */ /* 0x000fca00078e0a0f */
[----:B------:R-:W-:Y:S02]  /*3fbb0*/  ISETP.GT.U32.AND P3, PT, R15, R49, PT ;  /* 0x000000310f00720c */ /* 0x000fe40003f64070 */
[----:B------:R-:W-:-:S11]  /*3fbc0*/  PRMT R34, RZ, 0x7610, R34 ;  /* 0x00007610ff227816 */ /* 0x000fd60000000022 */
[----:B------:R-:W-:Y:S01]  /*3fbd0*/  @!P3 IMAD.IADD R49, R49, 0x1, -R15 ;  /* 0x000000013131b824 */ /* 0x000fe200078e0a0f */
[----:B------:R-:W-:Y:S02]  /*3fbe0*/  ISETP.GE.AND P4, PT, R85, RZ, PT ;  /* 0x000000ff5500720c */ /* 0x000fe40003f86270 */
[----:B------:R-:W2:Y:S01]  /*3fbf0*/  LDL R85, [R1+0x1dfc] ;  /* 0x001dfc0001557983 */ /* 0x000ea20000100800 */
[----:B------:R-:W-:Y:S01]  /*3fc00*/  ISETP.GT.U32.AND P3, PT, R15, R50, PT ;  /* 0x000000320f00720c */ /* 0x000fe20003f64070 */
[----:B------:R-:W-:-:S09]  /*3fc10*/  @P0 IMAD.MOV.U32 R10, RZ, RZ, R11 ;  /* 0x000000ffff0a0224 */ /* 0x000fd200078e000b */
[----:B------:R-:W-:Y:S02]  /*3fc20*/  @!P4 IMAD.MOV R49, RZ, RZ, -R49 ;  /* 0x000000ffff31c224 */ /* 0x000fe400078e0a31 */
[----:B------:R-:W-:-:S03]  /*3fc30*/  @P0 IMAD.MOV.U32 R11, RZ, RZ, R22 ;  /* 0x000000ffff0b0224 */ /* 0x000fc600078e0016 */
[----:B------:R-:W-:Y:S02]  /*3fc40*/  SEL R49, R14, R49, !P1 ;  /* 0x000000310e317207 */ /* 0x000fe40004800000 */
[----:B------:R0:W2:Y:S03]  /*3fc50*/  @P0 LDG.E.U8 R34, desc[UR20][R10.64] ;  /* 0x000000140a220981 */ /* 0x0000a6000c1e1100 */
[----:B-1----:R-:W-:Y:S02]  /*3fc60*/  IMAD R49, R49, UR4, RZ ;  /* 0x0000000431317c24 */ /* 0x002fe4000f8e02ff */
[----:B------:R-:W-:Y:S01]  /*3fc70*/  @!P3 IMAD.IADD R50, R50, 0x1, -R15 ;  /* 0x000000013232b824 */ /* 0x000fe200078e0a0f */
[----:B------:R-:W1:Y:S02]  /*3fc80*/  LDCU UR4, c[0x0][0x3b0] ;  /* 0x00007600ff0477ac */ /* 0x000e640008000800 */
[----:B0-----:R-:W-:-:S02]  /*3fc90*/  SHF.R.S32.HI R10, RZ, 0x1f, R49 ;  /* 0x0000001fff0a7819 */ /* 0x001fc40000011431 */
[----:B------:R-:W-:Y:S02]  /*3fca0*/  IADD3 R11, P4, PT, R49, R13, RZ ;  /* 0x0000000d310b7210 */ /* 0x000fe40007f9e0ff */
[----:B------:R-:W-:-:S03]  /*3fcb0*/  ISETP.GT.U32.AND P3, PT, R15, R50, PT ;  /* 0x000000320f00720c */ /* 0x000fc60003f64070 */
[----:B------:R-:W-:Y:S01]  /*3fcc0*/  IMAD.X R22, R10, 0x1, R12, P4 ;  /* 0x000000010a167824 */ /* 0x000fe200020e060c */
[----:B------:R-:W-:Y:S04]  /*3fcd0*/  STL [R1+0x1664], R11 ;  /* 0x0016640b01007387 */ /* 0x000fe80000100800 */
[----:B------:R-:W-:Y:S04]  /*3fce0*/  STL [R1+0x1660], R22 ;  /* 0x0016601601007387 */ /* 0x000fe80000100800 */
[----:B---3--:R0:W-:Y:S01]  /*3fcf0*/  STS.U8 [R9+UR8+0x20a80], R86 ;  /* 0x020a805609007988 */ /* 0x0081e20008000008 */
[----:B------:R-:W-:-:S03]  /*3fd00*/  @!P3 IMAD.IADD R50, R50, 0x1, -R15 ;  /* 0x000000013232b824 */ /* 0x000fc600078e0a0f */
[----:B0-----:R-:W3:Y:S04]  /*3fd10*/  LDL.LU R86, [R1+0xec] ;  /* 0x0000ec0001567983 */ /* 0x001ee80000300800 */
[----:B----4-:R0:W-:Y:S04]  /*3fd20*/  STS.U8 [R9+UR8+0x20e80], R83 ;  /* 0x020e805309007988 */ /* 0x0101e80008000008 */
[----:B0-----:R-:W4:Y:S01]  /*3fd30*/  LDL.LU R83, [R1+0xfc] ;  /* 0x0000fc0001537983 */ /* 0x001f220000300800 */
[----:B------:R-:W-:Y:S02]  /*3fd40*/  ISETP.GE.AND P4, PT, R87, RZ, PT ;  /* 0x000000ff5700720c */ /* 0x000fe40003f86270 */
[----:B------:R-:W-:Y:S01]  /*3fd50*/  PRMT R33, RZ, 0x7610, R33 ;  /* 0x00007610ff217816 */ /* 0x000fe20000000021 */
[----:B------:R-:W-:-:S02]  /*3fd60*/  @P0 IMAD.MOV.U32 R10, RZ, RZ, R11 ;  /* 0x000000ffff0a0224 */ /* 0x000fc400078e000b */
[----:B------:R-:W-:Y:S01]  /*3fd70*/  @P0 IMAD.MOV.U32 R11, RZ, RZ, R22 ;  /* 0x000000ffff0b0224 */ /* 0x000fe200078e0016 */
[----:B------:R-:W4:Y:S04]  /*3fd80*/  LDL R87, [R1+0x1df8] ;  /* 0x001df80001577983 */ /* 0x000f280000100800 */
[----:B------:R0:W4:Y:S03]  /*3fd90*/  @P0 LDG.E.U8 R33, desc[UR20][R10.64] ;  /* 0x000000140a210981 */ /* 0x000126000c1e1100 */
[----:B------:R-:W-:-:S05]  /*3fda0*/  @!P4 IMAD.MOV R50, RZ, RZ, -R50 ;  /* 0x000000ffff32c224 */ /* 0x000fca00078e0a32 */
[----:B------:R-:W-:-:S05]  /*3fdb0*/  SEL R50, R14, R50, !P1 ;  /* 0x000000320e327207 */ /* 0x000fca0004800000 */
[----:B-1----:R-:W-:Y:S01]  /*3fdc0*/  IMAD R50, R50, UR4, RZ ;  /* 0x0000000432327c24 */ /* 0x002fe2000f8e02ff */
[----:B--2---:R1:W-:Y:S04]  /*3fdd0*/  STS.U8 [R9+UR8+0x21280], R88 ;  /* 0x0212805809007988 */ /* 0x0043e80008000008 */
[----:B0-----:R-:W-:Y:S02]  /*3fde0*/  SHF.R.S32.HI R10, RZ, 0x1f, R50 ;  /* 0x0000001fff0a7819 */ /* 0x001fe40000011432 */
[----:B------:R-:W-:Y:S01]  /*3fdf0*/  IADD3 R11, P4, PT, R50, R13, RZ ;  /* 0x0000000d320b7210 */ /* 0x000fe20007f9e0ff */
[----:B------:R0:W-:Y:S04]  /*3fe00*/  STS.U8 [R9+UR8+0x21680], R84 ;  /* 0x0216805409007988 */ /* 0x0001e80008000008 */
[----:B------:R-:W-:Y:S01]  /*3fe10*/  IMAD.X R22, R10, 0x1, R12, P4 ;  /* 0x000000010a167824 */ /* 0x000fe200020e060c */
[----:B------:R2:W-:Y:S01]  /*3fe20*/  STL [R1+0x166c], R11 ;  /* 0x00166c0b01007387 */ /* 0x0005e20000100800 */
[----:B------:R-:W-:Y:S01]  /*3fe30*/  ISETP.GT.U32.AND P3, PT, R15, R51, PT ;  /* 0x000000330f00720c */ /* 0x000fe20003f64070 */
[----:B------:R-:W2:Y:S02]  /*3fe40*/  LDCU UR4, c[0x0][0x3b0] ;  /* 0x00007600ff0477ac */ /* 0x000ea40008000800 */
[----:B------:R2:W-:Y:S04]  /*3fe50*/  STL [R1+0x1668], R22 ;  /* 0x0016681601007387 */ /* 0x0005e80000100800 */
[----:B-1----:R-:W4:Y:S04]  /*3fe60*/  LDL.LU R88, [R1+0x104] ;  /* 0x0001040001587983 */ /* 0x002f280000300800 */
[----:B0-----:R-:W4:Y:S02]  /*3fe70*/  LDL.LU R84, [R1+0x100] ;  /* 0x0001000001547983 */ /* 0x001f240000300800 */
[----:B------:R-:W-:-:S05]  /*3fe80*/  @!P3 IMAD.IADD R51, R51, 0x1, -R15 ;  /* 0x000000013333b824 */ /* 0x000fca00078e0a0f */
[----:B------:R-:W-:Y:S02]  /*3fe90*/  ISETP.GT.U32.AND P3, PT, R15, R51, PT ;  /* 0x000000330f00720c */ /* 0x000fe40003f64070 */
[----:B------:R-:W-:-:S11]  /*3fea0*/  ISETP.GE.AND P4, PT, R85, RZ, PT ;  /* 0x000000ff5500720c */ /* 0x000fd60003f86270 */
[----:B------:R-:W-:Y:S01]  /*3feb0*/  @!P3 IMAD.IADD R51, R51, 0x1, -R15 ;  /* 0x000000013333b824 */ /* 0x000fe200078e0a0f */
[----:B------:R-:W-:Y:S01]  /*3fec0*/  PRMT R32, RZ, 0x7610, R32 ;  /* 0x00007610ff207816 */ /* 0x000fe20000000020 */
[----:B------:R-:W-:Y:S02]  /*3fed0*/  @P0 IMAD.MOV.U32 R10, RZ, RZ, R11 ;  /* 0x000000ffff0a0224 */ /* 0x000fe400078e000b */
[----:B--2---:R-:W-:Y:S01]  /*3fee0*/  @P0 IMAD.MOV.U32 R11, RZ, RZ, R22 ;  /* 0x000000ffff0b0224 */ /* 0x004fe200078e0016 */
[----:B------:R-:W2:Y:S04]  /*3fef0*/  LDL R85, [R1+0x1dec] ;  /* 0x001dec0001557983 */ /* 0x000ea80000100800 */
[----:B------:R0:W2:Y:S01]  /*3ff00*/  @P0 LDG.E.U8 R32, desc[UR20][R10.64] ;  /* 0x000000140a200981 */ /* 0x0000a2000c1e1100 */
[----:B------:R-:W-:-:S05]  /*3ff10*/  @!P4 IMAD.MOV R51, RZ, RZ, -R51 ;  /* 0x000000ffff33c224 */ /* 0x000fca00078e0a33 */
[----:B------:R-:W-:-:S05]  /*3ff20*/  SEL R51, R14, R51, !P1 ;  /* 0x000000330e337207 */ /* 0x000fca0004800000 */
[----:B------:R-:W-:Y:S01]  /*3ff30*/  IMAD R51, R51, UR4, RZ ;  /* 0x0000000433337c24 */ /* 0x000fe2000f8e02ff */
[----:B---3--:R1:W-:Y:S04]  /*3ff40*/  STS.U8 [R9+UR8+0x21a80], R86 ;  /* 0x021a805609007988 */ /* 0x0083e80008000008 */
[----:B0-----:R-:W-:Y:S02]  /*3ff50*/  SHF.R.S32.HI R10, RZ, 0x1f, R51 ;  /* 0x0000001fff0a7819 */ /* 0x001fe40000011433 */
[----:B------:R-:W-:Y:S01]  /*3ff60*/  IADD3 R11, P4, PT, R51, R13, RZ ;  /* 0x0000000d330b7210 */ /* 0x000fe20007f9e0ff */
[----:B----4-:R0:W-:Y:S04]  /*3ff70*/  STS.U8 [R9+UR8+0x21e80], R83 ;  /* 0x021e805309007988 */ /* 0x0101e80008000008 */
[----:B------:R-:W-:Y:S01]  /*3ff80*/  IMAD.X R22, R10, 0x1, R12, P4 ;  /* 0x000000010a167824 */ /* 0x000fe200020e060c */
[----:B------:R-:W-:Y:S04]  /*3ff90*/  STL [R1+0x1674], R11 ;  /* 0x0016740b01007387 */ /* 0x000fe80000100800 */
[----:B------:R3:W-:Y:S04]  /*3ffa0*/  STS.U8 [R9+UR8+0x22680], R84 ;  /* 0x0226805409007988 */ /* 0x0007e80008000008 */
[----:B------:R4:W-:Y:S04]  /*3ffb0*/  STL [R1+0x1670], R22 ;  /* 0x0016701601007387 */ /* 0x0009e80000100800 */
[----:B-1----:R-:W2:Y:S04]  /*3ffc0*/  LDL.LU R86, [R1+0x10c] ;  /* 0x00010c0001567983 */ /* 0x002ea80000300800 */
[----:B0-----:R-:W2:Y:S01]  /*3ffd0*/  LDL.LU R83, [R1+0x108] ;  /* 0x0001080001537983 */ /* 0x001ea20000300800 */
[----:B------:R-:W-:Y:S01]  /*3ffe0*/  ISETP.GT.U32.AND P3, PT, R15, R52, PT ;  /* 0x000000340f00720c */ /* 0x000fe20003f64070 */
[----:B------:R-:W0:Y:S02]  /*3fff0*/  LDCU UR4, c[0x0][0x3b0] ;  /* 0x00007600ff0477ac */ /* 0x000e240008000800 */
[----:B---3--:R-:W3:Y:S10]  /*40000*/  LDL R84, [R1+0x1de8] ;  /* 0x001de80001547983 */ /* 0x008ef40000100800 */
[----:B------:R-:W-:Y:S01]  /*40010*/  @!P3 IMAD.IADD R52, R52, 0x1, -R15 ;  /* 0x000000013434b824 */ /* 0x000fe200078e0a0f */
[----:B------:R-:W-:-:S04]  /*40020*/  ISETP.GE.AND P4, PT, R87, RZ, PT ;  /* 0x000000ff5700720c */ /* 0x000fc80003f86270 */
[----:B------:R-:W-:Y:S02]  /*40030*/  ISETP.GT.U32.AND P3, PT, R15, R52, PT ;  /* 0x000000340f00720c */ /* 0x000fe40003f64070 */
[----:B------:R-:W-:-:S11]  /*40040*/  PRMT R31, RZ, 0x7610, R31 ;  /* 0x00007610ff1f7816 */ /* 0x000fd6000000001f */
[----:B------:R-:W-:Y:S01]  /*40050*/  @!P3 IMAD.IADD R52, R52, 0x1, -R15 ;  /* 0x000000013434b824 */ /* 0x000fe200078e0a0f */
[----:B------:R-:W-:-:S03]  /*40060*/  ISETP.GT.U32.AND P3, PT, R15, R53, PT ;  /* 0x000000350f00720c */ /* 0x000fc60003f64070 */
[----:B------:R-:W-:Y:S02]  /*40070*/  @!P4 IMAD.MOV R52, RZ, RZ, -R52 ;  /* 0x000000ffff34c224 */ /* 0x000fe400078e0a34 */
[----:B------:R-:W-:-:S03]  /*40080*/  @P0 IMAD.MOV.U32 R10, RZ, RZ, R11 ;  /* 0x000000ffff0a0224 */ /* 0x000fc600078e000b */
[----:B------:R-:W-:Y:S01]  /*40090*/  SEL R52, R14, R52, !P1 ;  /* 0x000000340e347207 */ /* 0x000fe20004800000 */
[----:B------:R-:W-:-:S04]  /*400a0*/  @P0 IMAD.MOV.U32 R11, RZ, RZ, R22 ;  /* 0x000000ffff0b0224 */ /* 0x000fc800078e0016 */
[----:B0-----:R-:W-:Y:S01]  /*400b0*/  IMAD R52, R52, UR4, RZ ;  /* 0x0000000434347c24 */ /* 0x001fe2000f8e02ff */
[----:B------:R0:W3:Y:S01]  /*400c0*/  @P0 LDG.E.U8 R31, desc[UR20][R10.64] ;  /* 0x000000140a1f0981 */ /* 0x0000e2000c1e1100 */
[----:B------:R-:W-:-:S03]  /*400d0*/  @!P3 IMAD.IADD R53, R53, 0x1, -R15 ;  /* 0x000000013535b824 */ /* 0x000fc600078e0a0f */
[----:B------:R1:W-:Y:S01]  /*400e0*/  STS.U8 [R9+UR8+0x22280], R88 ;  /* 0x0222805809007988 */ /* 0x0003e20008000008 */
[----:B------:R-:W1:Y:S01]  /*400f0*/  LDCU UR4, c[0x0][0x3b0] ;  /* 0x00007600ff0477ac */ /* 0x000e620008000800 */
[----:B0-----:R-:W-:Y:S02]  /*40100*/  SHF.R.S32.HI R10, RZ, 0x1f, R52 ;  /* 0x0000001fff0a7819 */ /* 0x001fe40000011434 */
[----:B------:R-:W-:Y:S02]  /*40110*/  IADD3 R11, P4, PT, R52, R13, RZ ;  /* 0x0000000d340b7210 */ /* 0x000fe40007f9e0ff */
[----:B------:R-:W-:-:S03]  /*40120*/  ISETP.GT.U32.AND P3, PT, R15, R53, PT ;  /* 0x000000350f00720c */ /* 0x000fc60003f64070 */
[----:B----4-:R-:W-:Y:S01]  /*40130*/  IMAD.X R22, R10, 0x1, R12, P4 ;  /* 0x000000010a167824 */ /* 0x010fe200020e060c */
[----:B------:R0:W-:Y:S01]  /*40140*/  STL [R1+0x167c], R11 ;  /* 0x00167c0b01007387 */ /* 0x0001e20000100800 */
[----:B--2---:R-:W-:-:S03]  /*40150*/  ISETP.GE.AND P4, PT, R85, RZ, PT ;  /* 0x000000ff5500720c */ /* 0x004fc60003f86270 */
[----:B------:R-:W-:Y:S04]  /*40160*/  STL [R1+0x1678], R22 ;  /* 0x0016781601007387 */ /* 0x000fe80000100800 */
[----:B------:R-:W2:Y:S04]  /*40170*/  LDL.LU R87, [R1+0x120] ;  /* 0x0001200001577983 */ /* 0x000ea80000300800 */
[----:B-1----:R-:W4:Y:S01]  /*40180*/  LDL.LU R88, [R1+0x11c] ;  /* 0x00011c0001587983 */ /* 0x002f220000300800 */
[----:B------:R-:W-:-:S04]  /*40190*/  @!P3 IMAD.IADD R53, R53, 0x1, -R15 ;  /* 0x000000013535b824 */ /* 0x000fc800078e0a0f */
[----:B------:R-:W-:Y:S01]  /*401a0*/  @!P4 IMAD.MOV R53, RZ, RZ, -R53 ;  /* 0x000000ffff35c224 */ /* 0x000fe200078e0a35 */
[----:B------:R-:W-:Y:S01]  /*401b0*/  PRMT R18, RZ, 0x7610, R18 ;  /* 0x00007610ff127816 */ /* 0x000fe20000000012 */
[----:B------:R-:W-:-:S03]  /*401c0*/  @P0 IMAD.MOV.U32 R10, RZ, RZ, R11 ;  /* 0x000000ffff0a0224 */ /* 0x000fc600078e000b */
[----:B------:R-:W-:Y:S01]  /*401d0*/  SEL R53, R14, R53, !P1 ;  /* 0x000000350e357207 */ /* 0x000fe20004800000 */
[----:B0-----:R-:W-:-:S04]  /*401e0*/  @P0 IMAD.MOV.U32 R11, RZ, RZ, R22 ;  /* 0x000000ffff0b0224 */ /* 0x001fc800078e0016 */
[----:B------:R-:W-:Y:S01]  /*401f0*/  IMAD R53, R53, UR4, RZ ;  /* 0x0000000435357c24 */ /* 0x000fe2000f8e02ff */
[----:B------:R0:W4:Y:S04]  /*40200*/  @P0 LDG.E.U8 R18, desc[UR20][R10.64] ;  /* 0x000000140a120981 */ /* 0x000128000c1e1100 */
[----:B------:R1:W-:Y:S04]  /*40210*/  STS.U8 [R9+UR8+0x22e80], R83 ;  /* 0x022e805309007988 */ /* 0x0003e80008000008 */
[----:B------:R3:W-:Y:S01]  /*40220*/  STS.U8 [R9+UR8+0x22a80], R86 ;  /* 0x022a805609007988 */ /* 0x0007e20008000008 */
[----:B------:R-:W-:Y:S01]  /*40230*/  ISETP.GT.U32.AND P3, PT, R15, R54, PT ;  /* 0x000000360f00720c */ /* 0x000fe20003f64070 */
[----:B------:R-:W3:Y:S02]  /*40240*/  LDCU UR4, c[0x0][0x3b0] ;  /* 0x00007600ff0477ac */ /* 0x000ee40008000800 */
[----:B-1----:R-:W4:Y:S01]  /*40250*/  LDL R83, [R1+0x1de4] ;  /* 0x001de40001537983 */ /* 0x002f220000100800 */
[----:B0-----:R-:W-:-:S02]  /*40260*/  SHF.R.S32.HI R10, RZ, 0x1f, R53 ;  /* 0x0000001fff0a7819 */ /* 0x001fc40000011435 */
[----:B------:R-:W-:-:S05]  /*40270*/  IADD3 R11, P4, PT, R53, R13, RZ ;  /* 0x0000000d350b7210 */ /* 0x000fca0007f9e0ff */
[----:B------:R-:W-:Y:S01]  /*40280*/  IMAD.X R22, R10, 0x1, R12, P4 ;  /* 0x000000010a167824 */ /* 0x000fe200020e060c */
[----:B------:R0:W-:Y:S04]  /*40290*/  STL [R1+0x1684], R11 ;  /* 0x0016840b01007387 */ /* 0x0001e80000100800 */
[----:B------:R1:W-:Y:S04]  /*402a0*/  STL [R1+0x1680], R22 ;  /* 0x0016801601007387 */ /* 0x0003e80000100800 */
[----:B------:R-:W4:Y:S04]  /*402b0*/  LDL.LU R85, [R1+0x124] ;  /* 0x0001240001557983 */ /* 0x000f280000300800 */
[----:B---3--:R-:W3:Y:S01]  /*402c0*/  LDL.LU R86, [R1+0x114] ;  /* 0x0001140001567983 */ /* 0x008ee20000300800 */
[----:B------:R-:W-:-:S03]  /*402d0*/  ISETP.GE.AND P4, PT, R84, RZ, PT ;  /* 0x000000ff5400720c */ /* 0x000fc60003f86270 */
[----:B------:R-:W3:Y:S01]  /*402e0*/  LDL.LU R84, [R1+0x118] ;  /* 0x0001180001547983 */ /* 0x000ee20000300800 */
[----:B------:R-:W-:-:S05]  /*402f0*/  @!P3 IMAD.IADD R54, R54, 0x1, -R15 ;  /* 0x000000013636b824 */ /* 0x000fca00078e0a0f */
[----:B------:R-:W-:Y:S02]  /*40300*/  ISETP.GT.U32.AND P3, PT, R15, R54, PT ;  /* 0x000000360f00720c */ /* 0x000fe40003f64070 */
[----:B------:R-:W-:-:S11]  /*40310*/  PRMT R30, RZ, 0x7610, R30 ;  /* 0x00007610ff1e7816 */ /* 0x000fd6000000001e */
[----:B------:R-:W-:Y:S01]  /*40320*/  @!P3 IMAD.IADD R54, R54, 0x1, -R15 ;  /* 0x000000013636b824 */ /* 0x000fe200078e0a0f */
[----:B------:R-:W-:-:S03]  /*40330*/  ISETP.GT.U32.AND P3, PT, R15, R55, PT ;  /* 0x000000370f00720c */ /* 0x000fc60003f64070 */
[----:B------:R-:W-:Y:S02]  /*40340*/  @!P4 IMAD.MOV R54, RZ, RZ, -R54 ;  /* 0x000000ffff36c224 */ /* 0x000fe400078e0a36 */
[----:B------:R-:W-:-:S03]  /*40350*/  @P0 IMAD.MOV.U32 R10, RZ, RZ, R11 ;  /* 0x000000ffff0a0224 */ /* 0x000fc600078e000b */
[----:B------:R-:W-:Y:S01]  /*40360*/  SEL R54, R14, R54, !P1 ;  /* 0x000000360e367207 */ /* 0x000fe20004800000 */
[----:B0-----:R-:W-:-:S04]  /*40370*/  @P0 IMAD.MOV.U32 R11, RZ, RZ, R22 ;  /* 0x000000ffff0b0224 */ /* 0x001fc800078e0016 */
[----:B------:R-:W-:Y:S01]  /*40380*/  IMAD R54, R54, UR4, RZ ;  /* 0x0000000436367c24 */ /* 0x000fe2000f8e02ff */
[----:B------:R0:W3:Y:S01]  /*40390*/  @P0 LDG.E.U8 R30, desc[UR20][R10.64] ;  /* 0x000000140a1e0981 */ /* 0x0000e2000c1e1100 */
[----:B------:R-:W-:Y:S01]  /*403a0*/  @!P3 IMAD.IADD R55, R55, 0x1, -R15 ;  /* 0x000000013737b824 */ /* 0x000fe200078e0a0f */
[----:B------:R-:W4:Y:S02]  /*403b0*/  LDCU UR4, c[0x0][0x3b0] ;  /* 0x00007600ff0477ac */ /* 0x000f240008000800 */
[----:B0-----:R-:W-:Y:S02]  /*403c0*/  SHF.R.S32.HI R10, RZ, 0x1f, R54 ;  /* 0x0000001fff0a7819 */ /* 0x001fe40000011436 */
[----:B------:R-:W-:Y:S02]  /*403d0*/  IADD3 R11, P4, PT, R54, R13, RZ ;  /* 0x0000000d360b7210 */ /* 0x000fe40007f9e0ff */
[----:B------:R-:W-:Y:S01]  /*403e0*/  ISETP.GT.U32.AND P3, PT, R15, R55, PT ;  /* 0x000000370f00720c */ /* 0x000fe20003f64070 */
[----:B--2---:R0:W-:Y:S02]  /*403f0*/  STS.U8 [R9+UR8+0x23280], R87 ;  /* 0x0232805709007988 */ /* 0x0041e40008000008 */
[----:B-1----:R-:W-:-:S02]  /*40400*/  IMAD.X R22, R10, 0x1, R12, P4 ;  /* 0x000000010a167824 */ /* 0x002fc400020e060c */
[----:B----4-:R1:W-:Y:S04]  /*40410*/  STS.U8 [R9+UR8+0x23680], R88 ;  /* 0x0236805809007988 */ /* 0x0103e80008000008 */
[----:B0-----:R-:W2:Y:S04]  /*40420*/  LDL R87, [R1+0x1ddc] ;  /* 0x001ddc0001577983 */ /* 0x001ea80000100800 */
[----:B------:R0:W-:Y:S04]  /*40430*/  STL [R1+0x168c], R11 ;  /* 0x00168c0b01007387 */ /* 0x0001e80000100800 */
[----:B------:R4:W-:Y:S04]  /*40440*/  STL [R1+0x1688], R22 ;  /* 0x0016881601007387 */ /* 0x0009e80000100800 */
[----:B-1----:R-:W2:Y:S01]  /*40450*/  LDL.LU R88, [R1+0x12c] ;  /* 0x00012c0001587983 */ /* 0x002ea20000300800 */
[----:B------:R-:W-:Y:S01]  /*40460*/  @!P3 IMAD.IADD R55, R55, 0x1, -R15 ;  /* 0x000000013737b824 */ /* 0x000fe200078e0a0f */
[----:B------:R-:W-:Y:S01]  /*40470*/  PRMT R29, RZ, 0x7610, R29 ;  /* 0x00007610ff1d7816 */ /* 0x000fe2000000001d */
[----:B------:R-:W-:-:S02]  /*40480*/  @P0 IMAD.MOV.U32 R10, RZ, RZ, R11 ;  /* 0x000000ffff0a0224 */ /* 0x000fc400078e000b */
[----:B0-----:R-:W-:-:S05]  /*40490*/  @P0 IMAD.MOV.U32 R11, RZ, RZ, R22 ;  /* 0x000000ffff0b0224 */ /* 0x001fca00078e0016 */
[----:B------:R0:W2:Y:S02]  /*404a0*/  @P0 LDG.E.U8 R29, desc[UR20][R10.64] ;  /* 0x000000140a1d0981 */ /* 0x0000a4000c1e1100 */
[----:B0-----:R-:W-:Y:S02]  /*404b0*/  LOP3.LUT R10, R2, 0x60, RZ, 0x3c, !PT ;  /* 0x00000060020a7812 */ /* 0x001fe400078e3cff */
[----:B------:R-:W-:Y:S02]  /*404c0*/  ISETP.GE.AND P4, PT, R83, RZ, PT ;  /* 0x000000ff5300720c */ /* 0x000fe40003f86270 */
[----:B------:R-:W2:Y:S11]  /*404d0*/  LDL.LU R83, [R1+0x128] ;  /* 0x0001280001537983 */ /* 0x000eb60000300800 */
[----:B------:R-:W-:-:S05]  /*404e0*/  @!P4 IMAD.MOV R55, RZ, RZ, -R55 ;  /* 0x000000ffff37c224 */ /* 0x000fca00078e0a37 */
[----:B------:R-:W-:-:S05]  /*404f0*/  SEL R55, R14, R55, !P1 ;  /* 0x000000370e377207 */ /* 0x000fca0004800000 */
[----:B------:R-:W-:Y:S01]  /*40500*/  IMAD R55, R55, UR4, RZ ;  /* 0x0000000437377c24 */ /* 0x000fe2000f8e02ff */
[----:B------:R0:W-:Y:S04]  /*40510*/  STS.U8 [R9+UR8+0x23a80], R85 ;  /* 0x023a805509007988 */ /* 0x0001e80008000008 */
[----:B---3--:R1:W-:Y:S01]  /*40520*/  STS.U8 [R9+UR8+0x23e80], R86 ;  /* 0x023e805609007988 */ /* 0x0083e20008000008 */
[----:B------:R-:W-:Y:S01]  /*40530*/  ISETP.GT.U32.AND P3, PT, R15, R56, PT ;  /* 0x000000380f00720c */ /* 0x000fe20003f64070 */
[----:B------:R-:W3:Y:S01]  /*40540*/  LDCU UR4, c[0x0][0x3b0] ;  /* 0x00007600ff0477ac */ /* 0x000ee20008000800 */
[----:B------:R-:W-:Y:S02]  /*40550*/  SHF.R.S32.HI R11, RZ, 0x1f, R55 ;  /* 0x0000001fff0b7819 */ /* 0x000fe40000011437 */
[----:B----4-:R-:W-:-:S05]  /*40560*/  IADD3 R22, P4, PT, R55, R13, RZ ;  /* 0x0000000d37167210 */ /* 0x010fca0007f9e0ff */
[----:B------:R-:W-:Y:S01]  /*40570*/  IMAD.X R11, R11, 0x1, R12, P4 ;  /* 0x000000010b0b7824 */ /* 0x000fe200020e060c */
[----:B0-----:R-:W4:Y:S04]  /*40580*/  LDL R85, [R1+0x1dd8] ;  /* 0x001dd80001557983 */ /* 0x001f280000100800 */
[----:B------:R-:W-:Y:S04]  /*40590*/  STL [R1+0x1694], R22 ;  /* 0x0016941601007387 */ /* 0x000fe80000100800 */
[----:B------:R0:W-:Y:S04]  /*405a0*/  STS.U8 [R10+UR8+0x20300], R84 ;  /* 0x020300540a007988 */ /* 0x0001e80008000008 */
[----:B------:R-:W-:Y:S04]  /*405b0*/  STL [R1+0x1690], R11 ;  /* 0x0016900b01007387 */ /* 0x000fe80000100800 */
[----:B-1----:R-:W4:Y:S04]  /*405c0*/  LDL.LU R86, [R1+0x138] ;  /* 0x0001380001567983 */ /* 0x002f280000300800 */
[----:B0-----:R-:W4:Y:S01]  /*405d0*/  LDL.LU R84, [R1+0x134] ;  /* 0x0001340001547983 */ /* 0x001f220000300800 */
[----:B------:R-:W-:-:S05]  /*405e0*/  @!P3 IMAD.IADD R56, R56, 0x1, -R15 ;  /* 0x000000013838b824 */ /* 0x000fca00078e0a0f */
[----:B------:R-:W-:Y:S02]  /*405f0*/  ISETP.GT.U32.AND P3, PT, R15, R56, PT ;  /* 0x000000380f00720c */ /* 0x000fe40003f64070 */
[----:B--2---:R-:W-:-:S11]  /*40600*/  ISETP.GE.AND P4, PT, R87, RZ, PT ;  /* 0x000000ff5700720c */ /* 0x004fd60003f86270 */
[----:B------:R-:W-:Y:S01]  /*40610*/  @!P3 IMAD.IADD R56, R56, 0x1, -R15 ;  /* 0x000000013838b824 */ /* 0x000fe200078e0a0f */
[----:B------:R-:W-:Y:S01]  /*40620*/  PRMT R28, RZ, 0x7610, R28 ;  /* 0x00007610ff1c7816 */ /* 0x000fe2000000001c */
[----:B------:R-:W-:-:S05]  /*40630*/  @P0 IMAD.MOV.U32 R23, RZ, RZ, R11 ;  /* 0x000000ffff170224 */ /* 0x000fca00078e000b */
[----:B------:R0:W2:Y:S01]  /*40640*/  @P0 LDG.E.U8 R28, desc[UR20][R22.64] ;  /* 0x00000014161c0981 */ /* 0x0000a2000c1e1100 */
[----:B------:R-:W-:-:S05]  /*40650*/  @!P4 IMAD.MOV R56, RZ, RZ, -R56 ;  /* 0x000000ffff38c224 */ /* 0x000fca00078e0a38 */
[----:B------:R-:W-:-:S05]  /*40660*/  SEL R56, R14, R56, !P1 ;  /* 0x000000380e387207 */ /* 0x000fca0004800000 */
[----:B---3--:R-:W-:Y:S01]  /*40670*/  IMAD R56, R56, UR4, RZ ;  /* 0x0000000438387c24 */ /* 0x008fe2000f8e02ff */
[----:B------:R-:W-:Y:S04]  /*40680*/  STS.U8 [R10+UR8+0x20700], R88 ;  /* 0x020700580a007988 */ /* 0x000fe80008000008 */
[----:B------:R1:W-:Y:S04]  /*40690*/  STS.U8 [R10+UR8+0x20b00], R83 ;  /* 0x020b00530a007988 */ /* 0x0003e80008000008 */
[----:B----4-:R3:W-:Y:S04]  /*406a0*/  STS.U8 [R10+UR8+0x21300], R84 ;  /* 0x021300540a007988 */ /* 0x0107e80008000008 */
[----:B-1----:R-:W4:Y:S01]  /*406b0*/  LDL R83, [R1+0x1dd4] ;  /* 0x001dd40001537983 */ /* 0x002f220000100800 */
[----:B------:R-:W-:-:S02]  /*406c0*/  SHF.R.S32.HI R11, RZ, 0x1f, R56 ;  /* 0x0000001fff0b7819 */ /* 0x000fc40000011438 */
[----:B0-----:R-:W-:Y:S02]  /*406d0*/  IADD3 R22, P4, PT, R56, R13, RZ ;  /* 0x0000000d38167210 */ /* 0x001fe40007f9e0ff */
[----:B------:R-:W-:Y:S01]  /*406e0*/  ISETP.GT.U32.AND P3, PT, R15, R57, PT ;  /* 0x000000390f00720c */ /* 0x000fe20003f64070 */
[----:B------:R-:W0:Y:S02]  /*406f0*/  LDCU UR4, c[0x0][0x3b0] ;  /* 0x00007600ff0477ac */ /* 0x000e240008000800 */
[----:B------:R-:W-:Y:S01]  /*40700*/  IMAD.X R23, R11, 0x1, R12, P4 ;  /* 0x000000010b177824 */ /* 0x000fe200020e060c */
[----:B------:R-:W-:Y:S04]  /*40710*/  STL [R1+0x169c], R22 ;  /* 0x00169c1601007387 */ /* 0x000fe80000100800 */
[----:B------:R-:W-:Y:S04]  /*40720*/  STL [R1+0x1698], R23 ;  /* 0x0016981701007387 */ /* 0x000fe80000100800 */
[----:B------:R-:W2:Y:S04]  /*40730*/  LDL.LU R87, [R1+0x140] ;  /* 0x0001400001577983 */ /* 0x000ea80000300800 */
[----:B------:R-:W2:Y:S04]  /*40740*/  LDL.LU R88, [R1+0x13c] ;  /* 0x00013c0001587983 */ /* 0x000ea80000300800 */
[----:B---3--:R-:W3:Y:S01]  /*40750*/  LDL R84, [R1+0x1dc4] ;  /* 0x001dc40001547983 */ /* 0x008ee20000100800 */
[----:B------:R-:W-:Y:S01]  /*40760*/  @!P3 IMAD.IADD R57, R57, 0x1, -R15 ;  /* 0x000000013939b824 */ /* 0x000fe200078e0a0f */
[----:B------:R-:W-:-:S02]  /*40770*/  ISETP.GE.AND P4, PT, R85, RZ, PT ;  /* 0x000000ff5500720c */ /* 0x000fc40003f86270 */
[----:B------:R-:W-:Y:S01]  /*40780*/  PRMT R27, RZ, 0x7610, R27 ;  /* 0x00007610ff1b7816 */ /* 0x000fe2000000001b */
[----:B------:R1:W-:Y:S04]  /*40790*/  STS.U8 [R10+UR8+0x20f00], R86 ;  /* 0x020f00560a007988 */ /* 0x0003e80008000008 */
[----:B------:R-:W2:Y:S01]  /*407a0*/  LDL.LU R85, [R1+0x1a0] ;  /* 0x0001a00001557983 */ /* 0x000ea20000300800 */
[----:B------:R-:W-:-:S03]  /*407b0*/  ISETP.GT.U32.AND P3, PT, R15, R57, PT ;  /* 0x000000390f00720c */ /* 0x000fc60003f64070 */
[----:B------:R0:W2:Y:S04]  /*407c0*/  @P0 LDG.E.U8 R27, desc[UR20][R22.64] ;  /* 0x00000014161b0981 */ /* 0x0000a8000c1e1100 */
[----:B-1----:R-:W2:Y:S06]  /*407d0*/  LDL R86, [R1+0x1dc0] ;  /* 0x001dc00001567983 */ /* 0x002eac0000100800 */
[----:B------:R-:W-:Y:S01]  /*407e0*/  @!P3 IMAD.IADD R57, R57, 0x1, -R15 ;  /* 0x000000013939b824 */ /* 0x000fe200078e0a0f */
[----:B------:R-:W-:-:S03]  /*407f0*/  ISETP.GT.U32.AND P3, PT, R15, R58, PT ;  /* 0x0000003a0f00720c */ /* 0x000fc60003f64070 */
[----:B------:R-:W-:-:S05]  /*40800*/  @!P4 IMAD.MOV R57, RZ, RZ, -R57 ;  /* 0x000000ffff39c224 */ /* 0x000fca00078e0a39 */
[----:B------:R-:W-:-:S05]  /*40810*/  SEL R57, R14, R57, !P1 ;  /* 0x000000390e397207 */ /* 0x000fca0004800000 */
[----:B0-----:R-:W-:Y:S02]  /*40820*/  IMAD R57, R57, UR4, RZ ;  /* 0x0000000439397c24 */ /* 0x001fe4000f8e02ff */
[----:B------:R-:W-:Y:S01]  /*40830*/  @!P3 IMAD.IADD R58, R58, 0x1, -R15 ;  /* 0x000000013a3ab824 */ /* 0x000fe200078e0a0f */
[----:B------:R-:W0:Y:S02]  /*40840*/  LDCU UR4, c[0x0][0x3b0] ;  /* 0x00007600ff0477ac */ /* 0x000e240008000800 */
[----:B------:R-:W-:Y:S02]  /*40850*/  SHF.R.S32.HI R11, RZ, 0x1f, R57 ;  /* 0x0000001fff0b7819 */ /* 0x000fe40000011439 */
[----:B------:R-:W-:Y:S02]  /*40860*/  IADD3 R22, P4, PT, R57, R13, RZ ;  /* 0x0000000d39167210 */ /* 0x000fe40007f9e0ff */
[----:B------:R-:W-:-:S03]  /*40870*/  ISETP.GT.U32.AND P3, PT, R15, R58, PT ;  /* 0x0000003a0f00720c */ /* 0x000fc60003f64070 */
[----:B------:R-:W-:-:S10]  /*40880*/  IMAD.X R23, R11, 0x1, R12, P4 ;  /* 0x000000010b177824 */ /* 0x000fd400020e060c */
[----:B------:R-:W-:Y:S01]  /*40890*/  @!P3 IMAD.IADD R58, R58, 0x1, -R15 ;  /* 0x000000013a3ab824 */ /* 0x000fe200078e0a0f */
[----:B------:R-:W-:Y:S01]  /*408a0*/  PRMT R26, RZ, 0x7610, R26 ;  /* 0x00007610ff1a7816 */ /* 0x000fe2000000001a */
[----:B------:R1:W-:Y:S04]  /*408b0*/  STL [R1+0x16a4], R22 ;  /* 0x0016a41601007387 */ /* 0x0003e80000100800 */
[----:B------:R0:W-:Y:S04]  /*408c0*/  STL [R1+0x16a0], R23 ;  /* 0x0016a01701007387 */ /* 0x0001e80000100800 */
[----:B------:R1:W2:Y:S01]  /*408d0*/  @P0 LDG.E.U8 R26, desc[UR20][R22.64] ;  /* 0x00000014161a0981 */ /* 0x0002a2000c1e1100 */
[----:B----4-:R-:W-:-:S03]  /*408e0*/  ISETP.GE.AND P4, PT, R83, RZ, PT ;  /* 0x000000ff5300720c */ /* 0x010fc60003f86270 */
[----:B------:R-:W4:Y:S10]  /*408f0*/  LDL.LU R83, [R1+0x190] ;  /* 0x0001900001537983 */ /* 0x000f340000300800 */
[----:B------:R-:W-:-:S05]  /*40900*/  @!P4 IMAD.MOV R58, RZ, RZ, -R58 ;  /* 0x000000ffff3ac224 */ /* 0x000fca00078e0a3a */
[----:B------:R-:W-:Y:S02]  /*40910*/  SEL R58, R14, R58, !P1 ;  /* 0x0000003a0e3a7207 */ /* 0x000fe40004800000 */
[----:B------:R-:W-:-:S03]  /*40920*/  ISETP.GT.U32.AND P4, PT, R15, R59, PT ;  /* 0x0000003b0f00720c */ /* 0x000fc60003f84070 */
[----:B0-----:R-:W-:Y:S01]  /*40930*/  IMAD R58, R58, UR4, RZ ;  /* 0x000000043a3a7c24 */ /* 0x001fe2000f8e02ff */
[----:B------:R-:W-:Y:S01]  /*40940*/  ISETP.GT.U32.AND P3, PT, R15, R60, PT ;  /* 0x0000003c0f00720c */ /* 0x000fe20003f64070 */
[----:B------:R-:W0:Y:S03]  /*40950*/  LDCU UR4, c[0x0][0x3b0] ;  /* 0x00007600ff0477ac */ /* 0x000e260008000800 */
[----:B------:R-:W-:Y:S02]  /*40960*/  SHF.R.S32.HI R11, RZ, 0x1f, R58 ;  /* 0x0000001fff0b7819 */ /* 0x000fe4000001143a */
[----:B-1----:R-:W-:-:S05]  /*40970*/  IADD3 R22, P5, PT, R58, R13, RZ ;  /* 0x0000000d3a167210 */ /* 0x002fca0007fbe0ff */
[----:B------:R-:W-:Y:S01]  /*40980*/  IMAD.X R23, R11, 0x1, R12, P5 ;  /* 0x000000010b177824 */ /* 0x000fe200028e060c */
[----:B------:R-:W-:Y:S01]  /*40990*/  STL [R1+0x16ac], R22 ;  /* 0x0016ac1601007387 */ /* 0x000fe20000100800 */
[--C-:B------:R-:W-:Y:S01]  /*409a0*/  @!P4 IMAD.IADD R59, R59, 0x1, -R15.reuse ;  /* 0x000000013b3bc824 */ /* 0x100fe200078e0a0f */
[----:B---3--:R-:W-:Y:S02]  /*409b0*/  ISETP.GE.AND P4, PT, R84, RZ, PT ;  /* 0x000000ff5400720c */ /* 0x008fe40003f86270 */
[----:B------:R-:W-:Y:S04]  /*409c0*/  STL [R1+0x16a8], R23 ;  /* 0x0016a81701007387 */ /* 0x000fe80000100800 */
[----:B------:R-:W3:Y:S01]  /*409d0*/  LDL.LU R84, [R1+0x194] ;  /* 0x0001940001547983 */ /* 0x000ee20000300800 */
[----:B------:R-:W-:Y:S01]  /*409e0*/  @!P3 IMAD.IADD R60, R60, 0x1, -R15 ;  /* 0x000000013c3cb824 */ /* 0x000fe200078e0a0f */
[----:B------:R-:W-:-:S02]  /*409f0*/  ISETP.GT.U32.AND P5, PT, R15, R59, PT ;  /* 0x0000003b0f00720c */ /* 0x000fc40003fa4070 */
[----:B------:R-:W-:Y:S01]  /*40a00*/  PRMT R25, RZ, 0x7610, R25 ;  /* 0x00007610ff197816 */ /* 0x000fe20000000019 */
[----:B------:R-:W3:Y:S04]  /*40a10*/  LDL.LU R90, [R1+0x18c] ;  /* 0x00018c00015a7983 */ /* 0x000ee80000300800 */
[----:B------:R-:W3:Y:S01]  /*40a20*/  LDL.LU R45, [R1+0x184] ;  /* 0x00018400012d7983 */ /* 0x000ee20000300800 */
[----:B------:R-:W-:-:S03]  /*40a30*/  ISETP.GT.U32.AND P3, PT, R15, R60, PT ;  /* 0x0000003c0f00720c */ /* 0x000fc60003f64070 */
[----:B------:R-:W3:Y:S04]  /*40a40*/  LDL.LU R43, [R1+0x17c] ;  /* 0x00017c00012b7983 */ /* 0x000ee80000300800 */
[----:B--2---:R1:W-:Y:S04]  /*40a50*/  STS.U8 [R10+UR8+0x21700], R87 ;  /* 0x021700570a007988 */ /* 0x0043e80008000008 */
[----:B------:R2:W3:Y:S04]  /*40a60*/  @P0 LDG.E.U8 R25, desc[UR20][R22.64] ;  /* 0x0000001416190981 */ /* 0x0004e8000c1e1100 */
[----:B------:R-:W3:Y:S01]  /*40a70*/  LDL.LU R91, [R1+0x170] ;  /* 0x00017000015b7983 */ /* 0x000ee20000300800 */
[----:B------:R-:W-:-:S03]  /*40a80*/  @!P5 IMAD.IADD R59, R59, 0x1, -R15 ;  /* 0x000000013b3bd824 */ /* 0x000fc600078e0a0f */
[----:B------:R0:W-:Y:S04]  /*40a90*/  STS.U8 [R10+UR8+0x21b00], R88 ;  /* 0x021b00580a007988 */ /* 0x0001e80008000008 */
[----:B-1----:R-:W3:Y:S04]  /*40aa0*/  LDL.LU R87, [R1+0x16c] ;  /* 0x00016c0001577983 */ /* 0x002ee80000300800 */
[----:B------:R-:W3:Y:S01]  /*40ab0*/  LDL.LU R92, [R1+0x148] ;  /* 0x00014800015c7983 */ /* 0x000ee20000300800 */
[----:B------:R-:W-:Y:S01]  /*40ac0*/  @!P3 IMAD.IADD R60, R60, 0x1, -R15 ;  /* 0x000000013c3cb824 */ /* 0x000fe200078e0a0f */
[----:B------:R-:W-:-:S03]  /*40ad0*/  ISETP.GE.AND P3, PT, R86, RZ, PT ;  /* 0x000000ff5600720c */ /* 0x000fc60003f66270 */
[----:B------:R-:W-:Y:S01]  /*40ae0*/  @!P4 IMAD.MOV R60, RZ, RZ, -R60 ;  /* 0x000000ffff3cc224 */ /* 0x000fe200078e0a3c */
[----:B------:R1:W-:Y:S04]  /*40af0*/  STS.U8 [R10+UR8+0x21f00], R85 ;  /* 0x021f00550a007988 */ /* 0x0003e80008000008 */
[----:B0-----:R-:W3:Y:S01]  /*40b00*/  LDL.LU R88, [R1+0x164] ;  /* 0x0001640001587983 */ /* 0x001ee20000300800 */
[----:B------:R-:W-:-:S05]  /*40b10*/  SEL R60, R14, R60, !P1 ;  /* 0x0000003c0e3c7207 */ /* 0x000fca0004800000 */
[----:B------:R-:W-:Y:S02]  /*40b20*/  IMAD R60, R60, UR4, RZ ;  /* 0x000000043c3c7c24 */ /* 0x000fe4000f8e02ff */
[----:B------:R-:W-:Y:S01]  /*40b30*/  @!P3 IMAD.MOV R59, RZ, RZ, -R59 ;  /* 0x000000ffff3bb224 */ /* 0x000fe200078e0a3b */
[----:B-1----:R-:W3:Y:S01]  /*40b40*/  LDL.LU R85, [R1+0x160] ;  /* 0x0001600001557983 */ /* 0x002ee20000300800 */
[----:B------:R-:W-:Y:S02]  /*40b50*/  PRMT R24, RZ, 0x7610, R24 ;  /* 0x00007610ff187816 */ /* 0x000fe40000000018 */
[----:B------:R-:W-:Y:S02]  /*40b60*/  PRMT R17, RZ, 0x7610, R17 ;  /* 0x00007610ff117816 */ /* 0x000fe40000000011 */
[----:B------:R-:W-:Y:S02]  /*40b70*/  SHF.R.S32.HI R11, RZ, 0x1f, R60 ;  /* 0x0000001fff0b7819 */ /* 0x000fe4000001143c */
[----:B--2---:R-:W-:Y:S01]  /*40b80*/  IADD3 R22, P3, PT, R60, R13, RZ ;  /* 0x0000000d3c167210 */ /* 0x004fe20007f7e0ff */
[----:B------:R-:W0:Y:S04]  /*40b90*/  LDCU UR4, c[0x0][0x3b0] ;  /* 0x00007600ff0477ac */ /* 0x000e280008000800 */
[----:B------:R-:W-:Y:S01]  /*40ba0*/  IMAD.X R23, R11, 0x1, R12, P3 ;  /* 0x000000010b177824 */ /* 0x000fe200018e060c */
[----:B------:R-:W-:Y:S04]  /*40bb0*/  STL [R1+0x16b4], R22 ;  /* 0x0016b41601007387 */ /* 0x000fe80000100800 */
[----:B------:R-:W-:Y:S04]  /*40bc0*/  STL [R1+0x16b0], R23 ;  /* 0x0016b01701007387 */ /* 0x000fe80000100800 */
[----:B------:R-:W2:Y:S04]  /*40bd0*/  LDL.LU R86, [R1+0x15c] ;  /* 0x00015c0001567983 */ /* 0x000ea80000300800 */
[----:B----4-:R1:W-:Y:S04]  /*40be0*/  STS.U8 [R10+UR8+0x22300], R83 ;  /* 0x022300530a007988 */ /* 0x0103e80008000008 */
[----:B---3--:R3:W-:Y:S04]  /*40bf0*/  STS.U8 [R10+UR8+0x22700], R84 ;  /* 0x022700540a007988 */ /* 0x0087e80008000008 */
[----:B-1----:R-:W4:Y:S04]  /*40c00*/  LDL.LU R83, [R1+0x158] ;  /* 0x0001580001537983 */ /* 0x002f280000300800 */
[----:B------:R-:W4:Y:S04]  /*40c10*/  LDL.LU R89, [R1+0x154] ;  /* 0x0001540001597983 */ /* 0x000f280000300800 */
[----:B------:R-:W4:Y:S01]  /*40c20*/  LDL.LU R44, [R1+0x150] ;  /* 0x00015000012c7983 */ /* 0x000f220000300800 */
[----:B------:R-:W-:-:S03]  /*40c30*/  SEL R59, R14, R59, !P1 ;  /* 0x0000003b0e3b7207 */ /* 0x000fc60004800000 */
[----:B------:R1:W4:Y:S04]  /*40c40*/  @P0 LDG.E.U8 R24, desc[UR20][R22.64] ;  /* 0x0000001416180981 */ /* 0x000328000c1e1100 */
[----:B---3--:R-:W3:Y:S01]  /*40c50*/  LDL.LU R84, [R1+0x14c] ;  /* 0x00014c0001547983 */ /* 0x008ee20000300800 */
[----:B------:R-:W-:-:S03]  /*40c60*/  IMAD R59, R59, UR5, RZ ;  /* 0x000000053b3b7c24 */ /* 0x000fc6000f8e02ff */
[----:B------:R-:W3:Y:S04]  /*40c70*/  LDL.LU R42, [R1+0x1ac] ;  /* 0x0001ac00012a7983 */ /* 0x000ee80000300800 */
[----:B------:R-:W3:Y:S04]  /*40c80*/  LDL.LU R41, [R1+0x1a4] ;  /* 0x0001a40001297983 */ /* 0x000ee80000300800 */
[----:B------:R0:W-:Y:S04]  /*40c90*/  STS.U8 [R10+UR8+0x22b00], R90 ;  /* 0x022b005a0a007988 */ /* 0x0001e80008000008 */
[----:B------:R0:W-:Y:S01]  /*40ca0*/  STS.U8 [R10+UR8+0x23b00], R87 ;  /* 0x023b00570a007988 */ /* 0x0001e20008000008 */
[----:B------:R-:W-:-:S02]  /*40cb0*/  SHF.R.S32.HI R11, RZ, 0x1f, R59 ;  /* 0x0000001fff0b7819 */ /* 0x000fc4000001143b */
[----:B-1----:R-:W-:Y:S01]  /*40cc0*/  IADD3 R22, P3, PT, R59, R13, RZ ;  /* 0x0000000d3b167210 */ /* 0x002fe20007f7e0ff */
[----:B------:R-:W-:Y:S04]  /*40cd0*/  STS.U8 [R10+UR8+0x22f00], R45 ;  /* 0x022f002d0a007988 */ /* 0x000fe80008000008 */
[----:B------:R1:W-:Y:S04]  /*40ce0*/  STS.U8 [R10+UR8+0x23300], R43 ;  /* 0x0233002b0a007988 */ /* 0x0003e80008000008 */
[----:B------:R-:W-:Y:S04]  /*40cf0*/  STL [R1+0x16bc], R22 ;  /* 0x0016bc1601007387 */ /* 0x000fe80000100800 */
[----:B------:R-:W3:Y:S01]  /*40d00*/  LDL.LU R93, [R1+0x19c] ;  /* 0x00019c00015d7983 */ /* 0x000ee20000300800 */
[----:B------:R-:W-:-:S03]  /*40d10*/  IMAD.X R11, R11, 0x1, R12, P3 ;  /* 0x000000010b0b7824 */ /* 0x000fc600018e060c */
[----:B------:R-:W-:Y:S04]  /*40d20*/  STS.U8 [R10+UR8+0x23700], R91 ;  /* 0x0237005b0a007988 */ /* 0x000fe80008000008 */
[----:B0-----:R-:W3:Y:S04]  /*40d30*/  LDL.LU R90, [R1+0x188] ;  /* 0x00018800015a7983 */ /* 0x001ee80000300800 */
[----:B------:R0:W-:Y:S01]  /*40d40*/  STL [R1+0x16b8], R11 ;  /* 0x0016b80b01007387 */ /* 0x0001e20000100800 */
[----:B------:R-:W-:-:S03]  /*40d50*/  @P0 IMAD.MOV.U32 R23, RZ, RZ, R11 ;  /* 0x000000ffff170224 */ /* 0x000fc600078e000b */
[----:B------:R-:W3:Y:S04]  /*40d60*/  LDL.LU R87, [R1+0x180] ;  /* 0x0001800001577983 */ /* 0x000ee80000300800 */
[----:B------:R-:W-:Y:S04]  /*40d70*/  STS.U8 [R10+UR8+0x23f00], R92 ;  /* 0x023f005c0a007988 */ /* 0x000fe80008000008 */
[----:B-1----:R-:W3:Y:S04]  /*40d80*/  LDL.LU R43, [R1+0x178] ;  /* 0x00017800012b7983 */ /* 0x002ee80000300800 */
[----:B------:R-:W3:Y:S01]  /*40d90*/  @P0 LDG.E.U8 R17, desc[UR20][R22.64] ;  /* 0x0000001416110981 */ /* 0x000ee2000c1e1100 */
[----:B------:R-:W1:Y:S01]  /*40da0*/  LDCU UR5, c[0x0][0x3b0] ;  /* 0x00007600ff0577ac */ /* 0x000e620008000800 */
[----:B0-----:R-:W-:-:S05]  /*40db0*/  LOP3.LUT R11, R2, 0x70, RZ, 0x3c, !PT ;  /* 0x00000070020b7812 */ /* 0x001fca00078e3cff */
[----:B------:R0:W-:Y:S04]  /*40dc0*/  STS.U8 [R11+UR8+0x20380], R88 ;  /* 0x020380580b007988 */ /* 0x0001e80008000008 */
[----:B------:R1:W-:Y:S04]  /*40dd0*/  STS.U8 [R11+UR8+0x20780], R85 ;  /* 0x020780550b007988 */ /* 0x0003e80008000008 */
[----:B0-----:R-:W3:Y:S04]  /*40de0*/  LDL.LU R88, [R1+0x174] ;  /* 0x0001740001587983 */ /* 0x001ee80000300800 */
[----:B-1----:R-:W3:Y:S04]  /*40df0*/  LDL.LU R85, [R1+0x168] ;  /* 0x0001680001557983 */ /* 0x002ee80000300800 */
[----:B--2---:R0:W-:Y:S04]  /*40e00*/  STS.U8 [R11+UR8+0x20b80], R86 ;  /* 0x020b80560b007988 */ /* 0x0041e80008000008 */
[----:B0-----:R-:W2:Y:S04]  /*40e10*/  LDL.LU R86, [R1+0x144] ;  /* 0x0001440001567983 */ /* 0x001ea80000300800 */
[----:B------:R-:W2:Y:S04]  /*40e20*/  LDL.LU R91, [R1+0x1f18] ;  /* 0x001f1800015b7983 */ /* 0x000ea80000300800 */
[----:B----4-:R0:W-:Y:S04]  /*40e30*/  STS.U8 [R11+UR8+0x20f80], R83 ;  /* 0x020f80530b007988 */ /* 0x0101e80008000008 */
[----:B0-----:R-:W4:Y:S04]  /*40e40*/  LDL.LU R83, [R1+0x1ef8] ;  /* 0x001ef80001537983 */ /* 0x001f280000300800 */
[----:B------:R0:W-:Y:S04]  /*40e50*/  STS.U8 [R11+UR8+0x21380], R89 ;  /* 0x021380590b007988 */ /* 0x0001e80008000008 */
[----:B------:R-:W4:Y:S04]  /*40e60*/  LDL.LU R92, [R1+0x1ed8] ;  /* 0x001ed800015c7983 */ /* 0x000f280000300800 */
[----:B---3--:R1:W-:Y:S04]  /*40e70*/  STS.U8 [R11+UR8+0x21b80], R84 ;  /* 0x021b80540b007988 */ /* 0x0083e80008000008 */
[----:B0-----:R-:W3:Y:S04]  /*40e80*/  LDL.LU R89, [R1+0x1e3c] ;  /* 0x001e3c0001597983 */ /* 0x001ee80000300800 */
[----:B-1----:R-:W3:Y:S04]  /*40e90*/  LDL.LU R84, [R1+0x1dcc] ;  /* 0x001dcc0001547983 */ /* 0x002ee80000300800 */
[----:B------:R-:W3:Y:S04]  /*40ea0*/  LDL.LU R50, [R1+0x1da0] ;  /* 0x001da00001327983 */ /* 0x000ee80000300800 */
[----:B------:R-:W3:Y:S04]  /*40eb0*/  LDL.LU R49, [R1+0x1d74] ;  /* 0x001d740001317983 */ /* 0x000ee80000300800 */
[----:B------:R-:W3:Y:S04]  /*40ec0*/  LDL.LU R48, [R1+0x1d50] ;  /* 0x001d500001307983 */ /* 0x000ee80000300800 */
[----:B------:R-:W3:Y:S04]  /*40ed0*/  LDL.LU R47, [R1+0x1d34] ;  /* 0x001d3400012f7983 */ /* 0x000ee80000300800 */
[----:B------:R-:W3:Y:S04]  /*40ee0*/  LDL.LU R46, [R1+0x1d10] ;  /* 0x001d1000012e7983 */ /* 0x000ee80000300800 */
[----:B------:R0:W-:Y:S04]  /*40ef0*/  STS.U8 [R11+UR8+0x21f80], R42 ;  /* 0x021f802a0b007988 */ /* 0x0001e80008000008 */
[----:B------:R-:W3:Y:S04]  /*40f00*/  LDL.LU R45, [R1+0x1cf4] ;  /* 0x001cf400012d7983 */ /* 0x000ee80000300800 */
[----:B------:R1:W-:Y:S04]  /*40f10*/  STS.U8 [R11+UR8+0x22b80], R90 ;  /* 0x022b805a0b007988 */ /* 0x0003e80008000008 */
[----:B------:R0:W-:Y:S04]  /*40f20*/  STS.U8 [R11+UR8+0x22380], R41 ;  /* 0x022380290b007988 */ /* 0x0001e80008000008 */
[----:B------:R1:W-:Y:S04]  /*40f30*/  STS.U8 [R11+UR8+0x22780], R93 ;  /* 0x0227805d0b007988 */ /* 0x0003e80008000008 */
[----:B------:R1:W-:Y:S04]  /*40f40*/  STS.U8 [R11+UR8+0x22f80], R87 ;  /* 0x022f80570b007988 */ /* 0x0003e80008000008 */
[----:B0-----:R-:W3:Y:S04]  /*40f50*/  LDL.LU R42, [R1+0x1cd0] ;  /* 0x001cd000012a7983 */ /* 0x001ee80000300800 */
[----:B-1----:R-:W3:Y:S04]  /*40f60*/  LDL.LU R90, [R1+0x1cb8] ;  /* 0x001cb800015a7983 */ /* 0x002ee80000300800 */
[----:B------:R-:W3:Y:S04]  /*40f70*/  LDL.LU R41, [R1+0x1c98] ;  /* 0x001c980001297983 */ /* 0x000ee80000300800 */
[----:B------:R-:W3:Y:S04]  /*40f80*/  LDL.LU R93, [R1+0x1c88] ;  /* 0x001c8800015d7983 */ /* 0x000ee80000300800 */
[----:B------:R-:W3:Y:S04]  /*40f90*/  LDL.LU R87, [R1+0x1c64] ;  /* 0x001c640001577983 */ /* 0x000ee80000300800 */
[----:B------:R-:W-:Y:S04]  /*40fa0*/  STS.U8 [R11+UR8+0x21780], R44 ;  /* 0x0217802c0b007988 */ /* 0x000fe80008000008 */
[----:B------:R-:W-:Y:S04]  /*40fb0*/  STS.U8 [R11+UR8+0x23380], R43 ;  /* 0x0233802b0b007988 */ /* 0x000fe80008000008 */
[----:B------:R0:W-:Y:S04]  /*40fc0*/  STS.U8 [R11+UR8+0x23780], R88 ;  /* 0x023780580b007988 */ /* 0x0001e80008000008 */
[----:B------:R1:W-:Y:S04]  /*40fd0*/  STS.U8 [R11+UR8+0x23b80], R85 ;  /* 0x023b80550b007988 */ /* 0x0003e80008000008 */
[----:B0-----:R-:W3:Y:S04]  /*40fe0*/  LDL.LU R88, [R1+0x1c44] ;  /* 0x001c440001587983 */ /* 0x001ee80000300800 */
[----:B-1----:R-:W3:Y:S04]  /*40ff0*/  LDL.LU R85, [R1+0x1c20] ;  /* 0x001c200001557983 */ /* 0x002ee80000300800 */
[----:B--2---:R0:W-:Y:S04]  /*41000*/  STS.U8 [R11+UR8+0x23f80], R86 ;  /* 0x023f80560b007988 */ /* 0x0041e80008000008 */
[----:B------:R-:W-:Y:S04]  /*41010*/  STS.U8 [R2+UR8], R91 ;  /* 0x0000005b02007988 */ /* 0x000fe80008000008 */
[----:B0-----:R-:W2:Y:S04]  /*41020*/  LDL.LU R86, [R1+0x1bfc] ;  /* 0x001bfc0001567983 */ /* 0x001ea80000300800 */
[----:B----4-:R0:W-:Y:S04]  /*41030*/  STS.U8 [R2+UR8+0x400], R83 ;  /* 0x0004005302007988 */ /* 0x0101e80008000008 */
[----:B------:R1:W-:Y:S04]  /*41040*/  STS.U8 [R2+UR8+0x800], R92 ;  /* 0x0008005c02007988 */ /* 0x0003e80008000008 */
[----:B0-----:R-:W4:Y:S04]  /*41050*/  LDL.LU R83, [R1+0x1bdc] ;  /* 0x001bdc0001537983 */ /* 0x001f280000300800 */
[----:B------:R-:W4:Y:S04]  /*41060*/  LDL.LU R44, [R1+0x1bbc] ;  /* 0x001bbc00012c7983 */ /* 0x000f280000300800 */
[----:B------:R-:W4:Y:S04]  /*41070*/  LDL.LU R91, [R1+0x1b9c] ;  /* 0x001b9c00015b7983 */ /* 0x000f280000300800 */
[----:B------:R-:W4:Y:S04]  /*41080*/  LDL.LU R43, [R1+0x1b7c] ;  /* 0x001b7c00012b7983 */ /* 0x000f280000300800 */
[----:B---3--:R0:W-:Y:S04]  /*41090*/  STS.U8 [R2+UR8+0xc00], R89 ;  /* 0x000c005902007988 */ /* 0x0081e80008000008 */
[----:B-1----:R-:W3:Y:S04]  /*410a0*/  LDL.LU R92, [R1+0x1b60] ;  /* 0x001b6000015c7983 */ /* 0x002ee80000300800 */
[----:B------:R1:W-:Y:S04]  /*410b0*/  STS.U8 [R2+UR8+0x1000], R84 ;  /* 0x0010005402007988 */ /* 0x0003e80008000008 */
[----:B0-----:R-:W3:Y:S04]  /*410c0*/  LDL.LU R89, [R1+0x1b40] ;  /* 0x001b400001597983 */ /* 0x001ee80000300800 */
[----:B-1----:R-:W3:Y:S04]  /*410d0*/  LDL.LU R84, [R1+0x19a4] ;  /* 0x0019a40001547983 */ /* 0x002ee80000300800 */
[----:B------:R-:W-:Y:S04]  /*410e0*/  STS.U8 [R2+UR8+0x2c00], R42 ;  /* 0x002c002a02007988 */ /* 0x000fe80008000008 */
[----:B------:R0:W-:Y:S04]  /*410f0*/  STS.U8 [R2+UR8+0x3000], R90 ;  /* 0x0030005a02007988 */ /* 0x0001e80008000008 */
[----:B------:R-:W-:Y:S04]  /*41100*/  STS.U8 [R2+UR8+0x3400], R41 ;  /* 0x0034002902007988 */ /* 0x000fe80008000008 */
[----:B------:R1:W-:Y:S04]  /*41110*/  STS.U8 [R2+UR8+0x3c00], R87 ;  /* 0x003c005702007988 */ /* 0x0003e80008000008 */
[----:B------:R-:W-:Y:S04]  /*41120*/  STS.U8 [R2+UR8+0x3800], R93 ;  /* 0x0038005d02007988 */ /* 0x000fe80008000008 */
[----:B0-----:R-:W3:Y:S04]  /*41130*/  LDL.LU R90, [R1+0x16d4] ;  /* 0x0016d400015a7983 */ /* 0x001ee80000300800 */
[----:B------:R-:W3:Y:S04]  /*41140*/  LDL.LU R42, [R1+0x16d0] ;  /* 0x0016d000012a7983 */ /* 0x000ee80000300800 */
[----:B-1----:R-:W3:Y:S04]  /*41150*/  LDL.LU R87, [R1+0x16cc] ;  /* 0x0016cc0001577983 */ /* 0x002ee80000300800 */
[----:B------:R0:W-:Y:S04]  /*41160*/  STS.U8 [R2+UR8+0x4000], R88 ;  /* 0x0040005802007988 */ /* 0x0001e80008000008 */
[----:B------:R1:W-:Y:S04]  /*41170*/  STS.U8 [R2+UR8+0x4400], R85 ;  /* 0x0044005502007988 */ /* 0x0003e80008000008 */
[----:B0-----:R-:W3:Y:S04]  /*41180*/  LDL.LU R88, [R1+0x16c8] ;  /* 0x0016c80001587983 */ /* 0x001ee80000300800 */
[----:B-1----:R-:W3:Y:S04]  /*41190*/  LDL.LU R85, [R1+0x16c4] ;  /* 0x0016c40001557983 */ /* 0x002ee80000300800 */
[----:B--2---:R0:W-:Y:S04]  /*411a0*/  STS.U8 [R2+UR8+0x4800], R86 ;  /* 0x0048005602007988 */ /* 0x0041e80008000008 */
[----:B------:R-:W2:Y:S04]  /*411b0*/  LDL.LU R41, [R1+0x16c0] ;  /* 0x0016c00001297983 */ /* 0x000ea80000300800 */
[----:B------:R-:W-:Y:S04]  /*411c0*/  STS.U8 [R2+UR8+0x1400], R50 ;  /* 0x0014003202007988 */ /* 0x000fe80008000008 */
[----:B------:R-:W-:Y:S04]  /*411d0*/  STS.U8 [R2+UR8+0x1800], R49 ;  /* 0x0018003102007988 */ /* 0x000fe80008000008 */
[----:B0-----:R-:W2:Y:S04]  /*411e0*/  LDL.LU R86, [R1+0x6f4] ;  /* 0x0006f40001567983 */ /* 0x001ea80000300800 */
[----:B------:R-:W2:Y:S04]  /*411f0*/  LDL.LU R93, [R1+0x6f0] ;  /* 0x0006f000015d7983 */ /* 0x000ea80000300800 */
[----:B------:R-:W-:Y:S04]  /*41200*/  STS.U8 [R2+UR8+0x1c00], R48 ;  /* 0x001c003002007988 */ /* 0x000fe80008000008 */
[----:B------:R-:W-:Y:S04]  /*41210*/  STS.U8 [R2+UR8+0x2000], R47 ;  /* 0x0020002f02007988 */ /* 0x000fe80008000008 */
[----:B------:R-:W-:Y:S04]  /*41220*/  STS.U8 [R2+UR8+0x2400], R46 ;  /* 0x0024002e02007988 */ /* 0x000fe80008000008 */
[----:B------:R-:W-:Y:S04]  /*41230*/  STS.U8 [R2+UR8+0x2800], R45 ;  /* 0x0028002d02007988 */ /* 0x000fe80008000008 */
[----:B----4-:R0:W-:Y:S04]  /*41240*/  STS.U8 [R2+UR8+0x4c00], R83 ;  /* 0x004c005302007988 */ /* 0x0101e80008000008 */
[----:B------:R1:W-:Y:S04]  /*41250*/  STS.U8 [R2+UR8+0x5400], R91 ;  /* 0x0054005b02007988 */ /* 0x0003e80008000008 */
[----:B0-----:R-:W4:Y:S04]  /*41260*/  LDL.LU R83, [R1+0x6ec] ;  /* 0x0006ec0001537983 */ /* 0x001f280000300800 */
[----:B-1----:R-:W4:Y:S04]  /*41270*/  LDL.LU R91, [R1+0x6e8] ;  /* 0x0006e800015b7983 */ /* 0x002f280000300800 */
[----:B------:R-:W4:Y:S04]  /*41280*/  LDL.LU R50, [R1+0x6e4] ;  /* 0x0006e40001327983 */ /* 0x000f280000300800 */
[----:B------:R-:W4:Y:S04]  /*41290*/  LDL.LU R49, [R1+0x6e0] ;  /* 0x0006e00001317983 */ /* 0x000f280000300800 */
[----:B------:R-:W4:Y:S04]  /*412a0*/  LDL.LU R48, [R1+0x6dc] ;  /* 0x0006dc0001307983 */ /* 0x000f280000300800 */
[----:B------:R-:W4:Y:S04]  /*412b0*/  LDL.LU R47, [R1+0x59c] ;  /* 0x00059c00012f7983 */ /* 0x000f280000300800 */
[----:B------:R-:W4:Y:S04]  /*412c0*/  LDL.LU R46, [R1+0x38c] ;  /* 0x00038c00012e7983 */ /* 0x000f280000300800 */
[----:B------:R0:W-:Y:S04]  /*412d0*/  STS.U8 [R2+UR8+0x5000], R44 ;  /* 0x0050002c02007988 */ /* 0x0001e80008000008 */
[----:B------:R-:W4:Y:S04]  /*412e0*/  LDL.LU R45, [R1+0x364] ;  /* 0x00036400012d7983 */ /* 0x000f280000300800 */
[----:B---3--:R1:W-:Y:S04]  /*412f0*/  STS.U8 [R2+UR8+0x6400], R84 ;  /* 0x0064005402007988 */ /* 0x0083e80008000008 */
[----:B0-----:R-:W3:Y:S04]  /*41300*/  LDL.LU R44, [R1+0x34c] ;  /* 0x00034c00012c7983 */ /* 0x001ee80000300800 */
[----:B-1----:R-:W3:Y:S04]  /*41310*/  LDL.LU R84, [R1+0x324] ;  /* 0x0003240001547983 */ /* 0x002ee80000300800 */
[----:B------:R0:W-:Y:S04]  /*41320*/  STS.U8 [R2+UR8+0x5c00], R92 ;  /* 0x005c005c02007988 */ /* 0x0001e80008000008 */
[----:B------:R1:W-:Y:S04]  /*41330*/  STS.U8 [R2+UR8+0x6000], R89 ;  /* 0x0060005902007988 */ /* 0x0003e80008000008 */
[----:B------:R0:W-:Y:S04]  /*41340*/  STS.U8 [R2+UR8+0x6800], R90 ;  /* 0x0068005a02007988 */ /* 0x0001e80008000008 */
[----:B------:R1:W-:Y:S04]  /*41350*/  STS.U8 [R2+UR8+0x7000], R87 ;  /* 0x0070005702007988 */ /* 0x0003e80008000008 */
[----:B------:R-:W-:Y:S04]  /*41360*/  STS.U8 [R2+UR8+0x5800], R43 ;  /* 0x0058002b02007988 */ /* 0x000fe80008000008 */
[----:B0-----:R-:W3:Y:S04]  /*41370*/  LDL.LU R92, [R1+0x304] ;  /* 0x00030400015c7983 */ /* 0x001ee80000300800 */
[----:B-1----:R-:W3:Y:S04]  /*41380*/  LDL.LU R89, [R1+0x2e4] ;  /* 0x0002e40001597983 */ /* 0x002ee80000300800 */
[----:B------:R-:W3:Y:S04]  /*41390*/  LDL.LU R90, [R1+0x2c4] ;  /* 0x0002c400015a7983 */ /* 0x000ee80000300800 */
[----:B------:R-:W3:Y:S04]  /*413a0*/  LDL.LU R87, [R1+0x2a4] ;  /* 0x0002a40001577983 */ /* 0x000ee80000300800 */
[----:B------:R0:W-:Y:S04]  /*413b0*/  STS.U8 [R2+UR8+0x7400], R88 ;  /* 0x0074005802007988 */ /* 0x0001e80008000008 */
[----:B------:R1:W-:Y:S04]  /*413c0*/  STS.U8 [R2+UR8+0x7800], R85 ;  /* 0x0078005502007988 */ /* 0x0003e80008000008 */
[----:B0-----:R-:W3:Y:S04]  /*413d0*/  LDL.LU R88, [R1+0x28c] ;  /* 0x00028c0001587983 */ /* 0x001ee80000300800 */
[----:B-1----:R-:W3:Y:S04]  /*413e0*/  LDL.LU R85, [R1+0x26c] ;  /* 0x00026c0001557983 */ /* 0x002ee80000300800 */
[----:B--2---:R0:W-:Y:S04]  /*413f0*/  STS.U8 [R2+UR8+0x8000], R86 ;  /* 0x0080005602007988 */ /* 0x0041e80008000008 */
[----:B------:R-:W-:Y:S04]  /*41400*/  STS.U8 [R2+UR8+0x6c00], R42 ;  /* 0x006c002a02007988 */ /* 0x000fe80008000008 */
[----:B0-----:R-:W2:Y:S04]  /*41410*/  LDL.LU R86, [R1+0x24c] ;  /* 0x00024c0001567983 */ /* 0x001ea80000300800 */
[----:B------:R-:W2:Y:S04]  /*41420*/  LDL.LU R43, [R1+0x22c] ;  /* 0x00022c00012b7983 */ /* 0x000ea80000300800 */
[----:B------:R-:W-:Y:S04]  /*41430*/  STS.U8 [R2+UR8+0x7c00], R41 ;  /* 0x007c002902007988 */ /* 0x000fe80008000008 */
[----:B------:R-:W-:Y:S04]  /*41440*/  STS.U8 [R2+UR8+0x8400], R93 ;  /* 0x0084005d02007988 */ /* 0x000fe80008000008 */
[----:B----4-:R0:W-:Y:S04]  /*41450*/  STS.U8 [R2+UR8+0x8800], R83 ;  /* 0x0088005302007988 */ /* 0x0101e80008000008 */
[----:B0-----:R-:W4:Y:S04]  /*41460*/  LDL.LU R83, [R1+0x20c] ;  /* 0x00020c0001537983 */ /* 0x001f280000300800 */
[----:B------:R-:W4:Y:S04]  /*41470*/  LDL.LU R42, [R1+0x1ec] ;  /* 0x0001ec00012a7983 */ /* 0x000f280000300800 */
[----:B------:R-:W4:Y:S04]  /*41480*/  LDL.LU R41, [R1+0x1d0] ;  /* 0x0001d00001297983 */ /* 0x000f280000300800 */
[----:B------:R0:W-:Y:S04]  /*41490*/  STS.U8 [R2+UR8+0x8c00], R91 ;  /* 0x008c005b02007988 */ /* 0x0001e80008000008 */
[----:B------:R-:W4:Y:S04]  /*414a0*/  LDL.LU R93, [R1+0x1c8] ;  /* 0x0001c800015d7983 */ /* 0x000f280000300800 */
[----:B---3--:R1:W-:Y:S04]  /*414b0*/  STS.U8 [R2+UR8+0xac00], R84 ;  /* 0x00ac005402007988 */ /* 0x0083e80008000008 */
[----:B0-----:R-:W3:Y:S04]  /*414c0*/  LDL.LU R91, [R1+0x1b4] ;  /* 0x0001b400015b7983 */ /* 0x001ee80000300800 */
[----:B-1----:R-:W3:Y:S04]  /*414d0*/  LDL R84, [R1+0x1dbc] ;  /* 0x001dbc0001547983 */ /* 0x002ee80000100800 */
        /* <DEDUP_REMOVED lines=8> */
[----:B------:R-:W-:Y:S04]  /*41560*/  STS.U8 [R2+UR8+0xe400], R0 ;  /* 0x00e4000002007988 */ /* 0x000fe80008000008 */
[----:B------:R0:W-:Y:S04]  /*41570*/  STS.U8 [R2+UR8+0xc000], R88 ;  /* 0x00c0005802007988 */ /* 0x0001e80008000008 */
[----:B------:R1:W-:Y:S04]  /*41580*/  STS.U8 [R2+UR8+0xc400], R85 ;  /* 0x00c4005502007988 */ /* 0x0003e80008000008 */
[----:B0-----:R-:W3:Y:S04]  /*41590*/  LDL.LU R88, [R1+0x1db8] ;  /* 0x001db80001587983 */ /* 0x001ee80000300800 */
[----:B--2---:R0:W-:Y:S04]  /*415a0*/  STS.U8 [R2+UR8+0xc800], R86 ;  /* 0x00c8005602007988 */ /* 0x0041e80008000008 */
[----:B-1----:R-:W2:Y:S04]  /*415b0*/  LDL.LU R85, [R1+0x1d9c] ;  /* 0x001d9c0001557983 */ /* 0x002ea80000300800 */
[----:B0-----:R-:W2:Y:S01]  /*415c0*/  LDL.LU R86, [R1+0x1d7c] ;  /* 0x001d7c0001567983 */ /* 0x001ea20000300800 */
[----:B------:R-:W-:-:S03]  /*415d0*/  ISETP.GT.U32.AND P3, PT, R15, R61, PT ;  /* 0x0000003d0f00720c */ /* 0x000fc60003f64070 */
[----:B----4-:R0:W-:Y:S04]  /*415e0*/  STS.U8 [R2+UR8+0xd000], R83 ;  /* 0x00d0005302007988 */ /* 0x0101e80008000008 */
[----:B0-----:R-:W4:Y:S04]  /*415f0*/  LDL.LU R83, [R1+0x1d4c] ;  /* 0x001d4c0001537983 */ /* 0x001f280000300800 */
[----:B------:R-:W4:Y:S01]  /*41600*/  LDL.LU R0, [R1+0x2608] ;  /* 0x0026080001007983 */ /* 0x000f220000300800 */
[----:B---3--:R-:W-:-:S03]  /*41610*/  ISETP.GE.AND P4, PT, R84, RZ, PT ;  /* 0x000000ff5400720c */ /* 0x008fc60003f86270 */
[----:B------:R-:W3:Y:S01]  /*41620*/  LDL R84, [R1+0x1dac] ;  /* 0x001dac0001547983 */ /* 0x000ee20000100800 */
[----:B------:R-:W-:-:S05]  /*41630*/  @!P3 IMAD.IADD R61, R61, 0x1, -R15 ;  /* 0x000000013d3db824 */ /* 0x000fca00078e0a0f */
[----:B------:R-:W-:-:S13]  /*41640*/  ISETP.GT.U32.AND P3, PT, R15, R61, PT ;  /* 0x0000003d0f00720c */ /* 0x000fda0003f64070 */
[----:B------:R-:W-:-:S04]  /*41650*/  @!P3 IMAD.IADD R61, R61, 0x1, -R15 ;  /* 0x000000013d3db824 */ /* 0x000fc800078e0a0f */
[----:B------:R-:W-:-:S05]  /*41660*/  @!P4 IMAD.MOV R61, RZ, RZ, -R61 ;  /* 0x000000ffff3dc224 */ /* 0x000fca00078e0a3d */
[----:B------:R-:W-:Y:S01]  /*41670*/  SEL R61, R14, R61, !P1 ;  /* 0x0000003d0e3d7207 */ /* 0x000fe20004800000 */
[----:B------:R0:W-:Y:S04]  /*41680*/  STS.U8 [R2+UR8+0xf800], R18 ;  /* 0x00f8001202007988 */ /* 0x0001e80008000008 */
[----:B------:R-:W-:Y:S01]  /*41690*/  IMAD R61, R61, UR4, RZ ;  /* 0x000000043d3d7c24 */ /* 0x000fe2000f8e02ff */
[----:B------:R1:W-:Y:S04]  /*416a0*/  STS.U8 [R2+UR8+0xfc00], R17 ;  /* 0x00fc001102007988 */ /* 0x0003e80008000008 */
[----:B------:R-:W-:Y:S04]  /*416b0*/  STS.U8 [R2+UR8+0xf000], R20 ;  /* 0x00f0001402007988 */ /* 0x000fe80008000008 */
[----:B------:R1:W-:Y:S01]  /*416c0*/  STS.U8 [R2+UR8+0xf400], R19 ;  /* 0x00f4001302007988 */ /* 0x0003e20008000008 */
[----:B------:R-:W-:-:S03]  /*416d0*/  PRMT R23, RZ, 0x7610, R23 ;  /* 0x00007610ff177816 */ /* 0x000fc60000000017 */
[----:B------:R-:W-:Y:S01]  /*416e0*/  STS.U8 [R2+UR8+0x9000], R50 ;  /* 0x0090003202007988 */ /* 0x000fe20008000008 */
[----:B0-----:R-:W-:-:S03]  /*416f0*/  IADD3 R18, P3, PT, R61, R13, RZ ;  /* 0x0000000d3d127210 */ /* 0x001fc60007f7e0ff */
[----:B------:R-:W-:Y:S04]  /*41700*/  STS.U8 [R2+UR8+0x9400], R49 ;  /* 0x0094003102007988 */ /* 0x000fe80008000008 */
[----:B------:R-:W-:Y:S04]  /*41710*/  STS.U8 [R2+UR8+0x9800], R48 ;  /* 0x0098003002007988 */ /* 0x000fe80008000008 */
[----:B------:R-:W-:Y:S04]  /*41720*/  STS.U8 [R2+UR8+0x9c00], R47 ;  /* 0x009c002f02007988 */ /* 0x000fe80008000008 */
[----:B------:R-:W-:Y:S01]  /*41730*/  STS.U8 [R2+UR8+0xa000], R46 ;  /* 0x00a0002e02007988 */ /* 0x000fe20008000008 */
[----:B-1----:R-:W-:-:S03]  /*41740*/  SHF.R.S32.HI R17, RZ, 0x1f, R61 ;  /* 0x0000001fff117819 */ /* 0x002fc6000001143d */
[----:B------:R-:W-:Y:S04]  /*41750*/  STS.U8 [R2+UR8+0xa400], R45 ;  /* 0x00a4002d02007988 */ /* 0x000fe80008000008 */
[----:B------:R-:W-:Y:S04]  /*41760*/  STS.U8 [R2+UR8+0xa800], R44 ;  /* 0x00a8002c02007988 */ /* 0x000fe80008000008 */
[----:B------:R-:W-:Y:S04]  /*41770*/  STS.U8 [R2+UR8+0xcc00], R43 ;  /* 0x00cc002b02007988 */ /* 0x000fe80008000008 */
[----:B------:R-:W-:Y:S01]  /*41780*/  STS.U8 [R2+UR8+0xd400], R42 ;  /* 0x00d4002a02007988 */ /* 0x000fe20008000008 */
[----:B------:R-:W-:Y:S01]  /*41790*/  IMAD.X R17, R17, 0x1, R12, P3 ;  /* 0x0000000111117824 */ /* 0x000fe200018e060c */
[----:B------:R-:W-:-:S02]  /*417a0*/  ISETP.GT.U32.AND P3, PT, R15, R62, PT ;  /* 0x0000003e0f00720c */ /* 0x000fc40003f64070 */
[----:B------:R-:W-:Y:S04]  /*417b0*/  STL [R1+0x16c4], R18 ;  /* 0x0016c41201007387 */ /* 0x000fe80000100800 */
[----:B------:R0:W-:Y:S01]  /*417c0*/  STL [R1+0x16c0], R17 ;  /* 0x0016c01101007387 */ /* 0x0001e20000100800 */
[----:B------:R-:W-:-:S03]  /*417d0*/  @P0 IMAD.MOV.U32 R19, RZ, RZ, R17 ;  /* 0x000000ffff130224 */ /* 0x000fc600078e0011 */
[----:B------:R-:W-:Y:S04]  /*417e0*/  STS.U8 [R2+UR8+0xd800], R41 ;  /* 0x00d8002902007988 */ /* 0x000fe80008000008 */
[----:B------:R-:W-:Y:S04]  /*417f0*/  STS.U8 [R2+UR8+0xdc00], R93 ;  /* 0x00dc005d02007988 */ /* 0x000fe80008000008 */
[----:B------:R-:W-:Y:S04]  /*41800*/  STS.U8 [R2+UR8+0xe000], R91 ;  /* 0x00e0005b02007988 */ /* 0x000fe80008000008 */
[----:B------:R-:W-:Y:S04]  /*41810*/  STS.U8 [R2+UR8+0xe800], R73 ;  /* 0x00e8004902007988 */ /* 0x000fe80008000008 */
[----:B------:R1:W-:Y:S01]  /*41820*/  STS.U8 [R2+UR8+0xec00], R21 ;  /* 0x00ec001502007988 */ /* 0x0003e20008000008 */
[----:B------:R-:W0:Y:S01]  /*41830*/  LDCU UR4, c[0x0][0x3b0] ;  /* 0x00007600ff0477ac */ /* 0x000e220008000800 */
[----:B------:R-:W-:-:S02]  /*41840*/  @!P3 IMAD.IADD R62, R62, 0x1, -R15 ;  /* 0x000000013e3eb824 */ /* 0x000fc400078e0a0f */
[----:B------:R-:W-:Y:S04]  /*41850*/  STS.U8 [R5+UR8+0x80], R92 ;  /* 0x0000805c05007988 */ /* 0x000fe80008000008 */
[----:B------:R-:W-:Y:S04]  /*41860*/  STS.U8 [R5+UR8+0x480], R89 ;  /* 0x0004805905007988 */ /* 0x000fe80008000008 */
[----:B------:R-:W-:Y:S04]  /*41870*/  STS.U8 [R5+UR8+0x880], R90 ;  /* 0x0008805a05007988 */ /* 0x000fe80008000008 */
[----:B------:R-:W-:Y:S04]  /*41880*/  STS.U8 [R5+UR8+0xc80], R87 ;  /* 0x000c805705007988 */ /* 0x000fe80008000008 */
[----:B------:R-:W-:Y:S04]  /*41890*/  STS.U8 [R5+UR8+0x1080], R88 ;  /* 0x0010805805007988 */ /* 0x000fe80008000008 */
[----:B--2---:R-:W-:Y:S04]  /*418a0*/  STS.U8 [R5+UR8+0x1480], R85 ;  /* 0x0014805505007988 */ /* 0x004fe80008000008 */
[----:B------:R-:W-:Y:S01]  /*418b0*/  STS.U8 [R5+UR8+0x1880], R86 ;  /* 0x0018805605007988 */ /* 0x000fe20008000008 */
[----:B------:R-:W-:-:S13]  /*418c0*/  ISETP.GT.U32.AND P3, PT, R15, R62, PT ;  /* 0x0000003e0f00720c */ /* 0x000fda0003f64070 */
[----:B------:R-:W-:Y:S01]  /*418d0*/  @!P3 IMAD.IADD R62, R62, 0x1, -R15 ;  /* 0x000000013e3eb824 */ /* 0x000fe200078e0a0f */
[----:B------:R-:W-:Y:S01]  /*418e0*/  PRMT R22, RZ, 0x7610, R22 ;  /* 0x00007610ff167816 */ /* 0x000fe20000000016 */
[----:B----4-:R-:W-:Y:S01]  /*418f0*/  VIADD R20, R0, 0x1fb ;  /* 0x000001fb00147836 */ /* 0x010fe20000000000 */
[----:B------:R-:W-:Y:S04]  /*41900*/  STS.U8 [R5+UR8+0x1c80], R83 ;  /* 0x001c805305007988 */ /* 0x000fe80008000008 */
[----:B------:R2:W4:Y:S01]  /*41910*/  @P0 LDG.E.U8 R23, desc[UR20][R18.64] ;  /* 0x0000001412170981 */ /* 0x000522000c1e1100 */
[----:B0-----:R-:W-:Y:S02]  /*41920*/  IABS R17, R20 ;  /* 0x0000001400117213 */ /* 0x001fe40000000000 */
[----:B---3--:R-:W-:-:S03]  /*41930*/  ISETP.GE.AND P4, PT, R84, RZ, PT ;  /* 0x000000ff5400720c */ /* 0x008fc60003f86270 */
[----:B--2---:R-:W-:-:S04]  /*41940*/  IMAD.HI.U32 R18, R16, R17, RZ ;  /* 0x0000001110127227 */ /* 0x004fc800078e00ff */
[----:B------:R-:W-:-:S04]  /*41950*/  IMAD.MOV R18, RZ, RZ, -R18 ;  /* 0x000000ffff127224 */ /* 0x000fc800078e0a12 */
[----:B------:R-:W-:Y:S02]  /*41960*/  IMAD R17, R15, R18, R17 ;  /* 0x000000120f117224 */ /* 0x000fe400078e0211 */
[----:B------:R-:W-:-:S03]  /*41970*/  @!P4 IMAD.MOV R62, RZ, RZ, -R62 ;  /* 0x000000ffff3ec224 */ /* 0x000fc600078e0a3e */
[----:B------:R-:W-:Y:S02]  /*41980*/  ISETP.GT.U32.AND P3, PT, R15, R17, PT ;  /* 0x000000110f00720c */ /* 0x000fe40003f64070 */
[----:B------:R-:W-:-:S05]  /*41990*/  SEL R62, R14, R62, !P1 ;  /* 0x0000003e0e3e7207 */ /* 0x000fca0004800000 */
[----:B------:R-:W-:Y:S01]  /*419a0*/  IMAD R62, R62, UR4, RZ ;  /* 0x000000043e3e7c24 */ /* 0x000fe2000f8e02ff */
[----:B------:R-:W0:Y:S05]  /*419b0*/  LDCU UR4, c[0x0][0x3b0] ;  /* 0x00007600ff0477ac */ /* 0x000e2a0008000800 */
[----:B------:R-:W-:Y:S01]  /*419c0*/  @!P3 IMAD.IADD R17, R17, 0x1, -R15 ;  /* 0x000000011111b824 */ /* 0x000fe200078e0a0f */
[----:B------:R-:W-:Y:S02]  /*419d0*/  SHF.R.S32.HI R18, RZ, 0x1f, R62 ;  /* 0x0000001fff127819 */ /* 0x000fe4000001143e */
[----:B------:R-:W-:Y:S02]  /*419e0*/  IADD3 R19, P4, PT, R62, R13, RZ ;  /* 0x0000000d3e137210 */ /* 0x000fe40007f9e0ff */
[----:B------:R-:W-:-:S03]  /*419f0*/  ISETP.GT.U32.AND P3, PT, R15, R17, PT ;  /* 0x000000110f00720c */ /* 0x000fc60003f64070 */
[----:B-1----:R-:W-:Y:S01]  /*41a00*/  IMAD.X R21, R18, 0x1, R12, P4 ;  /* 0x0000000112157824 */ /* 0x002fe200020e060c */
[----:B------:R-:W-:Y:S01]  /*41a10*/  ISETP.GE.AND P4, PT, R20, RZ, PT ;  /* 0x000000ff1400720c */ /* 0x000fe20003f86270 */
[----:B------:R-:W-:Y:S04]  /*41a20*/  STL [R1+0x1b9c], R20 ;  /* 0x001b9c1401007387 */ /* 0x000fe80000100800 */
[----:B------:R1:W-:Y:S01]  /*41a30*/  STL [R1+0x16cc], R19 ;  /* 0x0016cc1301007387 */ /* 0x0003e20000100800 */
[----:B------:R-:W-:Y:S02]  /*41a40*/  @P0 IMAD.MOV.U32 R18, RZ, RZ, R19 ;  /* 0x000000ffff120224 */ /* 0x000fe400078e0013 */
[----:B------:R-:W-:Y:S02]  /*41a50*/  VIADD R44, R0, 0x1fc ;  /* 0x000001fc002c7836 */ /* 0x000fe40000000000 */
[----:B------:R-:W-:-:S02]  /*41a60*/  @!P3 IMAD.IADD R17, R17, 0x1, -R15 ;  /* 0x000000011111b824 */ /* 0x000fc400078e0a0f */
[----:B-1----:R-:W-:Y:S02]  /*41a70*/  @P0 IMAD.MOV.U32 R19, RZ, RZ, R21 ;  /* 0x000000ffff130224 */ /* 0x002fe400078e0015 */
[----:B------:R-:W-:-:S03]  /*41a80*/  @!P4 IMAD.MOV R17, RZ, RZ, -R17 ;  /* 0x000000ffff11c224 */ /* 0x000fc600078e0a11 */
[----:B------:R1:W2:Y:S01]  /*41a90*/  @P0 LDG.E.U8 R22, desc[UR20][R18.64] ;  /* 0x0000001412160981 */ /* 0x0002a2000c1e1100 */
[----:B------:R-:W-:Y:S01]  /*41aa0*/  VIADD R45, R0, 0x1fd ;  /* 0x000001fd002d7836 */ /* 0x000fe20000000000 */
[----:B------:R-:W-:Y:S02]  /*41ab0*/  SEL R20, R14, R17, !P1 ;  /* 0x000000110e147207 */ /* 0x000fe40004800000 */
[----:B-1----:R-:W-:-:S03]  /*41ac0*/  IABS R18, R44 ;  /* 0x0000002c00127213 */ /* 0x002fc60000000000 */
[----:B0-----:R-:W-:Y:S01]  /*41ad0*/  IMAD R20, R20, UR4, RZ ;  /* 0x0000000414147c24 */ /* 0x001fe2000f8e02ff */
[----:B------:R-:W-:Y:S01]  /*41ae0*/  IABS R17, R45 ;  /* 0x0000002d00117213 */ /* 0x000fe20000000000 */
[----:B------:R0:W-:Y:S01]  /*41af0*/  STL [R1+0x16c8], R21 ;  /* 0x0016c81501007387 */ /* 0x0001e20000100800 */
[----:B------:R-:W1:Y:S01]  /*41b00*/  LDCU UR4, c[0x0][0x3b0] ;  /* 0x00007600ff0477ac */ /* 0x000e620008000800 */
[----:B------:R-:W-:-:S04]  /*41b10*/  IMAD.HI.U32 R19, R16, R18, RZ ;  /* 0x0000001210137227 */ /* 0x000fc800078e00ff */
[----:B------:R-:W-:Y:S01]  /*41b20*/  IMAD.MOV R19, RZ, RZ, -R19 ;  /* 0x000000ffff137224 */ /* 0x000fe200078e0a13 */
[----:B------:R-:W-:-:S03]  /*41b30*/  IADD3 R41, P3, PT, R20, R13, RZ ;  /* 0x0000000d14297210 */ /* 0x000fc60007f7e0ff */
[----:B------:R-:W-:Y:S01]  /*41b40*/  IMAD R18, R15, R19, R18 ;  /* 0x000000130f127224 */ /* 0x000fe200078e0212 */
[----:B0-----:R-:W-:Y:S01]  /*41b50*/  SHF.R.S32.HI R21, RZ, 0x1f, R20 ;  /* 0x0000001fff157819 */ /* 0x001fe20000011414 */
[----:B------:R-:W-:-:S04]  /*41b60*/  IMAD.HI.U32 R19, R16, R17, RZ ;  /* 0x0000001110137227 */ /* 0x000fc800078e00ff */
[----:B------:R-:W-:Y:S02]  /*41b70*/  IMAD.MOV R19, RZ, RZ, -R19 ;  /* 0x000000ffff137224 */ /* 0x000fe400078e0a13 */
[----:B------:R-:W-:Y:S01]  /*41b80*/  IMAD.X R42, R21, 0x1, R12, P3 ;  /* 0x00000001152a7824 */ /* 0x000fe200018e060c */
[C---:B------:R-:W-:Y:S01]  /*41b90*/  ISETP.GT.U32.AND P3, PT, R15.reuse, R18, PT ;  /* 0x000000120f00720c */ /* 0x040fe20003f64070 */
[----:B------:R-:W-:Y:S01]  /*41ba0*/  STL [R1+0x1b7c], R44 ;  /* 0x001b7c2c01007387 */ /* 0x000fe20000100800 */
[----:B------:R-:W-:-:S03]  /*41bb0*/  IMAD R17, R15, R19, R17 ;  /* 0x000000130f117224 */ /* 0x000fc600078e0211 */
[----:B------:R-:W-:Y:S04]  /*41bc0*/  STL [R1+0x1b60], R45 ;  /* 0x001b602d01007387 */ /* 0x000fe80000100800 */
[----:B------:R-:W-:Y:S04]  /*41bd0*/  STL [R1+0x16d4], R41 ;  /* 0x0016d42901007387 */ /* 0x000fe80000100800 */
[----:B------:R0:W-:Y:S01]  /*41be0*/  STL [R1+0x16d0], R42 ;  /* 0x0016d02a01007387 */ /* 0x0001e20000100800 */
[----:B------:R-:W-:Y:S01]  /*41bf0*/  @P0 IMAD.MOV.U32 R43, RZ, RZ, R42 ;  /* 0x000000ffff2b0224 */ /* 0x000fe200078e002a */
[----:B------:R-:W-:Y:S01]  /*41c00*/  ISETP.GT.U32.AND P4, PT, R15, R17, PT ;  /* 0x000000110f00720c */ /* 0x000fe20003f84070 */
[----:B0-----:R-:W-:-:S02]  /*41c10*/  @P0 IMAD.MOV.U32 R42, RZ, RZ, R41 ;  /* 0x000000ffff2a0224 */ /* 0x001fc400078e0029 */
[----:B------:R-:W-:Y:S02]  /*41c20*/  VIADD R41, R0, 0x1ff ;  /* 0x000001ff00297836 */ /* 0x000fe40000000000 */
[----:B------:R-:W-:-:S03]  /*41c30*/  @!P3 IMAD.IADD R18, R18, 0x1, -R15 ;  /* 0x000000011212b824 */ /* 0x000fc600078e0a0f */
[----:B------:R-:W-:Y:S02]  /*41c40*/  IABS R19, R41 ;  /* 0x0000002900137213 */ /* 0x000fe40000000000 */
[----:B------:R-:W-:-:S03]  /*41c50*/  ISETP.GT.U32.AND P3, PT, R15, R18, PT ;  /* 0x000000120f00720c */ /* 0x000fc60003f64070 */
[----:B------:R-:W-:Y:S02]  /*41c60*/  @!P4 IMAD.IADD R17, R17, 0x1, -R15 ;  /* 0x000000011111c824 */ /* 0x000fe400078e0a0f */
[----:B------:R-:W-:Y:S01]  /*41c70*/  IMAD.HI.U32 R20, R16, R19, RZ ;  /* 0x0000001310147227 */ /* 0x000fe200078e00ff */
[----:B------:R-:W-:-:S03]  /*41c80*/  ISETP.GE.AND P4, PT, R44, RZ, PT ;  /* 0x000000ff2c00720c */ /* 0x000fc60003f86270 */
[----:B------:R-:W-:Y:S02]  /*41c90*/  VIADD R44, R0, 0x1fe ;  /* 0x000001fe002c7836 */ /* 0x000fe40000000000 */
[----:B------:R-:W-:Y:S01]  /*41ca0*/  IMAD.MOV R20, RZ, RZ, -R20 ;  /* 0x000000ffff147224 */ /* 0x000fe200078e0a14 */
[----:B------:R-:W-:-:S03]  /*41cb0*/  ISETP.GT.U32.AND P5, PT, R15, R17, PT ;  /* 0x000000110f00720c */ /* 0x000fc60003fa4070 */
[----:B------:R-:W-:Y:S01]  /*41cc0*/  IMAD R19, R15, R20, R19 ;  /* 0x000000140f137224 */ /* 0x000fe200078e0213 */
[----:B------:R-:W-:Y:S01]  /*41cd0*/  IABS R20, R44 ;  /* 0x0000002c00147213 */ /* 0x000fe20000000000 */
[----:B------:R-:W-:Y:S01]  /*41ce0*/  @!P3 IMAD.IADD R18, R18, 0x1, -R15 ;  /* 0x000000011212b824 */ /* 0x000fe200078e0a0f */
[----:B------:R-:W-:-:S03]  /*41cf0*/  ISETP.GE.AND P3, PT, R45, RZ, PT ;  /* 0x000000ff2d00720c */ /* 0x000fc60003f66270 */
[----:B------:R-:W-:-:S04]  /*41d00*/  IMAD.HI.U32 R16, R16, R20, RZ ;  /* 0x0000001410107227 */ /* 0x000fc800078e00ff */
[----:B------:R-:W-:Y:S02]  /*41d10*/  @!P4 IMAD.MOV R18, RZ, RZ, -R18 ;  /* 0x000000ffff12c224 */ /* 0x000fe400078e0a12 */
[----:B------:R-:W-:Y:S02]  /*41d20*/  IMAD.MOV R16, RZ, RZ, -R16 ;  /* 0x000000ffff107224 */ /* 0x000fe400078e0a10 */
[----:B------:R-:W-:Y:S02]  /*41d30*/  @!P5 IMAD.IADD R17, R17, 0x1, -R15 ;  /* 0x000000011111d824 */ /* 0x000fe400078e0a0f */
[C---:B------:R-:W-:Y:S01]  /*41d40*/  IMAD R16, R15.reuse, R16, R20 ;  /* 0x000000100f107224 */ /* 0x040fe200078e0214 */
[----:B------:R-:W-:Y:S01]  /*41d50*/  SEL R18, R14, R18, !P1 ;  /* 0x000000120e127207 */ /* 0x000fe20004800000 */
[----:B------:R-:W-:Y:S01]  /*41d60*/  @!P3 IMAD.MOV R17, RZ, RZ, -R17 ;  /* 0x000000ffff11b224 */ /* 0x000fe200078e0a11 */
[C---:B------:R-:W-:Y:S02]  /*41d70*/  ISETP.GT.U32.AND P4, PT, R15.reuse, R19, PT ;  /* 0x000000130f00720c */ /* 0x040fe40003f84070 */
[----:B------:R-:W-:-:S02]  /*41d80*/  ISETP.GT.U32.AND P3, PT, R15, R16, PT ;  /* 0x000000100f00720c */ /* 0x000fc40003f64070 */
[----:B------:R-:W-:Y:S01]  /*41d90*/  PRMT R21, RZ, 0x7610, R21 ;  /* 0x00007610ff157816 */ /* 0x000fe20000000015 */
[----:B-1----:R-:W-:Y:S01]  /*41da0*/  IMAD R18, R18, UR4, RZ ;  /* 0x0000000412127c24 */ /* 0x002fe2000f8e02ff */
[----:B------:R-:W-:Y:S01]  /*41db0*/  SEL R17, R14, R17, !P1 ;  /* 0x000000110e117207 */ /* 0x000fe20004800000 */
[----:B------:R-:W-:Y:S04]  /*41dc0*/  STL [R1+0x19a4], R41 ;  /* 0x0019a42901007387 */ /* 0x000fe80000100800 */
[----:B------:R0:W3:Y:S01]  /*41dd0*/  @P0 LDG.E.U8 R21, desc[UR20][R42.64] ;  /* 0x000000142a150981 */ /* 0x0000e2000c1e1100 */
[----:B------:R-:W1:Y:S01]  /*41de0*/  LDCU UR4, c[0x0][0x3b0] ;  /* 0x00007600ff0477ac */ /* 0x000e620008000800 */
[----:B------:R-:W-:Y:S01]  /*41df0*/  SHF.R.S32.HI R20, RZ, 0x1f, R18 ;  /* 0x0000001fff147819 */ /* 0x000fe20000011412 */
[----:B------:R-:W-:-:S02]  /*41e00*/  IMAD R17, R17, UR5, RZ ;  /* 0x0000000511117c24 */ /* 0x000fc4000f8e02ff */
[--C-:B------:R-:W-:Y:S02]  /*41e10*/  @!P4 IMAD.IADD R19, R19, 0x1, -R15.reuse ;  /* 0x000000011313c824 */ /* 0x100fe400078e0a0f */
[----:B------:R-:W-:Y:S01]  /*41e20*/  @!P3 IMAD.IADD R16, R16, 0x1, -R15 ;  /* 0x000000011010b824 */ /* 0x000fe200078e0a0f */
[-C--:B0-----:R-:W-:Y:S02]  /*41e30*/  IADD3 R42, P5, PT, R18, R13.reuse, RZ ;  /* 0x0000000d122a7210 */ /* 0x081fe40007fbe0ff */
[----:B------:R-:W-:Y:S01]  /*41e40*/  IADD3 R45, P4, PT, R17, R13, RZ ;  /* 0x0000000d112d7210 */ /* 0x000fe20007f9e0ff */
[----:B------:R-:W-:Y:S01]  /*41e50*/  STL [R1+0x1b40], R44 ;  /* 0x001b402c01007387 */ /* 0x000fe20000100800 */
[----:B------:R-:W0:Y:S01]  /*41e60*/  LDCU UR5, c[0x0][0x3b0] ;  /* 0x00007600ff0577ac */ /* 0x000e220008000800 */
[----:B------:R-:W-:Y:S01]  /*41e70*/  IMAD.X R43, R20, 0x1, R12, P5 ;  /* 0x00000001142b7824 */ /* 0x000fe200028e060c */
[----:B------:R-:W-:Y:S02]  /*41e80*/  SHF.R.S32.HI R20, RZ, 0x1f, R17 ;  /* 0x0000001fff147819 */ /* 0x000fe40000011411 */
[----:B------:R-:W-:Y:S01]  /*41e90*/  ISETP.GT.U32.AND P3, PT, R15, R16, PT ;  /* 0x000000100f00720c */ /* 0x000fe20003f64070 */
[----:B------:R-:W-:Y:S01]  /*41ea0*/  STL [R1+0x6ec], R42 ;  /* 0x0006ec2a01007387 */ /* 0x000fe20000100800 */
[----:B------:R-:W-:Y:S01]  /*41eb0*/  PRMT R18, RZ, 0x7610, R18 ;  /* 0x00007610ff127816 */ /* 0x000fe20000000012 */
[----:B------:R-:W-:-:S02]  /*41ec0*/  IMAD.X R46, R20, 0x1, R12, P4 ;  /* 0x00000001142e7824 */ /* 0x000fc400020e060c */
[----:B------:R0:W-:Y:S04]  /*41ed0*/  STL [R1+0x6d8], R43 ;  /* 0x0006d82b01007387 */ /* 0x0001e80000100800 */
[----:B------:R-:W-:Y:S04]  /*41ee0*/  STL [R1+0x6f4], R45 ;  /* 0x0006f42d01007387 */ /* 0x000fe80000100800 */
[----:B------:R0:W2:Y:S04]  /*41ef0*/  @P0 LDG.E.U8 R18, desc[UR20][R42.64] ;  /* 0x000000142a120981 */ /* 0x0000a8000c1e1100 */
[----:B------:R0:W-:Y:S04]  /*41f00*/  STL [R1+0x6f0], R46 ;  /* 0x0006f02e01007387 */ /* 0x0001e80000100800 */
[----:B------:R-:W2:Y:S04]  /*41f10*/  LDL.LU R50, [R1+0x1d80] ;  /* 0x001d800001327983 */ /* 0x000ea80000300800 */
[----:B------:R-:W3:Y:S04]  /*41f20*/  LDL.LU R49, [R1+0x1d5c] ;  /* 0x001d5c0001317983 */ /* 0x000ee80000300800 */
[----:B------:R-:W4:Y:S04]  /*41f30*/  LDL.LU R48, [R1+0x1d38] ;  /* 0x001d380001307983 */ /* 0x000f280000300800 */
[----:B------:R-:W4:Y:S01]  /*41f40*/  LDL.LU R47, [R1+0x1d18] ;  /* 0x001d1800012f7983 */ /* 0x000f220000300800 */
[----:B------:R-:W-:Y:S01]  /*41f50*/  ISETP.GE.AND P4, PT, R44, RZ, PT ;  /* 0x000000ff2c00720c */ /* 0x000fe20003f86270 */
[----:B------:R-:W-:-:S02]  /*41f60*/  @!P3 IMAD.IADD R16, R16, 0x1, -R15 ;  /* 0x000000011010b824 */ /* 0x000fc400078e0a0f */
[----:B0-----:R-:W-:Y:S02]  /*41f70*/  @P0 IMAD.MOV.U32 R43, RZ, RZ, R46 ;  /* 0x000000ffff2b0224 */ /* 0x001fe400078e002e */
[----:B------:R-:W-:Y:S01]  /*41f80*/  @P0 IMAD.MOV.U32 R42, RZ, RZ, R45 ;  /* 0x000000ffff2a0224 */ /* 0x000fe200078e002d */
[----:B------:R-:W4:Y:S04]  /*41f90*/  LDL.LU R46, [R1+0x1cf8] ;  /* 0x001cf800012e7983 */ /* 0x000f280000300800 */
[----:B------:R-:W4:Y:S01]  /*41fa0*/  LDL.LU R45, [R1+0x1cd8] ;  /* 0x001cd800012d7983 */ /* 0x000f220000300800 */
[----:B------:R-:W-:-:S03]  /*41fb0*/  ISETP.GE.AND P3, PT, R41, RZ, PT ;  /* 0x000000ff2900720c */ /* 0x000fc60003f66270 */
[----:B------:R-:W4:Y:S04]  /*41fc0*/  LDL.LU R44, [R1+0x1cb4] ;  /* 0x001cb400012c7983 */ /* 0x000f280000300800 */
        /* <DEDUP_REMOVED lines=11> */
[----:B------:R-:W4:Y:S01]  /*42080*/  LDL.LU R84, [R1+0x1b34] ;  /* 0x001b340001547983 */ /* 0x000f220000300800 */
[----:B------:R-:W-:Y:S01]  /*42090*/  ISETP.GT.U32.AND P5, PT, R15, R19, PT ;  /* 0x000000130f00720c */ /* 0x000fe20003fa4070 */
[----:B------:R-:W-:-:S05]  /*420a0*/  @!P4 IMAD.MOV R16, RZ, RZ, -R16 ;  /* 0x000000ffff10c224 */ /* 0x000fca00078e0a10 */
[----:B------:R-:W-:-:S07]  /*420b0*/  SEL R16, R14, R16, !P1 ;  /* 0x000000100e107207 */ /* 0x000fce0004800000 */
[----:B------:R-:W-:-:S04]  /*420c0*/  @!P5 IMAD.IADD R19, R19, 0x1, -R15 ;  /* 0x000000011313d824 */ /* 0x000fc800078e0a0f */
[----:B------:R-:W-:Y:S02]  /*420d0*/  @!P3 IMAD.MOV R19, RZ, RZ, -R19 ;  /* 0x000000ffff13b224 */ /* 0x000fe400078e0a13 */
[----:B-1----:R-:W-:Y:S01]  /*420e0*/  IMAD R16, R16, UR4, RZ ;  /* 0x0000000410107c24 */ /* 0x002fe2000f8e02ff */
[----:B------:R-:W-:Y:S02]  /*420f0*/  PRMT R17, RZ, 0x7610, R17 ;  /* 0x00007610ff117816 */ /* 0x000fe40000000011 */
[----:B------:R-:W-:Y:S02]  /*42100*/  SEL R14, R14, R19, !P1 ;  /* 0x000000130e0e7207 */ /* 0x000fe40004800000 */
[----:B------:R-:W-:Y:S02]  /*42110*/  SHF.R.S32.HI R19, RZ, 0x1f, R16 ;  /* 0x0000001fff137819 */ /* 0x000fe40000011410 */
[----:B------:R-:W-:Y:S01]  /*42120*/  IADD3 R20, P1, PT, R16, R13, RZ ;  /* 0x0000000d10147210 */ /* 0x000fe20007f3e0ff */
[----:B------:R0:W4:Y:S01]  /*42130*/  @P0 LDG.E.U8 R17, desc[UR20][R42.64] ;  /* 0x000000142a110981 */ /* 0x000122000c1e1100 */
[----:B------:R-:W-:-:S03]  /*42140*/  IMAD R15, R14, UR5, RZ ;  /* 0x000000050e0f7c24 */ /* 0x000fc6000f8e02ff */
[--C-:B0-----:R-:W-:Y:S02]  /*42150*/  IMAD.X R42, R19, 0x1, R12.reuse, P1 ;  /* 0x00000001132a7824 */ /* 0x101fe400008e060c */
[----:B------:R-:W-:Y:S02]  /*42160*/  IADD3 R13, P1, PT, R15, R13, RZ ;  /* 0x0000000d0f0d7210 */ /* 0x000fe40007f3e0ff */
[----:B------:R-:W-:Y:S01]  /*42170*/  SHF.R.S32.HI R15, RZ, 0x1f, R15 ;  /* 0x0000001fff0f7819 */ /* 0x000fe2000001140f */
[----:B------:R-:W-:Y:S04]  /*42180*/  STL [R1+0x6e0], R20 ;  /* 0x0006e01401007387 */ /* 0x000fe80000100800 */
[----:B------:R-:W-:Y:S01]  /*42190*/  STL [R1+0x6dc], R42 ;  /* 0x0006dc2a01007387 */ /* 0x000fe20000100800 */
[----:B------:R-:W-:-:S03]  /*421a0*/  IMAD.X R16, R15, 0x1, R12, P1 ;  /* 0x000000010f107824 */ /* 0x000fc600008e060c */
[----:B------:R-:W-:Y:S04]  /*421b0*/  STL [R1+0x6e8], R13 ;  /* 0x0006e80d01007387 */ /* 0x000fe80000100800 */
[----:B------:R-:W-:Y:S04]  /*421c0*/  STL [R1+0x6e4], R16 ;  /* 0x0006e41001007387 */ /* 0x000fe80000100800 */
        /* <DEDUP_REMOVED lines=12> */
[----:B--2---:R0:W-:Y:S04]  /*42290*/  STS.U8 [R5+UR8+0x2080], R50 ;  /* 0x0020803205007988 */ /* 0x0041e80008000008 */
[----:B---3--:R1:W-:Y:S04]  /*422a0*/  STS.U8 [R5+UR8+0x2480], R49 ;  /* 0x0024803105007988 */ /* 0x0083e80008000008 */
[----:B----4-:R2:W-:Y:S04]  /*422b0*/  STS.U8 [R5+UR8+0x2880], R48 ;  /* 0x0028803005007988 */ /* 0x0105e80008000008 */
[----:B------:R3:W-:Y:S04]  /*422c0*/  STS.U8 [R5+UR8+0x2c80], R47 ;  /* 0x002c802f05007988 */ /* 0x0007e80008000008 */
[----:B0-----:R-:W4:Y:S04]  /*422d0*/  LDL.LU R50, [R1+0x19c8] ;  /* 0x0019c80001327983 */ /* 0x001f280000300800 */
[----:B-1----:R-:W4:Y:S04]  /*422e0*/  LDL.LU R49, [R1+0x19ac] ;  /* 0x0019ac0001317983 */ /* 0x002f280000300800 */
[----:B--2---:R-:W2:Y:S04]  /*422f0*/  LDL.LU R48, [R1+0x3a0] ;  /* 0x0003a00001307983 */ /* 0x004ea80000300800 */
[----:B------:R0:W-:Y:S04]  /*42300*/  STS.U8 [R5+UR8+0x3080], R46 ;  /* 0x0030802e05007988 */ /* 0x0001e80008000008 */
[----:B---3--:R-:W3:Y:S04]  /*42310*/  LDL.LU R47, [R1+0x380] ;  /* 0x00038000012f7983 */ /* 0x008ee80000300800 */
[----:B------:R1:W-:Y:S04]  /*42320*/  STS.U8 [R5+UR8+0x3480], R45 ;  /* 0x0034802d05007988 */ /* 0x0003e80008000008 */
        /* <DEDUP_REMOVED lines=25> */
[----:B0-----:R-:W3:Y:S04]  /*424c0*/  LDL.LU R86, [R1+0x1e0] ;  /* 0x0001e00001567983 */ /* 0x001ee80000300800 */
[----:B-1----:R-:W3:Y:S04]  /*424d0*/  LDL.LU R83, [R1+0x1bc] ;  /* 0x0001bc0001537983 */ /* 0x002ee80000300800 */
[----:B------:R-:W3:Y:S04]  /*424e0*/  LDL.LU R84, [R1+0xf8] ;  /* 0x0000f80001547983 */ /* 0x000ee80000300800 */
[----:B------:R0:W-:Y:S04]  /*424f0*/  STS.U8 [R5+UR8+0x7c80], R58 ;  /* 0x007c803a05007988 */ /* 0x0001e80008000008 */
        /* <DEDUP_REMOVED lines=13> */
[----:B0-----:R-:W3:Y:S04]  /*425d0*/  LDL.LU R52, [R1+0x1dd0] ;  /* 0x001dd00001347983 */ /* 0x001ee80000300800 */
[----:B-1----:R-:W3:Y:S04]  /*425e0*/  LDL.LU R51, [R1+0x1d98] ;  /* 0x001d980001337983 */ /* 0x002ee80000300800 */
[----:B----4-:R0:W-:Y:S04]  /*425f0*/  STS.U8 [R5+UR8+0x9c80], R50 ;  /* 0x009c803205007988 */ /* 0x0101e80008000008 */
[----:B------:R1:W-:Y:S04]  /*42600*/  STS.U8 [R5+UR8+0xa080], R49 ;  /* 0x00a0803105007988 */ /* 0x0003e80008000008 */
[----:B--2---:R2:W-:Y:S04]  /*42610*/  STS.U8 [R5+UR8+0xa480], R48 ;  /* 0x00a4803005007988 */ /* 0x0045e80008000008 */
[----:B---3--:R3:W-:Y:S04]  /*42620*/  STS.U8 [R5+UR8+0xa880], R47 ;  /* 0x00a8802f05007988 */ /* 0x0087e80008000008 */
        /* <DEDUP_REMOVED lines=38> */
[----:B------:R-:W-:Y:S04]  /*42890*/  STS.U8 [R5+UR8+0xe880], R81 ;  /* 0x00e8805105007988 */ /* 0x000fe80008000008 */
[----:B------:R-:W-:Y:S04]  /*428a0*/  STS.U8 [R5+UR8+0xec80], R74 ;  /* 0x00ec804a05007988 */ /* 0x000fe80008000008 */
[----:B------:R-:W-:Y:S04]  /*428b0*/  STS.U8 [R5+UR8+0xf080], R66 ;  /* 0x00f0804205007988 */ /* 0x000fe80008000008 */
[----:B------:R-:W-:Y:S04]  /*428c0*/  STS.U8 [R5+UR8+0xf480], R37 ;  /* 0x00f4802505007988 */ /* 0x000fe80008000008 */
[----:B0-----:R-:W3:Y:S04]  /*428d0*/  LDL.LU R61, [R1+0x1b14] ;  /* 0x001b1400013d7983 */ /* 0x001ee80000300800 */
[----:B-1----:R-:W3:Y:S04]  /*428e0*/  LDL.LU R73, [R1+0x1af8] ;  /* 0x001af80001497983 */ /* 0x002ee80000300800 */
[----:B------:R-:W-:Y:S04]  /*428f0*/  STS.U8 [R5+UR8+0xf880], R30 ;  /* 0x00f8801e05007988 */ /* 0x000fe80008000008 */
[----:B------:R-:W-:Y:S04]  /*42900*/  STS.U8 [R5+UR8+0xfc80], R23 ;  /* 0x00fc801705007988 */ /* 0x000fe80008000008 */
[----:B------:R-:W3:Y:S04]  /*42910*/  LDL.LU R59, [R1+0x1adc] ;  /* 0x001adc00013b7983 */ /* 0x000ee80000300800 */
        /* <DEDUP_REMOVED lines=244> */
[----:B------:R-:W3:Y:S01]  /*43860*/  LDL.LU R60, [R1+0x1ab8] ;  /* 0x001ab800013c7983 */ /* 0x000ee20000300800 */
[----:B------:R-:W-:Y:S01]  /*43870*/  PRMT R14, RZ, 0x7610, R14 ;  /* 0x00007610ff0e7816 */ /* 0x000fe2000000000e */
[----:B------:R-:W-:-:S02]  /*43880*/  @P0 IMAD.MOV.U32 R43, RZ, RZ, R42 ;  /* 0x000000ffff2b0224 */ /* 0x000fc400078e002a */
[----:B------:R0:W-:Y:S04]  /*43890*/  STS.U8 [R8+UR8+0x200], R58 ;  /* 0x0002003a08007988 */ /* 0x0001e80008000008 */
[----:B------:R1:W-:Y:S04]  /*438a0*/  STS.U8 [R8+UR8+0x600], R57 ;  /* 0x0006003908007988 */ /* 0x0003e80008000008 */
[----:B------:R0:W-:Y:S04]  /*438b0*/  STS.U8 [R8+UR8+0xa00], R56 ;  /* 0x000a003808007988 */ /* 0x0001e80008000008 */
[----:B------:R0:W-:Y:S01]  /*438c0*/  STS.U8 [R8+UR8+0xe00], R55 ;  /* 0x000e003708007988 */ /* 0x0001e20008000008 */
[----:B------:R-:W-:-:S03]  /*438d0*/  @P0 IMAD.MOV.U32 R42, RZ, RZ, R20 ;  /* 0x000000ffff2a0224 */ /* 0x000fc600078e0014 */
[----:B------:R0:W-:Y:S04]  /*438e0*/  STS.U8 [R8+UR8+0x1200], R54 ;  /* 0x0012003608007988 */ /* 0x0001e80008000008 */
[----:B------:R1:W-:Y:S04]  /*438f0*/  STS.U8 [R8+UR8+0x1600], R53 ;  /* 0x0016003508007988 */ /* 0x0003e80008000008 */
[----:B------:R1:W3:Y:S04]  /*43900*/  @P0 LDG.E.U8 R14, desc[UR20][R42.64] ;  /* 0x000000142a0e0981 */ /* 0x0002e8000c1e1100 */
[----:B0-----:R-:W3:Y:S04]  /*43910*/  LDL.LU R58, [R1+0x1a9c] ;  /* 0x001a9c00013a7983 */ /* 0x001ee80000300800 */
[----:B-1----:R-:W3:Y:S04]  /*43920*/  LDL.LU R57, [R1+0x1a80] ;  /* 0x001a800001397983 */ /* 0x002ee80000300800 */
[----:B------:R-:W3:Y:S04]  /*43930*/  LDL.LU R56, [R1+0x1a64] ;  /* 0x001a640001387983 */ /* 0x000ee80000300800 */
[----:B------:R-:W3:Y:S04]  /*43940*/  LDL.LU R55, [R1+0x1a48] ;  /* 0x001a480001377983 */ /* 0x000ee80000300800 */
[----:B------:R-:W3:Y:S04]  /*43950*/  LDL.LU R54, [R1+0x1a2c] ;  /* 0x001a2c0001367983 */ /* 0x000ee80000300800 */
[----:B------:R0:W-:Y:S04]  /*43960*/  STS.U8 [R8+UR8+0x1a00], R52 ;  /* 0x001a003408007988 */ /* 0x0001e80008000008 */
[----:B------:R-:W3:Y:S04]  /*43970*/  LDL.LU R53, [R1+0x1a10] ;  /* 0x001a100001357983 */ /* 0x000ee80000300800 */
[----:B------:R1:W-:Y:S01]  /*43980*/  STS.U8 [R8+UR8+0x1e00], R51 ;  /* 0x001e003308007988 */ /* 0x0003e20008000008 */
[----:B------:R-:W-:Y:S01]  /*43990*/  PRMT R12, RZ, 0x7610, R12 ;  /* 0x00007610ff0c7816 */ /* 0x000fe2000000000c */
[----:B------:R-:W-:-:S02]  /*439a0*/  @P0 IMAD.MOV.U32 R42, RZ, RZ, R13 ;  /* 0x000000ffff2a0224 */ /* 0x000fc400078e000d */
[----:B------:R-:W-:Y:S01]  /*439b0*/  @P0 IMAD.MOV.U32 R43, RZ, RZ, R16 ;  /* 0x000000ffff2b0224 */ /* 0x000fe200078e0010 */
[----:B0-----:R-:W3:Y:S04]  /*439c0*/  LDL.LU R52, [R1+0x19f4] ;  /* 0x0019f40001347983 */ /* 0x001ee80000300800 */
[----:B-1----:R-:W3:Y:S04]  /*439d0*/  LDL.LU R51, [R1+0x19d8] ;  /* 0x0019d80001337983 */ /* 0x002ee80000300800 */
[----:B------:R-:W3:Y:S04]  /*439e0*/  @P0 LDG.E.U8 R12, desc[UR20][R42.64] ;  /* 0x000000142a0c0981 */ /* 0x000ee8000c1e1100 */
        /* <DEDUP_REMOVED lines=95> */
[----:B------:R-:W-:Y:S04]  /*43fe0*/  STS.U8 [R8+UR8+0xea00], R78 ;  /* 0x00ea004e08007988 */ /* 0x000fe80008000008 */
[----:B------:R-:W-:Y:S04]  /*43ff0*/  STS.U8 [R8+UR8+0xee00], R70 ;  /* 0x00ee004608007988 */ /* 0x000fe80008000008 */
[----:B------:R-:W-:Y:S04]  /*44000*/  STS.U8 [R8+UR8+0xf200], R63 ;  /* 0x00f2003f08007988 */ /* 0x000fe80008000008 */
[----:B0-----:R-:W3:Y:S04]  /*44010*/  LDL.LU R61, [R1+0x1b24] ;  /* 0x001b2400013d7983 */ /* 0x001ee80000300800 */
[----:B-1----:R-:W3:Y:S04]  /*44020*/  LDL.LU R73, [R1+0x1b08] ;  /* 0x001b080001497983 */ /* 0x002ee80000300800 */
[----:B------:R-:W3:Y:S04]  /*44030*/  LDL.LU R59, [R1+0x1aec] ;  /* 0x001aec00013b7983 */ /* 0x000ee80000300800 */
[----:B------:R-:W-:Y:S04]  /*44040*/  STS.U8 [R8+UR8+0xf600], R34 ;  /* 0x00f6002208007988 */ /* 0x000fe80008000008 */
[----:B------:R-:W-:Y:S04]  /*44050*/  STS.U8 [R8+UR8+0xfa00], R27 ;  /* 0x00fa001b08007988 */ /* 0x000fe80008000008 */
[----:B------:R-:W-:Y:S04]  /*44060*/  STS.U8 [R8+UR8+0xfe00], R18 ;  /* 0x00fe001208007988 */ /* 0x000fe80008000008 */
        /* <DEDUP_REMOVED lines=55> */
[----:B0-----:R-:W3:Y:S04]  /*443e0*/  LDL.LU R3, [R1+0x2604] ;  /* 0x0026040001037983 */ /* 0x001ee80000300800 */
        /* <DEDUP_REMOVED lines=62> */
[----:B------:R-:W-:Y:S04]  /*447d0*/  STS.U8 [R9+UR8+0xf680], R33 ;  /* 0x00f6802109007988 */ /* 0x000fe80008000008 */
[----:B------:R-:W3:Y:S04]  /*447e0*/  LDL.LU R59, [R1+0x1ae8] ;  /* 0x001ae800013b7983 */ /* 0x000ee80000300800 */
        /* <DEDUP_REMOVED lines=57> */
[----:B0-----:R0:W5:Y:S04]  /*44b80*/  LDL.LU R4, [R1+0x2600] ;  /* 0x0026000001047983 */ /* 0x0011680000300800 */
[----:B------:R1:W-:Y:S04]  /*44b90*/  STS.U8 [R10+UR8+0x8300], R56 ;  /* 0x008300380a007988 */ /* 0x0003e80008000008 */
[----:B------:R0:W-:Y:S04]  /*44ba0*/  STS.U8 [R10+UR8+0x8700], R55 ;  /* 0x008700370a007988 */ /* 0x0001e80008000008 */
[----:B------:R0:W-:Y:S04]  /*44bb0*/  STS.U8 [R10+UR8+0x8b00], R54 ;  /* 0x008b00360a007988 */ /* 0x0001e80008000008 */
[----:B------:R0:W-:Y:S04]  /*44bc0*/  STS.U8 [R10+UR8+0x8f00], R53 ;  /* 0x008f00350a007988 */ /* 0x0001e80008000008 */
[----:B-1----:R-:W3:Y:S04]  /*44bd0*/  LDL.LU R56, [R1+0x1f34] ;  /* 0x001f340001387983 */ /* 0x002ee80000300800 */
[----:B0-----:R-:W3:Y:S04]  /*44be0*/  LDL.LU R55, [R1+0x1f1c] ;  /* 0x001f1c0001377983 */ /* 0x001ee80000300800 */
[----:B------:R-:W3:Y:S04]  /*44bf0*/  LDL.LU R54, [R1+0x1efc] ;  /* 0x001efc0001367983 */ /* 0x000ee80000300800 */
[----:B------:R-:W3:Y:S04]  /*44c00*/  LDL.LU R53, [R1+0x1edc] ;  /* 0x001edc0001357983 */ /* 0x000ee80000300800 */
[----:B------:R0:W-:Y:S04]  /*44c10*/  STS.U8 [R10+UR8+0x9300], R52 ;  /* 0x009300340a007988 */ /* 0x0001e80008000008 */
[----:B------:R1:W-:Y:S04]  /*44c20*/  STS.U8 [R10+UR8+0x9700], R51 ;  /* 0x009700330a007988 */ /* 0x0003e80008000008 */
[----:B0-----:R-:W3:Y:S04]  /*44c30*/  LDL.LU R52, [R1+0x1e84] ;  /* 0x001e840001347983 */ /* 0x001ee80000300800 */
[----:B-1----:R-:W3:Y:S04]  /*44c40*/  LDL.LU R51, [R1+0x1df0] ;  /* 0x001df00001337983 */ /* 0x002ee80000300800 */
[----:B------:R-:W-:Y:S04]  /*44c50*/  STS.U8 [R10+UR8+0x6b00], R61 ;  /* 0x006b003d0a007988 */ /* 0x000fe80008000008 */
        /* <DEDUP_REMOVED lines=105> */
[----:B------:R-:W-:Y:S04]  /*452f0*/  STS.U8 [R11+UR8+0x6780], R61 ;  /* 0x0067803d0b007988 */ /* 0x000fe80008000008 */
[----:B------:R0:W-:Y:S04]  /*45300*/  STS.U8 [R11+UR8+0xe380], R3 ;  /* 0x00e380030b007988 */ /* 0x0001e80008000008 */
[----:B0-----:R0:W5:Y:S04]  /*45310*/  LDL.LU R3, [R1+0x25fc] ;  /* 0x0025fc0001037983 */ /* 0x0011680000300800 */
[----:B------:R0:W-:Y:S04]  /*45320*/  STS.U8 [R11+UR8+0x6b80], R73 ;  /* 0x006b80490b007988 */ /* 0x0001e80008000008 */
        /* <DEDUP_REMOVED lines=16> */
[----:B------:R0:W-:Y:S01]  /*45430*/  STS.U8 [R11+UR8+0x9380], R51 ;  /* 0x009380330b007988 */ /* 0x0001e20008000008 */
[----:B------:R-:W-:-:S04]  /*45440*/  UISETP.NE.U32.AND UP1, UPT, UR14, URZ, UPT ;  /* 0x000000ff0e00728c */ /* 0x000fc8000bf25070 */
[----:B------:R-:W-:Y:S02]  /*45450*/  UISETP.LT.OR UP4, UPT, UR11, 0x80, UP1 ;  /* 0x000000800b00788c */ /* 0x000fe40008f81670 */
[----:B------:R-:W-:Y:S02]  /*45460*/  UISETP.GE.AND UP2, UPT, UR11, 0x80, UPT ;  /* 0x000000800b00788c */ /* 0x000fe4000bf46270 */
[----:B------:R-:W-:Y:S01]  /*45470*/  UISETP.GE.AND UP3, UPT, UR11, 0x100, UPT ;  /* 0x000001000b00788c */ /* 0x000fe2000bf66270 */
[----:B----4-:R0:W-:Y:S04]  /*45480*/  STS.U8 [R11+UR8+0x9780], R50 ;  /* 0x009780320b007988 */ /* 0x0101e80008000008 */
[----:B------:R0:W-:Y:S04]  /*45490*/  STS.U8 [R11+UR8+0x9b80], R49 ;  /* 0x009b80310b007988 */ /* 0x0001e80008000008 */
[----:B--2---:R0:W-:Y:S04]  /*454a0*/  STS.U8 [R11+UR8+0x9f80], R48 ;  /* 0x009f80300b007988 */ /* 0x0041e80008000008 */
[----:B---3--:R0:W-:Y:S04]  /*454b0*/  STS.U8 [R11+UR8+0xa380], R47 ;  /* 0x00a3802f0b007988 */ /* 0x0081e80008000008 */
        /* <DEDUP_REMOVED lines=15> */
[----:B------:R1:W-:Y:S06]  /*455b0*/  MEMBAR.ALL.CTA ;  /* 0x0000000000007992 */ /* 0x0003ec0000008000 */
[----:B-1----:R-:W1:Y:S02]  /*455c0*/  FENCE.VIEW.ASYNC.S ;  /* 0x00000000000073c6 */ /* 0x002e640000000000 */
[----:B-1----:R-:W-:Y:S06]  /*455d0*/  BAR.SYNC.DEFER_BLOCKING 0x0 ;  /* 0x0000000000007b1d */ /* 0x002fec0000010000 */
[----:B------:R-:W-:Y:S05]  /*455e0*/  BRA.U UP4, `(.L_x_6) ;  /* 0x0000000104d87547 */ /* 0x000fea000b800000 */
[----:B------:R-:W-:Y:S02]  /*455f0*/  USHF.R.U32.HI UR14, URZ, 0x4, UR8 ;  /* 0x00000004ff0e7899 */ /* 0x000fe40008011608 */
[----:B------:R-:W-:Y:S02]  /*45600*/  UIADD3 UR5, UPT, UPT, UR8, 0x20000, URZ ;  /* 0x0002000008057890 */ /* 0x000fe4000fffe0ff */
[----:B------:R-:W-:Y:S02]  /*45610*/  USGXT.U32 UR14, UR14, 0xe ;  /* 0x0000000e0e0e789a */ /* 0x000fe40008000000 */
[----:B------:R-:W-:Y:S02]  /*45620*/  USHF.R.U32.HI UR5, URZ, 0x4, UR5 ;  /* 0x00000004ff057899 */ /* 0x000fe40008011605 */
[----:B------:R-:W-:Y:S02]  /*45630*/  UIADD3 UR32, UP4, UPT, UR14, 0x2, URZ ;  /* 0x000000020e207890 */ /* 0x000fe4000ff9e0ff */
[----:B------:R-:W-:Y:S01]  /*45640*/  USGXT.U32 UR16, UR5, 0xe ;  /* 0x0000000e0510789a */ /* 0x000fe20008000000 */
[----:B------:R-:W-:Y:S01]  /*45650*/  UMOV UR4, URZ ;  /* 0x000000ff00047c82 */ /* 0x000fe20008000000 */
[----:B------:R-:W-:Y:S01]  /*45660*/  UMOV UR6, URZ ;  /* 0x000000ff00067c82 */ /* 0x000fe20008000000 */
[----:B------:R-:W-:-:S02]  /*45670*/  UIADD3.X UR33, UPT, UPT, UR4, 0x40004040, URZ, UP4, !UPT ;  /* 0x4000404004217890 */ /* 0x000fc4000a7fe4ff */
[----:B------:R-:W-:Y:S01]  /*45680*/  UIADD3 UR52, UP4, UPT, UR16, 0x100, URZ ;  /* 0x0000010010347890 */ /* 0x000fe2000ff9e0ff */
[----:B------:R-:W-:Y:S01]  /*45690*/  UMOV UR4, UR10 ;  /* 0x0000000a00047c82 */ /* 0x000fe20008000000 */
[----:B------:R-:W-:Y:S02]  /*456a0*/  UMOV UR5, URZ ;  /* 0x000000ff00057c82 */ /* 0x000fe40008000000 */
[----:B------:R-:W-:Y:S01]  /*456b0*/  UIADD3.X UR53, UPT, UPT, UR6, 0x40004040, URZ, UP4, !UPT ;  /* 0x4000404006357890 */ /* 0x000fe2000a7fe4ff */
[----:B------:R-:W-:Y:S01]  /*456c0*/  UMOV UR45, UR4 ;  /* 0x00000004002d7c82 */ /* 0x000fe20008000000 */
[----:B------:R-:W-:Y:S02]  /*456d0*/  UIADD3.64 UR36, UPT, UPT, UR32, 0x2, URZ ;  /* 0x0000000220247897 */ /* 0x000fe4000fffe0ff */
[----:B------:R-:W-:Y:S02]  /*456e0*/  UIADD3.64 UR4, UPT, UPT, UR52, 0x100, URZ ;  /* 0x0000010034047897 */ /* 0x000fe4000fffe0ff */
[----:B------:R-:W-:-:S02]  /*456f0*/  UIADD3.64 UR40, UPT, UPT, UR32, 0x4, URZ ;  /* 0x0000000420287897 */ /* 0x000fc4000fffe0ff */
[----:B------:R-:W-:Y:S02]  /*45700*/  UIADD3.64 UR38, UPT, UPT, UR52, 0x200, URZ ;  /* 0x0000020034267897 */ /* 0x000fe4000fffe0ff */
[----:B------:R-:W-:Y:S02]  /*45710*/  UIADD3 UR44, UPT, UPT, UR7, 0x100, URZ ;  /* 0x00000100072c7890 */ /* 0x000fe4000fffe0ff */
[----:B------:R-:W-:Y:S02]  /*45720*/  UIADD3.64 UR42, UPT, UPT, UR32, 0x7fe, URZ ;  /* 0x000007fe202a7897 */ /* 0x000fe4000fffe0ff */
[----:B------:R-:W-:Y:S02]  /*45730*/  UIADD3 UR54, UPT, UPT, UR7, 0x100, URZ ;  /* 0x0000010007367890 */ /* 0x000fe4000fffe0ff */
[----:B------:R-:W-:Y:S02]  /*45740*/  UIADD3.64 UR46, UPT, UPT, UR32, 0x800, URZ ;  /* 0x00000800202e7897 */ /* 0x000fe4000fffe0ff */
[----:B------:R-:W-:-:S02]  /*45750*/  UIADD3 UR55, UPT, UPT, UR7, 0x100, URZ ;  /* 0x0000010007377890 */ /* 0x000fc4000fffe0ff */
[----:B------:R-:W-:Y:S01]  /*45760*/  UIADD3.64 UR48, UPT, UPT, UR32, 0x802, URZ ;  /* 0x0000080220307897 */ /* 0x000fe2000fffe0ff */
[----:B------:R-:W-:Y:S01]  /*45770*/  UMOV UR26, 0x0 ;  /* 0x00000000001a7882 */ /* 0x000fe20000000000 */
[----:B------:R-:W-:Y:S01]  /*45780*/  UMOV UR27, 0x8408490 ;  /* 0x08408490001b7882 */ /* 0x000fe20000000000 */
[----:B------:R-:W-:Y:S01]  /*45790*/  UIADD3 UR56, UPT, UPT, UR7, 0x100, URZ ;  /* 0x0000010007387890 */ /* 0x000fe2000fffe0ff */
[----:B------:R-:W-:Y:S01]  /*457a0*/  UMOV UR15, 0x40004040 ;  /* 0x40004040000f7882 */ /* 0x000fe20000000000 */
[----:B------:R-:W-:Y:S01]  /*457b0*/  UIADD3.64 UR50, UPT, UPT, UR32, 0x804, URZ ;  /* 0x0000080420327897 */ /* 0x000fe2000fffe0ff */
[----:B------:R-:W-:Y:S01]  /*457c0*/  UMOV UR17, 0x40004040 ;  /* 0x4000404000117882 */ /* 0x000fe20000000000 */
[----:B------:R-:W-:Y:S01]  /*457d0*/  UMOV UR18, 0x0 ;  /* 0x0000000000127882 */ /* 0x000fe20000000000 */
[----:B------:R-:W-:Y:S01]  /*457e0*/  UMOV UR19, 0x8408490 ;  /* 0x0840849000137882 */ /* 0x000fe20000000000 */
[----:B------:R-:W-:Y:S01]  /*457f0*/  UMOV UR28, 0x0 ;  /* 0x00000000001c7882 */ /* 0x000fe20000000000 */
[----:B------:R-:W-:Y:S01]  /*45800*/  UMOV UR29, 0x8408490 ;  /* 0x08408490001d7882 */ /* 0x000fe20000000000 */
[----:B------:R1:W-:Y:S01]  /*45810*/  UTCQMMA gdesc[UR16], gdesc[UR14], tmem[UR7], tmem[UR26], idesc[UR27], !UPT ;  /* 0x00ff1a0e100075ea */ /* 0x0003e2000f800307 */
[----:B------:R-:W-:Y:S01]  /*45820*/  UMOV UR22, 0x0 ;  /* 0x0000000000167882 */ /* 0x000fe20000000000 */
[----:B------:R-:W-:Y:S01]  /*45830*/  UMOV UR23, 0x8408490 ;  /* 0x0840849000177882 */ /* 0x000fe20000000000 */
[----:B------:R1:W-:Y:S01]  /*45840*/  UTCQMMA gdesc[UR52], gdesc[UR32], tmem[UR7], tmem[UR18], idesc[UR19], UPT ;  /* 0x00ff1220340075ea */ /* 0x0003e2000b800307 */
        /* <DEDUP_REMOVED lines=8> */
[----:B------:R1:W-:Y:S01]  /*458d0*/  UTCQMMA gdesc[UR16], gdesc[UR42], tmem[UR44], tmem[UR24], idesc[UR25], !UPT ;  /* 0x00ff182a100075ea */ /* 0x0003e2000f80032c */
[----:B------:R-:W-:Y:S01]  /*458e0*/  UMOV UR58, 0x0 ;  /* 0x00000000003a7882 */ /* 0x000fe20000000000 */
[----:B------:R-:W-:Y:S01]  /*458f0*/  UMOV UR59, 0x8408490 ;  /* 0x08408490003b7882 */ /* 0x000fe20000000000 */
[----:B------:R1:W-:Y:S01]  /*45900*/  UTCQMMA gdesc[UR52], gdesc[UR46], tmem[UR54], tmem[UR30], idesc[UR31], UPT ;  /* 0x00ff1e2e340075ea */ /* 0x0003e2000b800336 */
[----:B------:R1:W-:Y:S01]  /*45910*/  UTCQMMA gdesc[UR4], gdesc[UR48], tmem[UR55], tmem[UR34], idesc[UR35], UPT ;  /* 0x00ff2230040075ea */ /* 0x0003e2000b800337 */
[----:B------:R1:W-:Y:S01]  /*45920*/  UTCQMMA gdesc[UR38], gdesc[UR50], tmem[UR56], tmem[UR58], idesc[UR59], UPT ;  /* 0x00ff3a32260075ea */ /* 0x0003e2000b800338 */
[----:B------:R1:W-:Y:S01]  /*45930*/  UTCBAR [UR45], URZ ;  /* 0x000000ff2d0073e9 */ /* 0x0003e200080000ff */
[----:B------:R-:W-:Y:S01]  /*45940*/  NOP ;  /* 0x0000000000007918 */ /* 0x000fe20000000000 */
.L_x_6:
[----:B------:R-:W-:Y:S01]  /*45950*/  UMOV UR6, URZ ;  /* 0x000000ff00067c82 */ /* 0x000fe20008000000 */
[----:B------:R-:W-:Y:S05]  /*45960*/  BRA.U !UP3, `(.L_x_7) ;  /* 0x000002690b3c7547 */ /* 0x000fea000b800000 */
[----:B------:R2:W-:Y:S01]  /*45970*/  STL [R1+0x1940], RZ ;  /* 0x001940ff01007387 */ /* 0x0005e20000100800 */
[----:B-1----:R-:W-:Y:S01]  /*45980*/  USHF.L.U32 UR14, UR13, 0x7, URZ ;  /* 0x000000070d0e7899 */ /* 0x002fe200080006ff */
[----:B0-----:R-:W-:Y:S01]  /*45990*/  IMAD.MOV.U32 R12, RZ, RZ, RZ ;  /* 0x000000ffff0c7224 */ /* 0x001fe200078e00ff */
[----:B------:R-:W-:Y:S02]  /*459a0*/  USHF.L.U32 UR15, UR12, 0x7, URZ ;  /* 0x000000070c0f7899 */ /* 0x000fe400080006ff */
[----:B------:R-:W-:Y:S02]  /*459b0*/  USHF.R.S32.HI UR6, URZ, 0x1f, UR11 ;  /* 0x0000001fff067899 */ /* 0x000fe4000801140b */
[----:B------:R-:W-:Y:S02]  /*459c0*/  UIADD3 UR12, UPT, UPT, UR8, 0x24000, URZ ;  /* 0x00024000080c7890 */ /* 0x000fe4000fffe0ff */
[----:B------:R-:W-:Y:S02]  /*459d0*/  UIADD3 UR13, UPT, UPT, UR8, 0x10000, URZ ;  /* 0x00010000080d7890 */ /* 0x000fe4000fffe0ff */
[----:B------:R-:W-:-:S02]  /*459e0*/  ULEA.HI UR6, UR6, UR11, URZ, 0x7 ;  /* 0x0000000b06067291 */ /* 0x000fc4000f8f38ff */
[----:B------:R-:W-:Y:S02]  /*459f0*/  USHF.R.U32.HI UR12, URZ, 0x4, UR12 ;  /* 0x00000004ff0c7899 */ /* 0x000fe4000801160c */
[----:B------:R-:W-:Y:S02]  /*45a00*/  USHF.R.U32.HI UR13, URZ, 0x4, UR13 ;  /* 0x00000004ff0d7899 */ /* 0x000fe4000801160d */
[----:B------:R-:W-:Y:S02]  /*45a10*/  USHF.R.S32.HI UR6, URZ, 0x7, UR6 ;  /* 0x00000007ff067899 */ /* 0x000fe40008011406 */
[----:B------:R-:W-:Y:S02]  /*45a20*/  USGXT.U32 UR12, UR12, 0xe ;  /* 0x0000000e0c0c789a */ /* 0x000fe40008000000 */
[----:B------:R-:W-:Y:S02]  /*45a30*/  USGXT.U32 UR16, UR13, 0xe ;  /* 0x0000000e0d10789a */ /* 0x000fe40008000000 */
[----:B------:R-:W-:-:S02]  /*45a40*/  UIADD3 UR24, UP3, UPT, UR12, 0x100, URZ ;  /* 0x000001000c187890 */ /* 0x000fc4000ff7e0ff */
[----:B------:R-:W-:Y:S02]  /*45a50*/  UISETP.LT.AND UP5, UPT, UR6, 0x2, UPT ;  /* 0x000000020600788c */ /* 0x000fe4000bfa1270 */
[----:B------:R-:W-:Y:S01]  /*45a60*/  UIADD3 UR26, UP4, UPT, UR16, 0x2, URZ ;  /* 0x00000002101a7890 */ /* 0x000fe2000ff9e0ff */
[----:B------:R-:W-:Y:S01]  /*45a70*/  UMOV UR4, URZ ;  /* 0x000000ff00047c82 */ /* 0x000fe20008000000 */
[----:B------:R-:W-:Y:S01]  /*45a80*/  UMOV UR5, URZ ;  /* 0x000000ff00057c82 */ /* 0x000fe20008000000 */
[----:B------:R-:W-:Y:S02]  /*45a90*/  UIADD3.X UR25, UPT, UPT, UR4, 0x40004040, URZ, UP3, !UPT ;  /* 0x4000404004197890 */ /* 0x000fe40009ffe4ff */
[----:B------:R-:W-:Y:S02]  /*45aa0*/  USEL UR6, UR6, 0x2, !UP5 ;  /* 0x0000000206067887 */ /* 0x000fe4000e800000 */
[----:B------:R-:W-:Y:S02]  /*45ab0*/  UIADD3.X UR27, UPT, UPT, UR5, 0x40004040, URZ, UP4, !UPT ;  /* 0x40004040051b7890 */ /* 0x000fe4000a7fe4ff */
[----:B------:R-:W-:-:S02]  /*45ac0*/  USHF.R.S32.HI UR23, URZ, 0x1f, UR14 ;  /* 0x0000001fff177899 */ /* 0x000fc4000801140e */
[----:B------:R-:W-:Y:S02]  /*45ad0*/  USHF.R.S32.HI UR58, URZ, 0x1f, UR15 ;  /* 0x0000001fff3a7899 */ /* 0x000fe4000801140f */
[----:B------:R-:W-:Y:S02]  /*45ae0*/  UIADD3 UR11, UPT, UPT, UR6, -0x2, URZ ;  /* 0xfffffffe060b7890 */ /* 0x000fe4000fffe0ff */
[----:B------:R-:W-:Y:S02]  /*45af0*/  UIADD3.64 UR28, UPT, UPT, UR24, 0x100, URZ ;  /* 0x00000100181c7897 */ /* 0x000fe4000fffe0ff */
[----:B------:R-:W-:Y:S02]  /*45b00*/  UIADD3.64 UR30, UPT, UPT, UR26, 0x2, URZ ;  /* 0x000000021a1e7897 */ /* 0x000fe4000fffe0ff */
[----:B------:R-:W-:Y:S02]  /*45b10*/  UIADD3.64 UR32, UPT, UPT, UR24, 0x200, URZ ;  /* 0x0000020018207897 */ /* 0x000fe4000fffe0ff */
[----:B------:R-:W-:-:S02]  /*45b20*/  UIADD3.64 UR34, UPT, UPT, UR26, 0x4, URZ ;  /* 0x000000041a227897 */ /* 0x000fc4000fffe0ff */
[----:B------:R-:W-:Y:S02]  /*45b30*/  UIADD3.64 UR36, UPT, UPT, UR26, 0x7fe, URZ ;  /* 0x000007fe1a247897 */ /* 0x000fe4000fffe0ff */
[----:B------:R-:W-:Y:S02]  /*45b40*/  UIADD3.64 UR38, UPT, UPT, UR26, 0x800, URZ ;  /* 0x000008001a267897 */ /* 0x000fe4000fffe0ff */
[----:B------:R-:W-:Y:S02]  /*45b50*/  UIADD3.64 UR40, UPT, UPT, UR26, 0x802, URZ ;  /* 0x000008021a287897 */ /* 0x000fe4000fffe0ff */
[----:B------:R-:W-:Y:S01]  /*45b60*/  UIADD3.64 UR42, UPT, UPT, UR26, 0x804, URZ ;  /* 0x000008041a2a7897 */ /* 0x000fe2000fffe0ff */
[----:B------:R-:W-:Y:S01]  /*45b70*/  UMOV UR22, 0x1 ;  /* 0x0000000100167882 */ /* 0x000fe20000000000 */
[----:B--2---:R-:W-:-:S10]  /*45b80*/  UMOV UR13, 0x40004040 ;  /* 0x40004040000d7882 */ /* 0x004fd40000000000 */
.L_x_10:
[----:B--2---:R-:W2:Y:S01]  /*45b90*/  LDL R17, [R1+0x1940] ;  /* 0x0019400001117983 */ /* 0x004ea20000100800 */
[----:B------:R-:W-:Y:S01]  /*45ba0*/  IMAD.U32 R12, R12, -0x80000000, RZ ;  /* 0x800000000c0c7824 */ /* 0x000fe200078e00ff */
[----:B------:R-:W0:Y:S02]  /*45bb0*/  LDC R14, c[0x0][0x3a0] ;  /* 0x0000e800ff0e7b82 */ /* 0x000e240000000800 */
[----:B------:R-:W3:Y:S04]  /*45bc0*/  LDL.LU R16, [R1+0xad8] ;  /* 0x000ad80001107983 */ /* 0x000ee80000300800 */
[----:B------:R-:W4:Y:S01]  /*45bd0*/  LDL.LU R13, [R1+0xad4] ;  /* 0x000ad400010d7983 */ /* 0x000f220000300800 */
[----:B------:R-:W-:Y:S01]  /*45be0*/  PRMT R15, RZ, 0x7610, R15 ;  /* 0x00007610ff0f7816 */ /* 0x000fe2000000000f */
[----:B------:R-:W1:Y:S01]  /*45bf0*/  SYNCS.PHASECHK.TRANS64.TRYWAIT P0, [UR10], R12 ;  /* 0x0000000cff0075a7 */ /* 0x000e62000800110a */
[----:B--2---:R-:W-:Y:S01]  /*45c00*/  VIADD R17, R17, 0x1 ;  /* 0x0000000111117836 */ /* 0x004fe20000000000 */
[----:B---3--:R-:W-:-:S04]  /*45c10*/  IADD3 R16, P4, PT, R16, UR14, RZ ;  /* 0x0000000e10107c10 */ /* 0x008fc8000ff9e0ff */
[----:B------:R2:W-:Y:S01]  /*45c20*/  STL [R1+0x1980], R17 ;  /* 0x0019801101007387 */ /* 0x0005e20000100800 */
[----:B0-----:R-:W-:Y:S01]  /*45c30*/  IMAD R14, R17, -0x80, R14 ;  /* 0xffffff80110e7824 */ /* 0x001fe200078e020e */
[----:B----4-:R-:W-:-:S04]  /*45c40*/  IADD3.X R13, PT, PT, R13, UR23, RZ, P4, !PT ;  /* 0x000000170d0d7c10 */ /* 0x010fc8000a7fe4ff */
[C---:B------:R-:W-:Y:S01]  /*45c50*/  ISETP.GT.AND P1, PT, R14.reuse, 0x1, PT ;  /* 0x000000010e00780c */ /* 0x040fe20003f24270 */
[----:B------:R2:W-:Y:S01]  /*45c60*/  STL [R1+0xad4], R13 ;  /* 0x000ad40d01007387 */ /* 0x0005e20000100800 */
[----:B------:R-:W-:-:S03]  /*45c70*/  ISETP.GT.AND P3, PT, R14, 0x2, PT ;  /* 0x000000020e00780c */ /* 0x000fc60003f64270 */
[----:B------:R2:W-:Y:S04]  /*45c80*/  STL [R1+0xad8], R16 ;  /* 0x000ad81001007387 */ /* 0x0005e80000100800 */
[----:B------:R2:W-:Y:S01]  /*45c90*/  STL.S16 [R1+0x1d8], R15 ;  /* 0x0001d80f01007387 */ /* 0x0005e20000100600 */
[----:B-1---5:R-:W-:Y:S05]  /*45ca0*/  @!P0 BRA `(.L_x_8) ;  /* 0x000003e400a88947 */ /* 0x022fea0003800000 */
.L_x_16:
[----:B------:R-:W3:Y:S04]  /*45cb0*/  LDL R12, [R1+0xad4] ;  /* 0x000ad400010c7983 */ /* 0x000ee80000100800 */
[----:B--2---:R-:W3:Y:S04]  /*45cc0*/  LDL R13, [R1+0xad8] ;  /* 0x000ad800010d7983 */ /* 0x004ee80000100800 */
        /* <DEDUP_REMOVED lines=8> */
[----:B0-----:R-:W2:Y:S04]  /*45d50*/  LDL.LU R46, [R1+0xae0] ;  /* 0x000ae000012e7983 */ /* 0x001ea80000300800 */
[----:B------:R-:W-:Y:S04]  /*45d60*/  STL [R1+0x2d38], R47 ;  /* 0x002d382f01007387 */ /* 0x000fe80000100800 */
[----:B------:R-:W-:Y:S04]  /*45d70*/  STL [R1+0x2d48], R47 ;  /* 0x002d482f01007387 */ /* 0x000fe80000100800 */
[----:B------:R-:W-:Y:S04]  /*45d80*/  STL [R1+0x2d6c], R47 ;  /* 0x002d6c2f01007387 */ /* 0x000fe80000100800 */
[----:B------:R0:W-:Y:S04]  /*45d90*/  STL [R1+0x2d80], R47 ;  /* 0x002d802f01007387 */ /* 0x0001e80000100800 */
[----:B0-----:R-:W4:Y:S04]  /*45da0*/  LDL.LU R47, [R1+0xaf0] ;  /* 0x000af000012f7983 */ /* 0x001f280000300800 */
[----:B----4-:R-:W-:Y:S04]  /*45db0*/  STL [R1+0x2da0], R47 ;  /* 0x002da02f01007387 */ /* 0x010fe80000100800 */
[----:B------:R-:W-:Y:S04]  /*45dc0*/  STL [R1+0x2d34], R2 ;  /* 0x002d340201007387 */ /* 0x000fe80000100800 */
[----:B------:R-:W-:Y:S04]  /*45dd0*/  STL [R1+0x2d60], R2 ;  /* 0x002d600201007387 */ /* 0x000fe80000100800 */
[----:B------:R-:W-:Y:S04]  /*45de0*/  STL [R1+0x2d64], R2 ;  /* 0x002d640201007387 */ /* 0x000fe80000100800 */
[----:B------:R-:W-:Y:S04]  /*45df0*/  STL [R1+0x2d7c], R2 ;  /* 0x002d7c0201007387 */ /* 0x000fe80000100800 */
[----:B------:R-:W-:Y:S04]  /*45e00*/  STL [R1+0x2d84], R2 ;  /* 0x002d840201007387 */ /* 0x000fe80000100800 */
[----:B------:R0:W-:Y:S04]  /*45e10*/  STL [R1+0x2d88], R2 ;  /* 0x002d880201007387 */ /* 0x0001e80000100800 */
[----:B0-----:R-:W4:Y:S04]  /*45e20*/  LDL.LU R2, [R1+0xae8] ;  /* 0x000ae80001027983 */ /* 0x001f280000300800 */
        /* <DEDUP_REMOVED lines=24> */
[----:B-----5:R-:W-:Y:S04]  /*45fb0*/  STL [R1+0x2cf8], R3 ;  /* 0x002cf80301007387 */ /* 0x020fe80000100800 */
        /* <DEDUP_REMOVED lines=70> */
[----:B------:R-:W4:Y:S01]  /*46420*/  LDL.LU R5, [R1+0x1d8] ;  /* 0x0001d80001057983 */ /* 0x000f220000300800 */
[----:B---3--:R-:W-:-:S02]  /*46430*/  @P1 LOP3.LUT R13, R13, R12, RZ, 0x3c, !PT ;  /* 0x0000000c0d0d1212 */ /* 0x008fc400078e3cff */
[----:B--2---:R-:W-:Y:S01]  /*46440*/  IADD3 R46, P4, PT, R46, UR14, RZ ;  /* 0x0000000e2e2e7c10 */ /* 0x004fe2000ff9e0ff */
[----:B------:R-:W-:Y:S01]  /*46450*/  STL [R1+0x25fc], R0 ;  /* 0x0025fc0001007387 */ /* 0x000fe20000100800 */
[C---:B------:R-:W-:Y:S02]  /*46460*/  @P1 LOP3.LUT R12, R13.reuse, R12, RZ, 0x3c, !PT ;  /* 0x0000000c0d0c1212 */ /* 0x040fe400078e3cff */
[----:B------:R-:W-:Y:S01]  /*46470*/  ISETP.GT.AND P0, PT, R14, 0x3, PT ;  /* 0x000000030e00780c */ /* 0x000fe20003f04270 */
[----:B------:R0:W-:Y:S01]  /*46480*/  STL [R1+0xae0], R46 ;  /* 0x000ae02e01007387 */ /* 0x0001e20000100800 */
[----:B------:R-:W-:-:S03]  /*46490*/  @P1 LOP3.LUT R13, R13, R12, RZ, 0x3c, !PT ;  /* 0x0000000c0d0d1212 */ /* 0x000fc600078e3cff */
[----:B0-----:R-:W2:Y:S04]  /*464a0*/  LDL.LU R46, [R1+0xaf4] ;  /* 0x000af400012e7983 */ /* 0x001ea80000300800 */
[----:B------:R-:W3:Y:S04]  /*464b0*/  LDL.LU R6, [R1+0xaf8] ;  /* 0x000af80001067983 */ /* 0x000ee80000300800 */
[----:B----4-:R0:W4:Y:S04]  /*464c0*/  @P1 LDG.E.U8 R5, desc[UR20][R12.64] ;  /* 0x000000140c051981 */ /* 0x010128000c1e1100 */
[----:B------:R-:W2:Y:S04]  /*464d0*/  LDL R13, [R1+0xae0] ;  /* 0x000ae000010d7983 */ /* 0x000ea80000100800 */
[----:B------:R-:W0:Y:S01]  /*464e0*/  LDL.LU R12, [R1+0xadc] ;  /* 0x000adc00010c7983 */ /* 0x000e220000300800 */
[----:B------:R-:W-:-:S02]  /*464f0*/  IADD3 R2, P1, PT, R2, UR14, RZ ;  /* 0x0000000e02027c10 */ /* 0x000fc4000ff3e0ff */
[----:B------:R-:W-:Y:S02]  /*46500*/  PRMT R47, RZ, 0x7610, R47 ;  /* 0x00007610ff2f7816 */ /* 0x000fe4000000002f */
[----:B------:R-:W-:Y:S01]  /*46510*/  IADD3.X R7, PT, PT, R7, UR23, RZ, P1, !PT ;  /* 0x0000001707077c10 */ /* 0x000fe20008ffe4ff */
[----:B------:R-:W-:Y:S01]  /*46520*/  STL [R1+0xae8], R2 ;  /* 0x000ae80201007387 */ /* 0x000fe20000100800 */
[----:B------:R-:W-:Y:S02]  /*46530*/  PRMT R26, RZ, 0x7610, R26 ;  /* 0x00007610ff1a7816 */ /* 0x000fe4000000001a */
[----:B------:R-:W-:Y:S02]  /*46540*/  ISETP.GT.AND P1, PT, R14, 0x4, PT ;  /* 0x000000040e00780c */ /* 0x000fe40003f24270 */
[----:B0-----:R-:W-:-:S04]  /*46550*/  IADD3.X R12, PT, PT, R12, UR23, RZ, P4, !PT ;  /* 0x000000170c0c7c10 */ /* 0x001fc8000a7fe4ff */
[-C--:B--2---:R-:W-:Y:S01]  /*46560*/  @P3 LOP3.LUT R13, R13, R12.reuse, RZ, 0x3c, !PT ;  /* 0x0000000c0d0d3212 */ /* 0x084fe200078e3cff */
[----:B------:R0:W-:Y:S03]  /*46570*/  STL [R1+0xadc], R12 ;  /* 0x000adc0c01007387 */ /* 0x0001e60000100800 */
[----:B0-----:R-:W-:-:S04]  /*46580*/  @P3 LOP3.LUT R12, R13, R12, RZ, 0x3c, !PT ;  /* 0x0000000c0d0c3212 */ /* 0x001fc800078e3cff */
[----:B------:R-:W-:-:S05]  /*46590*/  @P3 LOP3.LUT R13, R13, R12, RZ, 0x3c, !PT ;  /* 0x0000000c0d0d3212 */ /* 0x000fca00078e3cff */
[----:B------:R0:W2:Y:S02]  /*465a0*/  @P3 LDG.E.U8 R47, desc[UR20][R12.64] ;  /* 0x000000140c2f3981 */ /* 0x0000a4000c1e1100 */
[----:B0-----:R-:W-:Y:S02]  /*465b0*/  IMAD.MOV.U32 R12, RZ, RZ, R7 ;  /* 0x000000ffff0c7224 */ /* 0x001fe400078e0007 */
[----:B------:R-:W-:Y:S01]  /*465c0*/  IMAD.MOV.U32 R13, RZ, RZ, R2 ;  /* 0x000000ffff0d7224 */ /* 0x000fe200078e0002 */
[----:B--2---:R0:W-:Y:S04]  /*465d0*/  STL [R1+0x1d4], R47 ;  /* 0x0001d42f01007387 */ /* 0x0041e80000100800 */
[----:B0-----:R-:W2:Y:S01]  /*465e0*/  LDL.LU R47, [R1+0x2da0] ;  /* 0x002da000012f7983 */ /* 0x001ea20000300800 */
[----:B------:R-:W-:-:S03]  /*465f0*/  @P0 LOP3.LUT R13, R13, R12, RZ, 0x3c, !PT ;  /* 0x0000000c0d0d0212 */ /* 0x000fc600078e3cff */
[----:B------:R0:W-:Y:S01]  /*46600*/  STL [R1+0xae4], R7 ;  /* 0x000ae40701007387 */ /* 0x0001e20000100800 */
[----:B------:R-:W-:-:S04]  /*46610*/  @P0 LOP3.LUT R12, R13, R12, RZ, 0x3c, !PT ;  /* 0x0000000c0d0c0212 */ /* 0x000fc800078e3cff */
[----:B------:R-:W-:Y:S01]  /*46620*/  @P0 LOP3.LUT R13, R13, R12, RZ, 0x3c, !PT ;  /* 0x0000000c0d0d0212 */ /* 0x000fe200078e3cff */
[----:B0-----:R-:W4:Y:S04]  /*46630*/  LDL.LU R7, [R1+0x2d9c] ;  /* 0x002d9c0001077983 */ /* 0x001f280000300800 */
[----:B------:R-:W4:Y:S01]  /*46640*/  LDL.LU R2, [R1+0xb00] ;  /* 0x000b000001027983 */ /* 0x000f220000300800 */
[----:B------:R-:W-:-:S03]  /*46650*/  ISETP.GT.AND P3, PT, R14, 0x5, PT ;  /* 0x000000050e00780c */ /* 0x000fc60003f64270 */
[----:B------:R0:W4:Y:S01]  /*46660*/  @P0 LDG.E.U8 R26, desc[UR20][R12.64] ;  /* 0x000000140c1a0981 */ /* 0x000122000c1e1100 */
[----:B--2---:R-:W-:-:S05]  /*46670*/  IADD3 R47, P4, PT, R47, UR14, RZ ;  /* 0x0000000e2f2f7c10 */ /* 0x004fca000ff9e0ff */
[----:B------:R-:W-:Y:S04]  /*46680*/  STL [R1+0xaf0], R47 ;  /* 0x000af02f01007387 */ /* 0x000fe80000100800 */
[----:B------:R-:W2:Y:S01]  /*46690*/  LDL.LU R12, [R1+0xaec] ;  /* 0x000aec00010c7983 */ /* 0x000ea20000300800 */
[----:B0-----:R-:W-:Y:S01]  /*466a0*/  IMAD.MOV.U32 R13, RZ, RZ, R47 ;  /* 0x000000ffff0d7224 */ /* 0x001fe200078e002f */
[----:B---3--:R-:W-:Y:S02]  /*466b0*/  IADD3 R6, P0, PT, R6, UR14, RZ ;  /* 0x0000000e06067c10 */ /* 0x008fe4000ff1e0ff */
[----:B----4-:R-:W-:Y:S01]  /*466c0*/  PRMT R7, RZ, 0x7610, R7 ;  /* 0x00007610ff077816 */ /* 0x010fe20000000007 */
[----:B------:R0:W-:Y:S04]  /*466d0*/  STL [R1+0x1d0], R26 ;  /* 0x0001d01a01007387 */ /* 0x0001e80000100800 */
[----:B0-----:R-:W3:Y:S04]  /*466e0*/  LDL.LU R26, [R1+0xb04] ;  /* 0x000b0400011a7983 */ /* 0x001ee80000300800 */
[----:B------:R-:W4:Y:S04]  /*466f0*/  LDL.LU R47, [R1+0xb08] ;  /* 0x000b0800012f7983 */ /* 0x000f280000300800 */
[----:B------:R-:W-:Y:S01]  /*46700*/  STL [R1+0xaf8], R6 ;  /* 0x000af80601007387 */ /* 0x000fe20000100800 */
[----:B--2---:R-:W-:-:S04]  /*46710*/  IADD3.X R12, PT, PT, R12, UR23, RZ, P4, !PT ;  /* 0x000000170c0c7c10 */ /* 0x004fc8000a7fe4ff */
[-C--:B------:R-:W-:Y:S01]  /*46720*/  @P1 LOP3.LUT R13, R13, R12.reuse, RZ, 0x3c, !PT ;  /* 0x0000000c0d0d1212 */ /* 0x080fe200078e3cff */
[----:B------:R0:W-:Y:S03]  /*46730*/  STL [R1+0xaec], R12 ;  /* 0x000aec0c01007387 */ /* 0x0001e60000100800 */
[----:B0-----:R-:W-:-:S04]  /*46740*/  @P1 LOP3.LUT R12, R13, R12, RZ, 0x3c, !PT ;  /* 0x0000000c0d0c1212 */ /* 0x001fc800078e3cff */
[----:B------:R-:W-:-:S05]  /*46750*/  @P1 LOP3.LUT R13, R13, R12, RZ, 0x3c, !PT ;  /* 0x0000000c0d0d1212 */ /* 0x000fca00078e3cff */
[----:B------:R0:W2:Y:S01]  /*46760*/  @P1 LDG.E.U8 R7, desc[UR20][R12.64] ;  /* 0x000000140c071981 */ /* 0x0000a2000c1e1100 */
[----:B------:R-:W-:-:S05]  /*46770*/  IADD3.X R46, PT, PT, R46, UR23, RZ, P0, !PT ;  /* 0x000000172e2e7c10 */ /* 0x000fca00087fe4ff */
[----:B0-----:R-:W-:Y:S02]  /*46780*/  IMAD.MOV.U32 R12, RZ, RZ, R46 ;  /* 0x000000ffff0c7224 */ /* 0x001fe400078e002e */
[----:B------:R-:W-:-:S05]  /*46790*/  IMAD.MOV.U32 R13, RZ, RZ, R6 ;  /* 0x000000ffff0d7224 */ /* 0x000fca00078e0006 */
[----:B------:R-:W-:-:S04]  /*467a0*/  @P3 LOP3.LUT R13, R13, R12, RZ, 0x3c, !PT ;  /* 0x0000000c0d0d3212 */ /* 0x000fc800078e3cff */
[C---:B------:R-:W-:Y:S02]  /*467b0*/  @P3 LOP3.LUT R12, R13.reuse, R12, RZ, 0x3c, !PT ;  /* 0x0000000c0d0c3212 */ /* 0x040fe400078e3cff */
[----:B------:R-:W-:Y:S02]  /*467c0*/  PRMT R8, RZ, 0x7610, R8 ;  /* 0x00007610ff087816 */ /* 0x000fe40000000008 */
[----:B------:R-:W-:Y:S02]  /*467d0*/  IADD3 R2, P4, PT, R2, UR14, RZ ;  /* 0x0000000e02027c10 */ /* 0x000fe4000ff9e0ff */
[----:B------:R-:W-:-:S05]  /*467e0*/  @P3 LOP3.LUT R13, R13, R12, RZ, 0x3c, !PT ;  /* 0x0000000c0d0d3212 */ /* 0x000fca00078e3cff */
[----:B------:R0:W3:Y:S04]  /*467f0*/  @P3 LDG.E.U8 R8, desc[UR20][R12.64] ;  /* 0x000000140c083981 */ /* 0x0000e8000c1e1100 */
[----:B--2---:R1:W-:Y:S04]  /*46800*/  STL [R1+0x1cc], R7 ;  /* 0x0001cc0701007387 */ /* 0x0043e80000100800 */
[----:B-1----:R-:W2:Y:S04]  /*46810*/  LDL.LU R7, [R1+0x2d98] ;  /* 0x002d980001077983 */ /* 0x002ea80000300800 */
[----:B------:R1:W-:Y:S04]  /*46820*/  STL [R1+0xaf4], R46 ;  /* 0x000af42e01007387 */ /* 0x0003e80000100800 */
[----:B-1----:R-:W2:Y:S04]  /*46830*/  LDL.LU R46, [R1+0x2d94] ;  /* 0x002d9400012e7983 */ /* 0x002ea80000300800 */
[----:B------:R-:W2:Y:S04]  /*46840*/  LDL.LU R6, [R1+0xb10] ;  /* 0x000b100001067983 */ /* 0x000ea80000300800 */
[----:B------:R-:W-:Y:S04]  /*46850*/  STL [R1+0xb00], R2 ;  /* 0x000b000201007387 */ /* 0x000fe80000100800 */
[----:B------:R-:W2:Y:S01]  /*46860*/  LDL.LU R12, [R1+0xafc] ;  /* 0x000afc00010c7983 */ /* 0x000ea20000300800 */
[----:B------:R-:W-:Y:S01]  /*46870*/  ISETP.GT.AND P0, PT, R14, 0x6, PT ;  /* 0x000000060e00780c */ /* 0x000fe20003f04270 */
[----:B0-----:R-:W-:Y:S01]  /*46880*/  IMAD.MOV.U32 R13, RZ, RZ, R2 ;  /* 0x000000ffff0d7224 */ /* 0x001fe200078e0002 */
[----:B----4-:R-:W-:Y:S01]  /*46890*/  IADD3 R47, P3, PT, R47, UR14, RZ ;  /* 0x0000000e2f2f7c10 */ /* 0x010fe2000ff7e0ff */
[----:B---3--:R0:W-:Y:S04]  /*468a0*/  STL [R1+0x1c8], R8 ;  /* 0x0001c80801007387 */ /* 0x0081e80000100800 */
[----:B0-----:R-:W3:Y:S04]  /*468b0*/  LDL.LU R8, [R1+0xb14] ;  /* 0x000b140001087983 */ /* 0x001ee80000300800 */
[----:B------:R-:W4:Y:S04]  /*468c0*/  LDL.LU R2, [R1+0xb18] ;  /* 0x000b180001027983 */ /* 0x000f280000300800 */
[----:B------:R-:W-:Y:S01]  /*468d0*/  STL [R1+0xb08], R47 ;  /* 0x000b082f01007387 */ /* 0x000fe20000100800 */
[----:B--2---:R-:W-:-:S02]  /*468e0*/  PRMT R46, RZ, 0x7610, R46 ;  /* 0x00007610ff2e7816 */ /* 0x004fc4000000002e */
[----:B------:R-:W-:-:S04]  /*468f0*/  IADD3.X R12, PT, PT, R12, UR23, RZ, P4, !PT ;  /* 0x000000170c0c7c10 */ /* 0x000fc8000a7fe4ff */
[-C--:B------:R-:W-:Y:S01]  /*46900*/  @P0 LOP3.LUT R13, R13, R12.reuse, RZ, 0x3c, !PT ;  /* 0x0000000c0d0d0212 */ /* 0x080fe200078e3cff */
[----:B------:R0:W-:Y:S03]  /*46910*/  STL [R1+0xafc], R12 ;  /* 0x000afc0c01007387 */ /* 0x0001e60000100800 */
[----:B0-----:R-:W-:-:S04]  /*46920*/  @P0 LOP3.LUT R12, R13, R12, RZ, 0x3c, !PT ;  /* 0x0000000c0d0c0212 */ /* 0x001fc800078e3cff */
[----:B------:R-:W-:-:S05]  /*46930*/  @P0 LOP3.LUT R13, R13, R12, RZ, 0x3c, !PT ;  /* 0x0000000c0d0d0212 */ /* 0x000fca00078e3cff */
[----:B------:R0:W2:Y:S01]  /*46940*/  @P0 LDG.E.U8 R46, desc[UR20][R12.64] ;  /* 0x000000140c2e0981 */ /* 0x0000a2000c1e1100 */
[----:B------:R-:W-:Y:S02]  /*46950*/  ISETP.GT.AND P1, PT, R14, 0x7, PT ;  /* 0x000000070e00780c */ /* 0x000fe40003f24270 */
[----:B------:R-:W-:Y:S02]  /*46960*/  IADD3.X R26, PT, PT, R26, UR23, RZ, P3, !PT ;  /* 0x000000171a1a7c10 */ /* 0x000fe40009ffe4ff */
[----:B------:R-:W-:-:S03]  /*46970*/  PRMT R7, RZ, 0x7610, R7 ;  /* 0x00007610ff077816 */ /* 0x000fc60000000007 */
[----:B0-----:R-:W-:-:S06]  /*46980*/  IMAD.MOV.U32 R13, RZ, RZ, R26 ;  /* 0x000000ffff0d7224 */ /* 0x001fcc00078e001a */
[----:B------:R-:W-:-:S05]  /*46990*/  @P1 IMAD.MOV.U32 R12, RZ, RZ, R47 ;  /* 0x000000ffff0c1224 */ /* 0x000fca00078e002f */
[----:B------:R0:W3:Y:S04]  /*469a0*/  @P1 LDG.E.U8 R7, desc[UR20][R12.64] ;  /* 0x000000140c071981 */ /* 0x0000e8000c1e1100 */
[----:B--2---:R1:W-:Y:S04]  /*469b0*/  STL [R1+0x1c4], R46 ;  /* 0x0001c42e01007387 */ /* 0x0043e80000100800 */
[----:B-1----:R-:W2:Y:S04]  /*469c0*/  LDL.LU R46, [R1+0x2d90] ;  /* 0x002d9000012e7983 */ /* 0x002ea80000300800 */
[----:B------:R1:W-:Y:S04]  /*469d0*/  STL [R1+0xb04], R26 ;  /* 0x000b041a01007387 */ /* 0x0003e80000100800 */
[----:B-1----:R-:W2:Y:S04]  /*469e0*/  LDL.LU R26, [R1+0xb20] ;  /* 0x000b2000011a7983 */ /* 0x002ea80000300800 */
[----:B------:R-:W2:Y:S01]  /*469f0*/  LDL.LU R13, [R1+0xb0c] ;  /* 0x000b0c00010d7983 */ /* 0x000ea20000300800 */
[----:B------:R-:W-:-:S02]  /*46a00*/  ISETP.GT.AND P3, PT, R14, 0x8, PT ;  /* 0x000000080e00780c */ /* 0x000fc40003f64270 */
[----:B------:R-:W-:Y:S02]  /*46a10*/  IADD3 R6, P4, PT, R6, UR14, RZ ;  /* 0x0000000e06067c10 */ /* 0x000fe4000ff9e0ff */
[----:B----4-:R-:W-:Y:S02]  /*46a20*/  IADD3 R2, P1, PT, R2, UR14, RZ ;  /* 0x0000000e02027c10 */ /* 0x010fe4000ff3e0ff */
[----:B------:R-:W-:Y:S01]  /*46a30*/  ISETP.GT.AND P0, PT, R14, 0x9, PT ;  /* 0x000000090e00780c */ /* 0x000fe20003f04270 */
[----:B------:R-:W-:Y:S01]  /*46a40*/  STL [R1+0xb10], R6 ;  /* 0x000b100601007387 */ /* 0x000fe20000100800 */
[----:B------:R-:W-:Y:S02]  /*46a50*/  PRMT R85, RZ, 0x7610, R85 ;  /* 0x00007610ff557816 */ /* 0x000fe40000000055 */
[----:B---3--:R-:W-:Y:S01]  /*46a60*/  IADD3.X R8, PT, PT, R8, UR23, RZ, P1, !PT ;  /* 0x0000001708087c10 */ /* 0x008fe20008ffe4ff */
[----:B------:R-:W3:Y:S02]  /*46a70*/  LDL.LU R47, [R1+0xb24] ;  /* 0x000b2400012f7983 */ /* 0x000ee40000300800 */
[----:B0-----:R-:W-:-:S02]  /*46a80*/  @P3 IMAD.MOV.U32 R12, RZ, RZ, R6 ;  /* 0x000000ffff0c3224 */ /* 0x001fc400078e0006 */
[----:B------:R0:W-:Y:S04]  /*46a90*/  STL [R1+0x1c0], R7 ;  /* 0x0001c00701007387 */ /* 0x0001e80000100800 */
[----:B0-----:R-:W4:Y:S04]  /*46aa0*/  LDL.LU R7, [R1+0xb28] ;  /* 0x000b280001077983 */ /* 0x001f280000300800 */
[----:B------:R-:W-:Y:S01]  /*46ab0*/  STL [R1+0xb18], R2 ;  /* 0x000b180201007387 */ /* 0x000fe20000100800 */
[----:B--2---:R-:W-:Y:S02]  /*46ac0*/  PRMT R46, RZ, 0x7610, R46 ;  /* 0x00007610ff2e7816 */ /* 0x004fe4000000002e */
[----:B------:R-:W-:-:S05]  /*46ad0*/  IADD3.X R13, PT, PT, R13, UR23, RZ, P4, !PT ;  /* 0x000000170d0d7c10 */ /* 0x000fca000a7fe4ff */
[----:B------:R0:W-:Y:S04]  /*46ae0*/  STL [R1+0xb0c], R13 ;  /* 0x000b0c0d01007387 */ /* 0x0001e80000100800 */
[----:B------:R1:W2:Y:S01]  /*46af0*/  @P3 LDG.E.U8 R85, desc[UR20][R12.64] ;  /* 0x000000140c553981 */ /* 0x0002a2000c1e1100 */
[----:B------:R-:W-:-:S03]  /*46b00*/  IADD3 R26, P4, PT, R26, UR14, RZ ;  /* 0x0000000e1a1a7c10 */ /* 0x000fc6000ff9e0ff */
[----:B------:R-:W2:Y:S01]  /*46b10*/  LDL.LU R6, [R1+0xb30] ;  /* 0x000b300001067983 */ /* 0x000ea20000300800 */
[----:B-1----:R-:W-:Y:S02]  /*46b20*/  IMAD.MOV.U32 R12, RZ, RZ, R8 ;  /* 0x000000ffff0c7224 */ /* 0x002fe400078e0008 */
[----:B0-----:R-:W-:-:S05]  /*46b30*/  IMAD.MOV.U32 R13, RZ, RZ, R2 ;  /* 0x000000ffff0d7224 */ /* 0x001fca00078e0002 */
[----:B------:R-:W-:-:S04]  /*46b40*/  @P0 LOP3.LUT R13, R13, R12, RZ, 0x3c, !PT ;  /* 0x0000000c0d0d0212 */ /* 0x000fc800078e3cff */
[C---:B------:R-:W-:Y:S01]  /*46b50*/  @P0 LOP3.LUT R12, R13.reuse, R12, RZ, 0x3c, !PT ;  /* 0x0000000c0d0c0212 */ /* 0x040fe200078e3cff */
[----:B------:R0:W-:Y:S03]  /*46b60*/  STL [R1+0xb14], R8 ;  /* 0x000b140801007387 */ /* 0x0001e60000100800 */
[----:B------:R-:W-:-:S05]  /*46b70*/  @P0 LOP3.LUT R13, R13, R12, RZ, 0x3c, !PT ;  /* 0x0000000c0d0d0212 */ /* 0x000fca00078e3cff */
[----:B------:R1:W2:Y:S04]  /*46b80*/  @P0 LDG.E.U8 R46, desc[UR20][R12.64] ;  /* 0x000000140c2e0981 */ /* 0x0002a8000c1e1100 */
[----:B0-----:R-:W3:Y:S04]  /*46b90*/  LDL.LU R8, [R1+0x2d8c] ;  /* 0x002d8c0001087983 */ /* 0x001ee80000300800 */
[----:B------:R-:W3:Y:S04]  /*46ba0*/  LDL.LU R2, [R1+0x2d88] ;  /* 0x002d880001027983 */ /* 0x000ee80000300800 */
[----:B------:R-:W-:Y:S04]  /*46bb0*/  STL [R1+0xb20], R26 ;  /* 0x000b201a01007387 */ /* 0x000fe80000100800 */
[----:B------:R-:W3:Y:S01]  /*46bc0*/  LDL.LU R12, [R1+0xb1c] ;  /* 0x000b1c00010c7983 */ /* 0x000ee20000300800 */
[----:B------:R-:W-:Y:S01]  /*46bd0*/  ISETP.GT.AND P1, PT, R14, 0xa, PT ;  /* 0x0000000a0e00780c */ /* 0x000fe20003f24270 */
[----:B-1----:R-:W-:Y:S01]  /*46be0*/  IMAD.MOV.U32 R13, RZ, RZ, R26 ;  /* 0x000000ffff0d7224 */ /* 0x002fe200078e001a */
[----:B----4-:R-:W-:Y:S01]  /*46bf0*/  IADD3 R7, P0, PT, R7, UR14, RZ ;  /* 0x0000000e07077c10 */ /* 0x010fe2000ff1e0ff */
[----:B--2---:R0:W-:Y:S04]  /*46c00*/  STL [R1+0x1b8], R46 ;  /* 0x0001b82e01007387 */ /* 0x0041e80000100800 */
[----:B0-----:R-:W2:Y:S04]  /*46c10*/  LDL.LU R46, [R1+0xb34] ;  /* 0x000b3400012e7983 */ /* 0x001ea80000300800 */
[----:B------:R-:W4:Y:S01]  /*46c20*/  LDL.LU R26, [R1+0xb38] ;  /* 0x000b3800011a7983 */ /* 0x000f220000300800 */
[----:B---3--:R-:W-:-:S03]  /*46c30*/  IADD3.X R12, PT, PT, R12, UR23, RZ, P4, !PT ;  /* 0x000000170c0c7c10 */ /* 0x008fc6000a7fe4ff */
[----:B------:R-:W-:Y:S01]  /*46c40*/  STL [R1+0xb28], R7 ;  /* 0x000b280701007387 */ /* 0x000fe20000100800 */
[----:B------:R-:W-:-:S03]  /*46c50*/  @P1 LOP3.LUT R13, R13, R12, RZ, 0x3c, !PT ;  /* 0x0000000c0d0d1212 */ /* 0x000fc600078e3cff */
[----:B------:R0:W-:Y:S01]  /*46c60*/  STL [R1+0xb1c], R12 ;  /* 0x000b1c0c01007387 */ /* 0x0001e20000100800 */
[----:B------:R-:W-:Y:S02]  /*46c70*/  PRMT R2, RZ, 0x7610, R2 ;  /* 0x00007610ff027816 */ /* 0x000fe40000000002 */
[----:B0-----:R-:W-:-:S04]  /*46c80*/  @P1 LOP3.LUT R12, R13, R12, RZ, 0x3c, !PT ;  /* 0x0000000c0d0c1212 */ /* 0x001fc800078e3cff */
[----:B------:R-:W-:-:S05]  /*46c90*/  @P1 LOP3.LUT R13, R13, R12, RZ, 0x3c, !PT ;  /* 0x0000000c0d0d1212 */ /* 0x000fca00078e3cff */
[----:B------:R0:W3:Y:S01]  /*46ca0*/  @P1 LDG.E.U8 R2, desc[UR20][R12.64] ;  /* 0x000000140c021981 */ /* 0x0000e2000c1e1100 */
[----:B------:R-:W-:Y:S02]  /*46cb0*/  ISETP.GT.AND P3, PT, R14, 0xb, PT ;  /* 0x0000000b0e00780c */ /* 0x000fe40003f64270 */
        /* <DEDUP_REMOVED lines=8> */
[----:B------:R0:W2:Y:S04]  /*46d40*/  @P3 LDG.E.U8 R9, desc[UR20][R12.64] ;  /* 0x000000140c093981 */ /* 0x0000a8000c1e1100 */
[----:B---3--:R1:W-:Y:S04]  /*46d50*/  STL [R1+0x1b4], R2 ;  /* 0x0001b40201007387 */ /* 0x0083e80000100800 */
[----:B-1----:R-:W3:Y:S04]  /*46d60*/  LDL.LU R2, [R1+0x2d84] ;  /* 0x002d840001027983 */ /* 0x002ee80000300800 */
[----:B------:R1:W-:Y:S04]  /*46d70*/  STL [R1+0xb24], R47 ;  /* 0x000b242f01007387 */ /* 0x0003e80000100800 */
[----:B-1----:R-:W3:Y:S04]  /*46d80*/  LDL.LU R47, [R1+0x2d80] ;  /* 0x002d8000012f7983 */ /* 0x002ee80000300800 */
[----:B------:R-:W3:Y:S04]  /*46d90*/  LDL.LU R7, [R1+0xb40] ;  /* 0x000b400001077983 */ /* 0x000ee80000300800 */
[----:B------:R-:W-:Y:S04]  /*46da0*/  STL [R1+0xb30], R6 ;  /* 0x000b300601007387 */ /* 0x000fe80000100800 */
[----:B------:R-:W3:Y:S01]  /*46db0*/  LDL.LU R12, [R1+0xb2c] ;  /* 0x000b2c00010c7983 */ /* 0x000ee20000300800 */
[----:B------:R-:W-:Y:S01]  /*46dc0*/  ISETP.GT.AND P0, PT, R14, 0xc, PT ;  /* 0x0000000c0e00780c */ /* 0x000fe20003f04270 */
[----:B0-----:R-:W-:Y:S01]  /*46dd0*/  IMAD.MOV.U32 R13, RZ, RZ, R6 ;  /* 0x000000ffff0d7224 */ /* 0x001fe200078e0006 */
[----:B----4-:R-:W-:Y:S01]  /*46de0*/  IADD3 R26, P3, PT, R26, UR14, RZ ;  /* 0x0000000e1a1a7c10 */ /* 0x010fe2000ff7e0ff */
[----:B--2---:R0:W-:Y:S04]  /*46df0*/  STL [R1+0x1b0], R9 ;  /* 0x0001b00901007387 */ /* 0x0041e80000100800 */
[----:B0-----:R-:W2:Y:S04]  /*46e00*/  LDL.LU R9, [R1+0xb44] ;  /* 0x000b440001097983 */ /* 0x001ea80000300800 */
[----:B------:R-:W4:Y:S04]  /*46e10*/  LDL.LU R6, [R1+0xb48] ;  /* 0x000b480001067983 */ /* 0x000f280000300800 */
[----:B------:R-:W-:Y:S01]  /*46e20*/  STL [R1+0xb38], R26 ;  /* 0x000b381a01007387 */ /* 0x000fe20000100800 */
[----:B---3--:R-:W-:-:S02]  /*46e30*/  PRMT R2, RZ, 0x7610, R2 ;  /* 0x00007610ff027816 */ /* 0x008fc40000000002 */
[----:B------:R-:W-:-:S04]  /*46e40*/  IADD3.X R12, PT, PT, R12, UR23, RZ, P4, !PT ;  /* 0x000000170c0c7c10 */ /* 0x000fc8000a7fe4ff */
[-C--:B------:R-:W-:Y:S01]  /*46e50*/  @P0 LOP3.LUT R13, R13, R12.reuse, RZ, 0x3c, !PT ;  /* 0x0000000c0d0d0212 */ /* 0x080fe200078e3cff */
[----:B------:R0:W-:Y:S03]  /*46e60*/  STL [R1+0xb2c], R12 ;  /* 0x000b2c0c01007387 */ /* 0x0001e60000100800 */
        /* <DEDUP_REMOVED lines=8> */
[----:B------:R-:W-:Y:S02]  /*46ef0*/  @P1 LOP3.LUT R12, R13, R12, RZ, 0x3c, !PT ;  /* 0x0000000c0d0c1212 */ /* 0x000fe400078e3cff */
        /* <DEDUP_REMOVED lines=9> */
[----:B------:R1:W-:Y:S04]  /*46f90*/  STL [R1+0xb40], R7 ;  /* 0x000b400701007387 */ /* 0x0003e80000100800 */
[----:B------:R-:W3:Y:S01]  /*46fa0*/  LDL.LU R12, [R1+0xb3c] ;  /* 0x000b3c00010c7983 */ /* 0x000ee20000300800 */
[----:B------:R-:W-:Y:S01]  /*46fb0*/  ISETP.GT.AND P3, PT, R14, 0xe, PT ;  /* 0x0000000e0e00780c */ /* 0x000fe20003f64270 */
[----:B0-----:R-:W-:Y:S01]  /*46fc0*/  IMAD.MOV.U32 R13, RZ, RZ, R7 ;  /* 0x000000ffff0d7224 */ /* 0x001fe200078e0007 */
[----:B----4-:R-:W-:Y:S01]  /*46fd0*/  IADD3 R6, P1, PT, R6, UR14, RZ ;  /* 0x0000000e06067c10 */ /* 0x010fe2000ff3e0ff */
[----:B-1----:R-:W4:Y:S04]  /*46fe0*/  LDL.LU R7, [R1+0xb54] ;  /* 0x000b540001077983 */ /* 0x002f280000300800 */
[----:B--2---:R0:W-:Y:S04]  /*46ff0*/  STL [R1+0x1a8], R47 ;  /* 0x0001a82f01007387 */ /* 0x0041e80000100800 */
[----:B0-----:R-:W2:Y:S04]  /*47000*/  LDL.LU R47, [R1+0xb58] ;  /* 0x000b5800012f7983 */ /* 0x001ea80000300800 */
        /* <DEDUP_REMOVED lines=9> */
[----:B------:R-:W-:Y:S02]  /*470a0*/  IADD3.X R9, PT, PT, R9, UR23, RZ, P1, !PT ;  /* 0x0000001709097c10 */ /* 0x000fe40008ffe4ff */
[----:B------:R-:W-:-:S03]  /*470b0*/  PRMT R2, RZ, 0x7610, R2 ;  /* 0x00007610ff027816 */ /* 0x000fc60000000002 */
[----:B0-----:R-:W-:-:S06]  /*470c0*/  IMAD.MOV.U32 R13, RZ, RZ, R9 ;  /* 0x000000ffff0d7224 */ /* 0x001fcc00078e0009 */
[----:B------:R-:W-:-:S05]  /*470d0*/  @P0 IMAD.MOV.U32 R12, RZ, RZ, R6 ;  /* 0x000000ffff0c0224 */ /* 0x000fca00078e0006 */
[----:B------:R-:W2:Y:S04]  /*470e0*/  @P0 LDG.E.U8 R2, desc[UR20][R12.64] ;  /* 0x000000140c020981 */ /* 0x000ea8000c1e1100 */
[----:B---3--:R0:W-:Y:S04]  /*470f0*/  STL [R1+0x1a4], R46 ;  /* 0x0001a42e01007387 */ /* 0x0081e80000100800 */
[----:B0-----:R-:W3:Y:S04]  /*47100*/  LDL.LU R46, [R1+0x2d74] ;  /* 0x002d7400012e7983 */ /* 0x001ee80000300800 */
[----:B------:R0:W-:Y:S04]  /*47110*/  STL [R1+0xb44], R9 ;  /* 0x000b440901007387 */ /* 0x0001e80000100800 */
[----:B0-----:R-:W3:Y:S04]  /*47120*/  LDL.LU R9, [R1+0xb60] ;  /* 0x000b600001097983 */ /* 0x001ee80000300800 */
[----:B------:R-:W3:Y:S01]  /*47130*/  LDL.LU R13, [R1+0xb4c] ;  /* 0x000b4c00010d7983 */ /* 0x000ee20000300800 */
[----:B------:R-:W-:-:S02]  /*47140*/  ISETP.GT.AND P1, PT, R14, 0x10, PT ;  /* 0x000000100e00780c */ /* 0x000fc40003f24270 */
[----:B------:R-:W-:Y:S02]  /*47150*/  IADD3 R26, P4, PT, R26, UR14, RZ ;  /* 0x0000000e1a1a7c10 */ /* 0x000fe4000ff9e0ff */
[----:B--2---:R-:W-:Y:S02]  /*47160*/  IADD3 R47, P0, PT, R47, UR14, RZ ;  /* 0x0000000e2f2f7c10 */ /* 0x004fe4000ff1e0ff */
[----:B------:R-:W-:Y:S01]  /*47170*/  ISETP.GT.AND P3, PT, R14, 0x11, PT ;  /* 0x000000110e00780c */ /* 0x000fe20003f64270 */
[----:B------:R-:W-:Y:S01]  /*47180*/  STL [R1+0xb50], R26 ;  /* 0x000b501a01007387 */ /* 0x000fe20000100800 */
[----:B------:R-:W-:Y:S02]  /*47190*/  PRMT R81, RZ, 0x7610, R81 ;  /* 0x00007610ff517816 */ /* 0x000fe40000000051 */
[----:B----4-:R-:W-:Y:S01]  /*471a0*/  IADD3.X R7, PT, PT, R7, UR23, RZ, P0, !PT ;  /* 0x0000001707077c10 */ /* 0x010fe200087fe4ff */
[----:B------:R0:W-:Y:S02]  /*471b0*/  STL [R1+0x1a0], R2 ;  /* 0x0001a00201007387 */ /* 0x0001e40000100800 */
[----:B------:R-:W-:-:S02]  /*471c0*/  @P1 IMAD.MOV.U32 R12, RZ, RZ, R26 ;  /* 0x000000ffff0c1224 */ /* 0x000fc400078e001a */
[----:B0-----:R-:W2:Y:S04]  /*471d0*/  LDL.LU R2, [R1+0xb64] ;  /* 0x000b640001027983 */ /* 0x001ea80000300800 */
[----:B------:R-:W4:Y:S04]  /*471e0*/  LDL.LU R6, [R1+0xb68] ;  /* 0x000b680001067983 */ /* 0x000f280000300800 */
[----:B------:R-:W-:Y:S01]  /*471f0*/  STL [R1+0xb58], R47 ;  /* 0x000b582f01007387 */ /* 0x000fe20000100800 */
[----:B---3--:R-:W-:Y:S02]  /*47200*/  PRMT R46, RZ, 0x7610, R46 ;  /* 0x00007610ff2e7816 */ /* 0x008fe4000000002e */
[----:B------:R-:W-:-:S05]  /*47210*/  IADD3.X R13, PT, PT, R13, UR23, RZ, P4, !PT ;  /* 0x000000170d0d7c10 */ /* 0x000fca000a7fe4ff */
[----:B------:R0:W-:Y:S04]  /*47220*/  STL [R1+0xb4c], R13 ;  /* 0x000b4c0d01007387 */ /* 0x0001e80000100800 */
[----:B------:R1:W3:Y:S01]  /*47230*/  @P1 LDG.E.U8 R81, desc[UR20][R12.64] ;  /* 0x000000140c511981 */ /* 0x0002e2000c1e1100 */
        /* <DEDUP_REMOVED lines=72> */
[----:B------:R-:W4:Y:S04]  /*476c0*/  LDL.LU R9, [R1+0xb90] ;  /* 0x000b900001097983 */ /* 0x000f280000300800 */
[----:B------:R-:W-:Y:S04]  /*476d0*/  STL [R1+0xb80], R6 ;  /* 0x000b800601007387 */ /* 0x000fe80000100800 */
[----:B------:R-:W4:Y:S01]  /*476e0*/  LDL.LU R12, [R1+0xb7c] ;  /* 0x000b7c00010c7983 */ /* 0x000f220000300800 */
[----:B------:R-:W-:Y:S01]  /*476f0*/  ISETP.GT.AND P1, PT, R14, 0x16, PT ;  /* 0x000000160e00780c */ /* 0x000fe20003f24270 */
[----:B0-----:R-:W-:Y:S01]  /*47700*/  IMAD.MOV.U32 R13, RZ, RZ, R6 ;  /* 0x000000ffff0d7224 */ /* 0x001fe200078e0006 */
[----:B--2---:R-:W-:Y:S01]  /*47710*/  IADD3 R47, P0, PT, R47, UR14, RZ ;  /* 0x0000000e2f2f7c10 */ /* 0x004fe2000ff1e0ff */
[----:B------:R0:W-:Y:S04]  /*47720*/  STL [R1+0x188], R7 ;  /* 0x0001880701007387 */ /* 0x0001e80000100800 */
[----:B0-----:R-:W2:Y:S04]  /*47730*/  LDL.LU R7, [R1+0xb94] ;  /* 0x000b940001077983 */ /* 0x001ea80000300800 */
[----:B------:R-:W2:Y:S04]  /*47740*/  LDL.LU R6, [R1+0xb98] ;  /* 0x000b980001067983 */ /* 0x000ea80000300800 */
[----:B------:R-:W-:Y:S01]  /*47750*/  STL [R1+0xb88], R47 ;  /* 0x000b882f01007387 */ /* 0x000fe20000100800 */
[----:B---3--:R-:W-:-:S02]  /*47760*/  PRMT R46, RZ, 0x7610, R46 ;  /* 0x00007610ff2e7816 */ /* 0x008fc4000000002e */
[----:B----4-:R-:W-:-:S04]  /*47770*/  IADD3.X R12, PT, PT, R12, UR23, RZ, P4, !PT ;  /* 0x000000170c0c7c10 */ /* 0x010fc8000a7fe4ff */
        /* <DEDUP_REMOVED lines=10> */
[----:B------:R0:W4:Y:S04]  /*47820*/  @P3 LDG.E.U8 R2, desc[UR20][R12.64] ;  /* 0x000000140c023981 */ /* 0x000128000c1e1100 */
[----:B---3--:R1:W-:Y:S04]  /*47830*/  STL [R1+0x184], R46 ;  /* 0x0001842e01007387 */ /* 0x0083e80000100800 */
[----:B-1----:R-:W3:Y:S04]  /*47840*/  LDL.LU R46, [R1+0x2d58] ;  /* 0x002d5800012e7983 */ /* 0x002ee80000300800 */
[----:B------:R1:W-:Y:S04]  /*47850*/  STL [R1+0xb84], R26 ;  /* 0x000b841a01007387 */ /* 0x0003e80000100800 */
[----:B-1----:R-:W3:Y:S04]  /*47860*/  LDL.LU R26, [R1+0xba0] ;  /* 0x000ba000011a7983 */ /* 0x002ee80000300800 */
[----:B------:R-:W3:Y:S01]  /*47870*/  LDL.LU R13, [R1+0xb8c] ;  /* 0x000b8c00010d7983 */ /* 0x000ee20000300800 */
[----:B------:R-:W-:-:S02]  /*47880*/  ISETP.GT.AND P0, PT, R14, 0x18, PT ;  /* 0x000000180e00780c */ /* 0x000fc40003f04270 */
[----:B------:R-:W-:Y:S02]  /*47890*/  IADD3 R9, P4, PT, R9, UR14, RZ ;  /* 0x0000000e09097c10 */ /* 0x000fe4000ff9e0ff */
[----:B--2---:R-:W-:Y:S02]  /*478a0*/  IADD3 R6, P3, PT, R6, UR14, RZ ;  /* 0x0000000e06067c10 */ /* 0x004fe4000ff7e0ff */
[----:B------:R-:W-:Y:S01]  /*478b0*/  ISETP.GT.AND P1, PT, R14, 0x19, PT ;  /* 0x000000190e00780c */ /* 0x000fe20003f24270 */
[----:B------:R-:W-:Y:S01]  /*478c0*/  STL [R1+0xb90], R9 ;  /* 0x000b900901007387 */ /* 0x000fe20000100800 */
[----:B------:R-:W-:Y:S02]  /*478d0*/  PRMT R79, RZ, 0x7610, R79 ;  /* 0x00007610ff4f7816 */ /* 0x000fe4000000004f */
[----:B------:R-:W-:Y:S01]  /*478e0*/  IADD3.X R7, PT, PT, R7, UR23, RZ, P3, !PT ;  /* 0x0000001707077c10 */ /* 0x000fe20009ffe4ff */
[----:B------:R-:W2:Y:S02]  /*478f0*/  LDL.LU R47, [R1+0xba4] ;  /* 0x000ba400012f7983 */ /* 0x000ea40000300800 */
[----:B0-----:R-:W-:-:S02]  /*47900*/  @P0 IMAD.MOV.U32 R12, RZ, RZ, R9 ;  /* 0x000000ffff0c0224 */ /* 0x001fc400078e0009 */
[----:B----4-:R0:W-:Y:S04]  /*47910*/  STL [R1+0x180], R2 ;  /* 0x0001800201007387 */ /* 0x0101e80000100800 */
[----:B0-----:R-:W4:Y:S04]  /*47920*/  LDL.LU R2, [R1+0xba8] ;  /* 0x000ba80001027983 */ /* 0x001f280000300800 */
        /* <DEDUP_REMOVED lines=99> */
[----:B------:R-:W4:Y:S04]  /*47f60*/  @P1 LDG.E.U8 R7, desc[UR20][R12.64] ;  /* 0x000000140c071981 */ /* 0x000f28000c1e1100 */
        /* <DEDUP_REMOVED lines=10> */
[----:B------:R-:W-:-:S03]  /*48010*/  IADD3.X R47, PT, PT, R47, UR23, RZ, P1, !PT ;  /* 0x000000172f2f7c10 */ /* 0x000fc60008ffe4ff */
[----:B----4-:R0:W-:Y:S02]  /*48020*/  STL [R1+0x160], R7 ;  /* 0x0001600701007387 */ /* 0x0101e40000100800 */
[----:B------:R-:W-:Y:S02]  /*48030*/  @P3 IMAD.MOV.U32 R12, RZ, RZ, R26 ;  /* 0x000000ffff0c3224 */ /* 0x000fe400078e001a */
[----:B0-----:R-:W2:Y:S04]  /*48040*/  LDL.LU R7, [R1+0xbe4] ;  /* 0x000be40001077983 */ /* 0x001ea80000300800 */
[----:B------:R-:W4:Y:S04]  /*48050*/  LDL.LU R11, [R1+0xbe8] ;  /* 0x000be800010b7983 */ /* 0x000f280000300800 */
[----:B------:R-:W-:Y:S01]  /*48060*/  STL [R1+0xbd8], R2 ;  /* 0x000bd80201007387 */ /* 0x000fe20000100800 */
[----:B------:R-:W-:-:S02]  /*48070*/  PRMT R19, RZ, 0x7610, R19 ;  /* 0x00007610ff137816 */ /* 0x000fc40000000013 */
        /* <DEDUP_REMOVED lines=15> */
[----:B------:R0:W-:Y:S04]  /*48170*/  STL [R1+0xbe0], R9 ;  /* 0x000be00901007387 */ /* 0x0001e80000100800 */
[----:B------:R-:W3:Y:S01]  /*48180*/  LDL.LU R12, [R1+0xbdc] ;  /* 0x000bdc00010c7983 */ /* 0x000ee20000300800 */
[----:B------:R-:W-:Y:S01]  /*48190*/  ISETP.GT.AND P1, PT, R14, 0x22, PT ;  /* 0x000000220e00780c */ /* 0x000fe20003f24270 */
[----:B-1----:R-:W-:Y:S01]  /*481a0*/  IMAD.MOV.U32 R13, RZ, RZ, R9 ;  /* 0x000000ffff0d7224 */ /* 0x002fe200078e0009 */
[----:B----4-:R-:W-:Y:S01]  /*481b0*/  IADD3 R11, P0, PT, R11, UR14, RZ ;  /* 0x0000000e0b0b7c10 */ /* 0x010fe2000ff1e0ff */
[----:B0-----:R-:W4:Y:S01]  /*481c0*/  LDL.LU R9, [R1+0xbf4] ;  /* 0x000bf40001097983 */ /* 0x001f220000300800 */
[----:B------:R-:W-:-:S03]  /*481d0*/  PRMT R6, RZ, 0x7610, R6 ;  /* 0x00007610ff067816 */ /* 0x000fc60000000006 */
[----:B--2---:R0:W-:Y:S04]  /*481e0*/  STL [R1+0x158], R19 ;  /* 0x0001581301007387 */ /* 0x0041e80000100800 */
[----:B0-----:R-:W2:Y:S01]  /*481f0*/  LDL.LU R19, [R1+0xbf8] ;  /* 0x000bf80001137983 */ /* 0x001ea20000300800 */
[----:B---3--:R-:W-:-:S03]  /*48200*/  IADD3.X R12, PT, PT, R12, UR23, RZ, P4, !PT ;  /* 0x000000170c0c7c10 */ /* 0x008fc6000a7fe4ff */
[----:B------:R-:W-:Y:S01]  /*48210*/  STL [R1+0xbe8], R11 ;  /* 0x000be80b01007387 */ /* 0x000fe20000100800 */
[----:B------:R-:W-:-:S03]  /*48220*/  @P1 LOP3.LUT R13, R13, R12, RZ, 0x3c, !PT ;  /* 0x0000000c0d0d1212 */ /* 0x000fc600078e3cff */
[----:B------:R0:W-:Y:S02]  /*48230*/  STL [R1+0xbdc], R12 ;  /* 0x000bdc0c01007387 */ /* 0x0001e40000100800 */
        /* <DEDUP_REMOVED lines=22> */
[----:B--2---:R-:W-:Y:S01]  /*483a0*/  IADD3 R19, P3, PT, R19, UR14, RZ ;  /* 0x0000000e13137c10 */ /* 0x004fe2000ff7e0ff */
[----:B-1----:R-:W2:Y:S04]  /*483b0*/  LDL.LU R26, [R1+0xc04] ;  /* 0x000c0400011a7983 */ /* 0x002ea80000300800 */
[----:B------:R0:W-:Y:S01]  /*483c0*/  STL [R1+0x150], R91 ;  /* 0x0001505b01007387 */ /* 0x0001e20000100800 */
[----:B------:R-:W-:-:S03]  /*483d0*/  PRMT R8, RZ, 0x7610, R8 ;  /* 0x00007610ff087816 */ /* 0x000fc60000000008 */
[----:B0-----:R-:W2:Y:S04]  /*483e0*/  LDL.LU R91, [R1+0xc08] ;  /* 0x000c0800015b7983 */ /* 0x001ea80000300800 */
[----:B------:R-:W-:Y:S01]  /*483f0*/  STL [R1+0xbf8], R19 ;  /* 0x000bf81301007387 */ /* 0x000fe20000100800 */
[----:B---3--:R-:W-:-:S04]  /*48400*/  IADD3.X R12, PT, PT, R12, UR23, RZ, P4, !PT ;  /* 0x000000170c0c7c10 */ /* 0x008fc8000a7fe4ff */
[-C--:B------:R-:W-:Y:S01]  /*48410*/  @P0 LOP3.LUT R13, R13, R12.reuse, RZ, 0x3c, !PT ;  /* 0x0000000c0d0d0212 */ /* 0x080fe200078e3cff */
[----:B------:R0:W-:Y:S03]  /*48420*/  STL [R1+0xbec], R12 ;  /* 0x000bec0c01007387 */ /* 0x0001e60000100800 */
[----:B0-----:R-:W-:-:S04]  /*48430*/  @P0 LOP3.LUT R12, R13, R12, RZ, 0x3c, !PT ;  /* 0x0000000c0d0c0212 */ /* 0x001fc800078e3cff */
[----:B------:R-:W-:-:S05]  /*48440*/  @P0 LOP3.LUT R13, R13, R12, RZ, 0x3c, !PT ;  /* 0x0000000c0d0d0212 */ /* 0x000fca00078e3cff */
[----:B------:R0:W3:Y:S01]  /*48450*/  @P0 LDG.E.U8 R8, desc[UR20][R12.64] ;  /* 0x000000140c080981 */ /* 0x0000e2000c1e1100 */
[----:B------:R-:W-:Y:S02]  /*48460*/  ISETP.GT.AND P1, PT, R14, 0x25, PT ;  /* 0x000000250e00780c */ /* 0x000fe40003f24270 */
[----:B----4-:R-:W-:-:S05]  /*48470*/  IADD3.X R9, PT, PT, R9, UR23, RZ, P3, !PT ;  /* 0x0000001709097c10 */ /* 0x010fca0009ffe4ff */
[----:B0-----:R-:W-:Y:S02]  /*48480*/  IMAD.MOV.U32 R12, RZ, RZ, R9 ;  /* 0x000000ffff0c7224 */ /* 0x001fe400078e0009 */
[----:B------:R-:W-:-:S05]  /*48490*/  IMAD.MOV.U32 R13, RZ, RZ, R19 ;  /* 0x000000ffff0d7224 */ /* 0x000fca00078e0013 */
[----:B------:R-:W-:-:S04]  /*484a0*/  @P1 LOP3.LUT R13, R13, R12, RZ, 0x3c, !PT ;  /* 0x0000000c0d0d1212 */ /* 0x000fc800078e3cff */
[----:B------:R-:W-:Y:S02]  /*484b0*/  @P1 LOP3.LUT R12, R13, R12, RZ, 0x3c, !PT ;  /* 0x0000000c0d0c1212 */ /* 0x000fe400078e3cff */
[----:B------:R-:W-:Y:S02]  /*484c0*/  PRMT R93, RZ, 0x7610, R93 ;  /* 0x00007610ff5d7816 */ /* 0x000fe4000000005d */
[----:B------:R-:W-:Y:S02]  /*484d0*/  IADD3 R11, P4, PT, R11, UR14, RZ ;  /* 0x0000000e0b0b7c10 */ /* 0x000fe4000ff9e0ff */
[----:B------:R-:W-:-:S05]  /*484e0*/  @P1 LOP3.LUT R13, R13, R12, RZ, 0x3c, !PT ;  /* 0x0000000c0d0d1212 */ /* 0x000fca00078e3cff */
[----:B------:R0:W4:Y:S04]  /*484f0*/  @P1 LDG.E.U8 R93, desc[UR20][R12.64] ;  /* 0x000000140c5d1981 */ /* 0x000128000c1e1100 */
        /* <DEDUP_REMOVED lines=11> */
[----:B----4-:R0:W-:Y:S01]  /*485b0*/  STL [R1+0x148], R93 ;  /* 0x0001485d01007387 */ /* 0x0101e20000100800 */
[----:B------:R-:W-:-:S03]  /*485c0*/  PRMT R10, RZ, 0x7610, R10 ;  /* 0x00007610ff0a7816 */ /* 0x000fc6000000000a */
[----:B0-----:R-:W4:Y:S04]  /*485d0*/  LDL.LU R93, [R1+0xc18] ;  /* 0x000c1800015d7983 */ /* 0x001f280000300800 */
        /* <DEDUP_REMOVED lines=12> */
[----:B------:R0:W2:Y:S04]  /*486a0*/  @P0 LDG.E.U8 R83, desc[UR20][R12.64] ;  /* 0x000000140c530981 */ /* 0x0000a8000c1e1100 */
[----:B---3--:R1:W-:Y:S04]  /*486b0*/  STL [R1+0x144], R10 ;  /* 0x0001440a01007387 */ /* 0x0083e80000100800 */
[----:B-1----:R-:W3:Y:S04]  /*486c0*/  LDL.LU R10, [R1+0x2d20] ;  /* 0x002d2000010a7983 */ /* 0x002ee80000300800 */
[----:B------:R1:W-:Y:S04]  /*486d0*/  STL [R1+0xc04], R26 ;  /* 0x000c041a01007387 */ /* 0x0003e80000100800 */
[----:B-1----:R-:W3:Y:S04]  /*486e0*/  LDL.LU R26, [R1+0xc20] ;  /* 0x000c2000011a7983 */ /* 0x002ee80000300800 */
[----:B------:R-:W3:Y:S01]  /*486f0*/  LDL.LU R13, [R1+0xc0c] ;  /* 0x000c0c00010d7983 */ /* 0x000ee20000300800 */
[----:B------:R-:W-:-:S02]  /*48700*/  ISETP.GT.AND P1, PT, R14, 0x28, PT ;  /* 0x000000280e00780c */ /* 0x000fc40003f24270 */
[----:B------:R-:W-:Y:S02]  /*48710*/  IADD3 R19, P4, PT, R19, UR14, RZ ;  /* 0x0000000e13137c10 */ /* 0x000fe4000ff9e0ff */
[----:B----4-:R-:W-:Y:S02]  /*48720*/  IADD3 R93, P0, PT, R93, UR14, RZ ;  /* 0x0000000e5d5d7c10 */ /* 0x010fe4000ff1e0ff */
[----:B------:R-:W-:Y:S01]  /*48730*/  ISETP.GT.AND P3, PT, R14, 0x29, PT ;  /* 0x000000290e00780c */ /* 0x000fe20003f64270 */
[----:B------:R-:W-:Y:S01]  /*48740*/  STL [R1+0xc10], R19 ;  /* 0x000c101301007387 */ /* 0x000fe20000100800 */
[----:B------:R-:W-:Y:S02]  /*48750*/  PRMT R80, RZ, 0x7610, R80 ;  /* 0x00007610ff507816 */ /* 0x000fe40000000050 */
[----:B--2---:R-:W-:Y:S01]  /*48760*/  IADD3.X R11, PT, PT, R11, UR23, RZ, P0, !PT ;  /* 0x000000170b0b7c10 */ /* 0x004fe200087fe4ff */
[----:B------:R-:W2:Y:S02]  /*48770*/  LDL.LU R91, [R1+0xc24] ;  /* 0x000c2400015b7983 */ /* 0x000ea40000300800 */
[----:B0-----:R-:W-:-:S02]  /*48780*/  @P1 IMAD.MOV.U32 R12, RZ, RZ, R19 ;  /* 0x000000ffff0c1224 */ /* 0x001fc400078e0013 */
[----:B------:R0:W-:Y:S04]  /*48790*/  STL [R1+0x140], R83 ;  /* 0x0001405301007387 */ /* 0x0001e80000100800 */
[----:B0-----:R-:W4:Y:S04]  /*487a0*/  LDL.LU R83, [R1+0xc28] ;  /* 0x000c280001537983 */ /* 0x001f280000300800 */
[----:B------:R-:W-:Y:S01]  /*487b0*/  STL [R1+0xc18], R93 ;  /* 0x000c185d01007387 */ /* 0x000fe20000100800 */
[----:B------:R-:W-:Y:S02]  /*487c0*/  PRMT R89, RZ, 0x7610, R89 ;  /* 0x00007610ff597816 */ /* 0x000fe40000000059 */
[----:B---3--:R-:W-:-:S05]  /*487d0*/  IADD3.X R13, PT, PT, R13, UR23, RZ, P4, !PT ;  /* 0x000000170d0d7c10 */ /* 0x008fca000a7fe4ff */
        /* <DEDUP_REMOVED lines=17> */
[----:B----4-:R-:W-:-:S02]  /*488f0*/  IADD3 R83, P3, PT, R83, UR14, RZ ;  /* 0x0000000e53537c10 */ /* 0x010fc4000ff7e0ff */
[----:B------:R-:W-:Y:S01]  /*48900*/  PRMT R92, RZ, 0x7610, R92 ;  /* 0x00007610ff5c7816 */ /* 0x000fe2000000005c */
[----:B--2---:R0:W-:Y:S04]  /*48910*/  STL [R1+0x138], R89 ;  /* 0x0001385901007387 */ /* 0x0041e80000100800 */
[----:B0-----:R-:W2:Y:S04]  /*48920*/  LDL.LU R89, [R1+0xc34] ;  /* 0x000c340001597983 */ /* 0x001ea80000300800 */
[----:B------:R-:W4:Y:S01]  /*48930*/  LDL.LU R26, [R1+0xc38] ;  /* 0x000c3800011a7983 */ /* 0x000f220000300800 */
        /* <DEDUP_REMOVED lines=28> */
[----:B--2---:R0:W-:Y:S01]  /*48b00*/  STL [R1+0x130], R82 ;  /* 0x0001305201007387 */ /* 0x0041e20000100800 */
        /* <DEDUP_REMOVED lines=28> */
[----:B--2---:R-:W-:Y:S01]  /*48cd0*/  IADD3 R82, P0, PT, R82, UR14, RZ ;  /* 0x0000000e52527c10 */ /* 0x004fe2000ff1e0ff */
[----:B------:R0:W-:Y:S01]  /*48ce0*/  STL [R1+0x128], R84 ;  /* 0x0001285401007387 */ /* 0x0001e20000100800 */
[----:B------:R-:W-:-:S03]  /*48cf0*/  PRMT R88, RZ, 0x7610, R88 ;  /* 0x00007610ff587816 */ /* 0x000fc60000000058 */
[----:B0-----:R-:W2:Y:S04]  /*48d00*/  LDL.LU R84, [R1+0xc54] ;  /* 0x000c540001547983 */ /* 0x001ea80000300800 */
[----:B------:R-:W2:Y:S04]  /*48d10*/  LDL.LU R83, [R1+0xc58] ;  /* 0x000c580001537983 */ /* 0x000ea80000300800 */
        /* <DEDUP_REMOVED lines=8> */
[----:B----4-:R-:W-:Y:S02]  /*48da0*/  IADD3.X R19, PT, PT, R19, UR23, RZ, P0, !PT ;  /* 0x0000001713137c10 */ /* 0x010fe400087fe4ff */
        /* <DEDUP_REMOVED lines=683> */
[----:B----4-:R0:W-:Y:S01]  /*4b860*/  STL [R1+0x64], R24 ;  /* 0x0000641801007387 */ /* 0x0101e20000100800 */
[----:B------:R-:W-:-:S03]  /*4b870*/  PRMT R25, RZ, 0x7610, R25 ;  /* 0x00007610ff197816 */ /* 0x000fc60000000019 */
[----:B0-----:R-:W2:Y:S04]  /*4b880*/  LDL.LU R24, [R1+0xdd4] ;  /* 0x000dd40001187983 */ /* 0x001ea80000300800 */
[----:B------:R-:W4:Y:S04]  /*4b890*/  LDL.LU R23, [R1+0xdd8] ;  /* 0x000dd80001177983 */ /* 0x000f280000300800 */
        /* <DEDUP_REMOVED lines=97> */
[C---:B------:R-:W-:Y:S02]  /*4beb0*/  @P3 LOP3.LUT R12, R13.reuse, R12, RZ, 0x3c, !PT ;  /* 0x0000000c0d0c3212 */ /* 0x040fe400078e3cff */
        /* <DEDUP_REMOVED lines=135> */
[----:B------:R-:W-:Y:S02]  /*4c730*/  ISETP.GT.AND P0, PT, R14, 0x6f, PT ;  /* 0x0000006f0e00780c */ /* 0x000fe40003f04270 */
[----:B------:R-:W-:-:S02]  /*4c740*/  IADD3.X R74, PT, PT, R74, UR23, RZ, P1, !PT ;  /* 0x000000174a4a7c10 */ /* 0x000fc40008ffe4ff */
[----:B------:R-:W-:Y:S02]  /*4c750*/  PRMT R57, RZ, 0x7610, R57 ;  /* 0x00007610ff397816 */ /* 0x000fe40000000039 */
[----:B---3--:R-:W-:-:S04]  /*4c760*/  IADD3.X R12, PT, PT, R12, UR23, RZ, P4, !PT ;  /* 0x000000170c0c7c10 */ /* 0x008fc8000a7fe4ff */
[-C--:B------:R-:W-:Y:S01]  /*4c770*/  @P3 LOP3.LUT R13, R13, R12.reuse, RZ, 0x3c, !PT ;  /* 0x0000000c0d0d3212 */ /* 0x080fe200078e3cff */
[----:B------:R0:W-:Y:S03]  /*4c780*/  STL [R1+0xe3c], R12 ;  /* 0x000e3c0c01007387 */ /* 0x0001e60000100800 */
[----:B0-----:R-:W-:-:S04]  /*4c790*/  @P3 LOP3.LUT R12, R13, R12, RZ, 0x3c, !PT ;  /* 0x0000000c0d0c3212 */ /* 0x001fc800078e3cff */
[----:B------:R-:W-:-:S05]  /*4c7a0*/  @P3 LOP3.LUT R13, R13, R12, RZ, 0x3c, !PT ;  /* 0x0000000c0d0d3212 */ /* 0x000fca00078e3cff */
[----:B------:R0:W3:Y:S02]  /*4c7b0*/  @P3 LDG.E.U8 R68, desc[UR20][R12.64] ;  /* 0x000000140c443981 */ /* 0x0000e4000c1e1100 */
[----:B0-----:R-:W-:Y:S02]  /*4c7c0*/  @P0 IMAD.MOV.U32 R12, RZ, RZ, R61 ;  /* 0x000000ffff0c0224 */ /* 0x001fe400078e003d */
[----:B------:R-:W-:-:S05]  /*4c7d0*/  @P0 IMAD.MOV.U32 R13, RZ, RZ, R74 ;  /* 0x000000ffff0d0224 */ /* 0x000fca00078e004a */
[----:B------:R-:W2:Y:S04]  /*4c7e0*/  @P0 LDG.E.U8 R57, desc[UR20][R12.64] ;  /* 0x000000140c390981 */ /* 0x000ea8000c1e1100 */
[----:B------:R-:W-:Y:S01]  /*4c7f0*/  STL [R1+0xe44], R74 ;  /* 0x000e444a01007387 */ /* 0x000fe20000100800 */
[----:B------:R-:W-:-:S03]  /*4c800*/  IADD3 R56, P4, PT, R56, UR14, RZ ;  /* 0x0000000e38387c10 */ /* 0x000fc6000ff9e0ff */
[----:B---3--:R0:W-:Y:S04]  /*4c810*/  STL [R1+0x20], R68 ;  /* 0x0000204401007387 */ /* 0x0081e80000100800 */
[----:B0-----:R-:W3:Y:S04]  /*4c820*/  LDL.LU R68, [R1+0xe60] ;  /* 0x000e600001447983 */ /* 0x001ee80000300800 */
[----:B------:R-:W3:Y:S04]  /*4c830*/  LDL.LU R13, [R1+0xe4c] ;  /* 0x000e4c00010d7983 */ /* 0x000ee80000300800 */
[----:B------:R-:W-:Y:S04]  /*4c840*/  STL [R1+0xe50], R56 ;  /* 0x000e503801007387 */ /* 0x000fe80000100800 */
[----:B------:R-:W3:Y:S04]  /*4c850*/  LDL.LU R74, [R1+0xe5c] ;  /* 0x000e5c00014a7983 */ /* 0x000ee80000300800 */
[----:B------:R-:W3:Y:S04]  /*4c860*/  LDL.LU R61, [R1+0xe64] ;  /* 0x000e6400013d7983 */ /* 0x000ee80000300800 */
[----:B--2---:R0:W-:Y:S04]  /*4c870*/  STL [R1+0x1c], R57 ;  /* 0x00001c3901007387 */ /* 0x0041e80000100800 */
[----:B0-----:R-:W2:Y:S01]  /*4c880*/  LDL.LU R57, [R1+0xe68] ;  /* 0x000e680001397983 */ /* 0x001ea20000300800 */
[----:B------:R-:W-:-:S02]  /*4c890*/  ISETP.GT.AND P1, PT, R14, 0x70, PT ;  /* 0x000000700e00780c */ /* 0x000fc40003f24270 */
[----:B------:R-:W-:Y:S02]  /*4c8a0*/  ISETP.GT.AND P3, PT, R14, 0x71, PT ;  /* 0x000000710e00780c */ /* 0x000fe40003f64270 */
[----:B----4-:R-:W-:Y:S02]  /*4c8b0*/  IADD3 R2, P0, PT, R2, UR14, RZ ;  /* 0x0000000e02027c10 */ /* 0x010fe4000ff1e0ff */
[----:B------:R-:W-:Y:S02]  /*4c8c0*/  PRMT R75, RZ, 0x7610, R75 ;  /* 0x00007610ff4b7816 */ /* 0x000fe4000000004b */
[----:B------:R-:W-:Y:S02]  /*4c8d0*/  IADD3.X R55, PT, PT, R55, UR23, RZ, P0, !PT ;  /* 0x0000001737377c10 */ /* 0x000fe400087fe4ff */
[----:B------:R-:W-:-:S03]  /*4c8e0*/  ISETP.GT.AND P0, PT, R14, 0x72, PT ;  /* 0x000000720e00780c */ /* 0x000fc60003f04270 */
[----:B------:R-:W-:Y:S01]  /*4c8f0*/  @P1 IMAD.MOV.U32 R12, RZ, RZ, R56 ;  /* 0x000000ffff0c1224 */ /* 0x000fe200078e0038 */
[----:B------:R-:W-:Y:S01]  /*4c900*/  STL [R1+0xe58], R2 ;  /* 0x000e580201007387 */ /* 0x000fe20000100800 */
[----:B------:R-:W-:Y:S02]  /*4c910*/  PRMT R6, RZ, 0x7610, R6 ;  /* 0x00007610ff067816 */ /* 0x000fe40000000006 */
[----:B------:R-:W-:Y:S02]  /*4c920*/  PRMT R7, RZ, 0x7610, R7 ;  /* 0x00007610ff077816 */ /* 0x000fe40000000007 */
[----:B------:R-:W-:Y:S02]  /*4c930*/  PRMT R8, RZ, 0x7610, R8 ;  /* 0x00007610ff087816 */ /* 0x000fe40000000008 */
[----:B---3--:R-:W-:Y:S02]  /*4c940*/  IADD3.X R13, PT, PT, R13, UR23, RZ, P4, !PT ;  /* 0x000000170d0d7c10 */ /* 0x008fe4000a7fe4ff */
[----:B------:R-:W-:-:S03]  /*4c950*/  IADD3 R68, P4, PT, R68, UR14, RZ ;  /* 0x0000000e44447c10 */ /* 0x000fc6000ff9e0ff */
[----:B------:R0:W-:Y:S04]  /*4c960*/  STL [R1+0xe4c], R13 ;  /* 0x000e4c0d01007387 */ /* 0x0001e80000100800 */
[----:B------:R0:W3:Y:S01]  /*4c970*/  @P1 LDG.E.U8 R75, desc[UR20][R12.64] ;  /* 0x000000140c4b1981 */ /* 0x0000e2000c1e1100 */
[----:B------:R-:W-:-:S03]  /*4c980*/  IADD3.X R74, PT, PT, R74, UR23, RZ, P4, !PT ;  /* 0x000000174a4a7c10 */ /* 0x000fc6000a7fe4ff */
[----:B------:R-:W4:Y:S01]  /*4c990*/  LDL.LU R56, [R1+0xe70] ;  /* 0x000e700001387983 */ /* 0x000f220000300800 */
[----:B0-----:R-:W-:Y:S02]  /*4c9a0*/  IMAD.MOV.U32 R13, RZ, RZ, R55 ;  /* 0x000000ffff0d7224 */ /* 0x001fe400078e0037 */
[----:B------:R-:W-:-:S05]  /*4c9b0*/  @P3 IMAD.MOV.U32 R12, RZ, RZ, R2 ;  /* 0x000000ffff0c3224 */ /* 0x000fca00078e0002 */
[----:B------:R0:W3:Y:S02]  /*4c9c0*/  @P3 LDG.E.U8 R6, desc[UR20][R12.64] ;  /* 0x000000140c063981 */ /* 0x0000e4000c1e1100 */
[----:B0-----:R-:W-:Y:S02]  /*4c9d0*/  @P0 IMAD.MOV.U32 R12, RZ, RZ, R68 ;  /* 0x000000ffff0c0224 */ /* 0x001fe400078e0044 */
[----:B------:R-:W-:-:S05]  /*4c9e0*/  @P0 IMAD.MOV.U32 R13, RZ, RZ, R74 ;  /* 0x000000ffff0d0224 */ /* 0x000fca00078e004a */
[----:B------:R0:W3:Y:S01]  /*4c9f0*/  @P0 LDG.E.U8 R7, desc[UR20][R12.64] ;  /* 0x000000140c070981 */ /* 0x0000e2000c1e1100 */
[----:B------:R-:W-:Y:S02]  /*4ca00*/  ISETP.GT.AND P1, PT, R14, 0x73, PT ;  /* 0x000000730e00780c */ /* 0x000fe40003f24270 */
[----:B--2---:R-:W-:-:S04]  /*4ca10*/  IADD3 R57, P3, PT, R57, UR14, RZ ;  /* 0x0000000e39397c10 */ /* 0x004fc8000ff7e0ff */
[----:B------:R-:W-:-:S07]  /*4ca20*/  IADD3.X R61, PT, PT, R61, UR23, RZ, P3, !PT ;  /* 0x000000173d3d7c10 */ /* 0x000fce0009ffe4ff */
[----:B0-----:R-:W-:Y:S02]  /*4ca30*/  @P1 IMAD.MOV.U32 R12, RZ, RZ, R57 ;  /* 0x000000ffff0c1224 */ /* 0x001fe400078e0039 */
[----:B------:R-:W-:-:S05]  /*4ca40*/  @P1 IMAD.MOV.U32 R13, RZ, RZ, R61 ;  /* 0x000000ffff0d1224 */ /* 0x000fca00078e003d */
[----:B------:R0:W2:Y:S04]  /*4ca50*/  @P1 LDG.E.U8 R8, desc[UR20][R12.64] ;  /* 0x000000140c081981 */ /* 0x0000a8000c1e1100 */
[----:B------:R1:W-:Y:S04]  /*4ca60*/  STL [R1+0xe54], R55 ;  /* 0x000e543701007387 */ /* 0x0003e80000100800 */
[----:B-1----:R-:W2:Y:S04]  /*4ca70*/  LDL.LU R55, [R1+0x2c24] ;  /* 0x002c240001377983 */ /* 0x002ea80000300800 */
[----:B------:R-:W2:Y:S04]  /*4ca80*/  LDL.LU R2, [R1+0xe78] ;  /* 0x000e780001027983 */ /* 0x000ea80000300800 */
[----:B------:R-:W-:Y:S01]  /*4ca90*/  STL [R1+0xe60], R68 ;  /* 0x000e604401007387 */ /* 0x000fe20000100800 */
[----:B----4-:R-:W-:-:S03]  /*4caa0*/  IADD3 R56, P4, PT, R56, UR14, RZ ;  /* 0x0000000e38387c10 */ /* 0x010fc6000ff9e0ff */
[----:B---3--:R-:W-:Y:S04]  /*4cab0*/  STL [R1+0x2bd4], R6 ;  /* 0x002bd40601007387 */ /* 0x008fe80000100800 */
[----:B------:R-:W-:Y:S04]  /*4cac0*/  STL [R1+0xe68], R57 ;  /* 0x000e683901007387 */ /* 0x000fe80000100800 */
[----:B------:R1:W-:Y:S01]  /*4cad0*/  STL [R1+0xe5c], R74 ;  /* 0x000e5c4a01007387 */ /* 0x0003e20000100800 */
[----:B0-----:R-:W-:-:S03]  /*4cae0*/  IMAD.MOV.U32 R13, RZ, RZ, R56 ;  /* 0x000000ffff0d7224 */ /* 0x001fc600078e0038 */
[----:B-1----:R-:W3:Y:S04]  /*4caf0*/  LDL.LU R74, [R1+0xe74] ;  /* 0x000e7400014a7983 */ /* 0x002ee80000300800 */
[----:B------:R-:W-:Y:S04]  /*4cb00*/  STL [R1+0xe64], R61 ;  /* 0x000e643d01007387 */ /* 0x000fe80000100800 */
[----:B------:R0:W-:Y:S04]  /*4cb10*/  STL [R1+0x2bd8], R7 ;  /* 0x002bd80701007387 */ /* 0x0001e80000100800 */
[----:B0-----:R-:W4:Y:S04]  /*4cb20*/  LDL.LU R7, [R1+0xe80] ;  /* 0x000e800001077983 */ /* 0x001f280000300800 */
[----:B------:R-:W4:Y:S04]  /*4cb30*/  LDL.LU R57, [R1+0xe84] ;  /* 0x000e840001397983 */ /* 0x000f280000300800 */
[----:B------:R0:W-:Y:S04]  /*4cb40*/  STL [R1+0xe70], R56 ;  /* 0x000e703801007387 */ /* 0x0001e80000100800 */
[----:B------:R-:W4:Y:S04]  /*4cb50*/  LDL.LU R61, [R1+0xe88] ;  /* 0x000e8800013d7983 */ /* 0x000f280000300800 */
[----:B------:R-:W4:Y:S04]  /*4cb60*/  LDL.LU R68, [R1+0xe90] ;  /* 0x000e900001447983 */ /* 0x000f280000300800 */
[----:B0-----:R-:W4:Y:S04]  /*4cb70*/  LDL.LU R56, [R1+0x2c20] ;  /* 0x002c200001387983 */ /* 0x001f280000300800 */
[----:B------:R-:W4:Y:S04]  /*4cb80*/  LDL.LU R12, [R1+0xe6c] ;  /* 0x000e6c00010c7983 */ /* 0x000f280000300800 */
[----:B--2---:R0:W-:Y:S04]  /*4cb90*/  STL [R1+0x2bdc], R8 ;  /* 0x002bdc0801007387 */ /* 0x0041e80000100800 */
[----:B0-----:R-:W2:Y:S01]  /*4cba0*/  LDL.LU R8, [R1+0xe7c] ;  /* 0x000e7c0001087983 */ /* 0x001ea20000300800 */
[----:B------:R-:W-:-:S02]  /*4cbb0*/  ISETP.GT.AND P3, PT, R14, 0x74, PT ;  /* 0x000000740e00780c */ /* 0x000fc40003f64270 */
[----:B------:R-:W-:Y:S02]  /*4cbc0*/  IADD3 R2, P1, PT, R2, UR14, RZ ;  /* 0x0000000e02027c10 */ /* 0x000fe4000ff3e0ff */
[----:B------:R-:W-:-:S03]  /*4cbd0*/  ISETP.GT.AND P0, PT, R14, 0x75, PT ;  /* 0x000000750e00780c */ /* 0x000fc60003f04270 */
[----:B------:R-:W-:Y:S01]  /*4cbe0*/  STL [R1+0xe78], R2 ;  /* 0x000e780201007387 */ /* 0x000fe20000100800 */
[----:B------:R-:W-:Y:S02]  /*4cbf0*/  PRMT R9, RZ, 0x7610, R9 ;  /* 0x00007610ff097816 */ /* 0x000fe40000000009 */
[----:B------:R-:W-:Y:S02]  /*4cc00*/  PRMT R10, RZ, 0x7610, R10 ;  /* 0x00007610ff0a7816 */ /* 0x000fe4000000000a */
[----:B------:R-:W-:Y:S02]  /*4cc10*/  PRMT R11, RZ, 0x7610, R11 ;  /* 0x00007610ff0b7816 */ /* 0x000fe4000000000b */
[----:B------:R-:W-:Y:S02]  /*4cc20*/  PRMT R93, RZ, 0x7610, R93 ;  /* 0x00007610ff5d7816 */ /* 0x000fe4000000005d */
[----:B---3--:R-:W-:Y:S02]  /*4cc30*/  IADD3.X R74, PT, PT, R74, UR23, RZ, P1, !PT ;  /* 0x000000174a4a7c10 */ /* 0x008fe40008ffe4ff */
[----:B------:R-:W-:-:S02]  /*4cc40*/  ISETP.GT.AND P1, PT, R14, 0x76, PT ;  /* 0x000000760e00780c */ /* 0x000fc40003f24270 */
[----:B----4-:R-:W-:Y:S02]  /*4cc50*/  IADD3 R7, P5, PT, R7, UR14, RZ ;  /* 0x0000000e07077c10 */ /* 0x010fe4000ffbe0ff */
[----:B------:R-:W-:-:S04]  /*4cc60*/  IADD3.X R12, PT, PT, R12, UR23, RZ, P4, !PT ;  /* 0x000000170c0c7c10 */ /* 0x000fc8000a7fe4ff */
[-C--:B------:R-:W-:Y:S01]  /*4cc70*/  @P3 LOP3.LUT R13, R13, R12.reuse, RZ, 0x3c, !PT ;  /* 0x0000000c0d0d3212 */ /* 0x080fe200078e3cff */
[----:B------:R0:W-:Y:S03]  /*4cc80*/  STL [R1+0xe6c], R12 ;  /* 0x000e6c0c01007387 */ /* 0x0001e60000100800 */
[----:B0-----:R-:W-:-:S04]  /*4cc90*/  @P3 LOP3.LUT R12, R13, R12, RZ, 0x3c, !PT ;  /* 0x0000000c0d0c3212 */ /* 0x001fc800078e3cff */
[----:B------:R-:W-:Y:S02]  /*4cca0*/  @P3 LOP3.LUT R13, R13, R12, RZ, 0x3c, !PT ;  /* 0x0000000c0d0d3212 */ /* 0x000fe400078e3cff */
[----:B--2---:R-:W-:-:S03]  /*4ccb0*/  IADD3.X R8, PT, PT, R8, UR23, RZ, P5, !PT ;  /* 0x0000001708087c10 */ /* 0x004fc6000affe4ff */
[----:B------:R0:W2:Y:S01]  /*4ccc0*/  @P3 LDG.E.U8 R9, desc[UR20][R12.64] ;  /* 0x000000140c093981 */ /* 0x0000a2000c1e1100 */
[----:B------:R-:W-:Y:S02]  /*4ccd0*/  ISETP.GT.AND P3, PT, R14, 0x77, PT ;  /* 0x000000770e00780c */ /* 0x000fe40003f64270 */
[----:B------:R-:W-:Y:S01]  /*4cce0*/  IADD3 R61, P4, PT, R61, UR14, RZ ;  /* 0x0000000e3d3d7c10 */ /* 0x000fe2000ff9e0ff */
[----:B0-----:R-:W-:Y:S02]  /*4ccf0*/  @P0 IMAD.MOV.U32 R12, RZ, RZ, R2 ;  /* 0x000000ffff0c0224 */ /* 0x001fe400078e0002 */
[----:B------:R-:W-:Y:S01]  /*4cd00*/  @P0 IMAD.MOV.U32 R13, RZ, RZ, R74 ;  /* 0x000000ffff0d0224 */ /* 0x000fe200078e004a */
[----:B------:R-:W-:-:S04]  /*4cd10*/  IADD3.X R57, PT, PT, R57, UR23, RZ, P4, !PT ;  /* 0x0000001739397c10 */ /* 0x000fc8000a7fe4ff */
[----:B------:R0:W3:Y:S04]  /*4cd20*/  @P0 LDG.E.U8 R10, desc[UR20][R12.64] ;  /* 0x000000140c0a0981 */ /* 0x0000e8000c1e1100 */
[----:B------:R1:W-:Y:S01]  /*4cd30*/  STL [R1+0xe74], R74 ;  /* 0x000e744a01007387 */ /* 0x0003e20000100800 */
[----:B0-----:R-:W-:Y:S02]  /*4cd40*/  @P1 IMAD.MOV.U32 R12, RZ, RZ, R7 ;  /* 0x000000ffff0c1224 */ /* 0x001fe400078e0007 */
[----:B------:R-:W-:Y:S01]  /*4cd50*/  @P1 IMAD.MOV.U32 R13, RZ, RZ, R8 ;  /* 0x000000ffff0d1224 */ /* 0x000fe200078e0008 */
[----:B-1----:R-:W4:Y:S04]  /*4cd60*/  LDL.LU R74, [R1+0xe8c] ;  /* 0x000e8c00014a7983 */ /* 0x002f280000300800 */
[----:B------:R0:W2:Y:S04]  /*4cd70*/  @P1 LDG.E.U8 R11, desc[UR20][R12.64] ;  /* 0x000000140c0b1981 */ /* 0x0000a8000c1e1100 */
[----:B------:R-:W3:Y:S01]  /*4cd80*/  LDL.LU R2, [R1+0xe98] ;  /* 0x000e980001027983 */ /* 0x000ee20000300800 */
[----:B0-----:R-:W-:-:S02]  /*4cd90*/  @P3 IMAD.MOV.U32 R12, RZ, RZ, R61 ;  /* 0x000000ffff0c3224 */ /* 0x001fc400078e003d */
[----:B------:R-:W-:-:S05]  /*4cda0*/  @P3 IMAD.MOV.U32 R13, RZ, RZ, R57 ;  /* 0x000000ffff0d3224 */ /* 0x000fca00078e0039 */
[----:B------:R0:W3:Y:S01]  /*4cdb0*/  @P3 LDG.E.U8 R93, desc[UR20][R12.64] ;  /* 0x000000140c5d3981 */ /* 0x0000e2000c1e1100 */
[----:B------:R-:W-:Y:S02]  /*4cdc0*/  ISETP.GT.AND P0, PT, R14, 0x78, PT ;  /* 0x000000780e00780c */ /* 0x000fe40003f04270 */
[----:B------:R-:W-:Y:S01]  /*4cdd0*/  IADD3 R68, P4, PT, R68, UR14, RZ ;  /* 0x0000000e44447c10 */ /* 0x000fe2000ff9e0ff */
[----:B------:R1:W-:Y:S04]  /*4cde0*/  STL [R1+0xe80], R7 ;  /* 0x000e800701007387 */ /* 0x0003e80000100800 */
[----:B------:R-:W-:Y:S04]  /*4cdf0*/  STL [R1+0xe88], R61 ;  /* 0x000e883d01007387 */ /* 0x000fe80000100800 */
[----:B------:R0:W-:Y:S01]  /*4ce00*/  STL [R1+0xe7c], R8 ;  /* 0x000e7c0801007387 */ /* 0x0001e20000100800 */
[----:B-1----:R-:W-:-:S03]  /*4ce10*/  IMAD.MOV.U32 R7, RZ, RZ, R67 ;  /* 0x000000ffff077224 */ /* 0x002fc600078e0043 */
[----:B------:R1:W-:Y:S04]  /*4ce20*/  STL [R1+0xe84], R57 ;  /* 0x000e843901007387 */ /* 0x0003e80000100800 */
[----:B------:R-:W3:Y:S04]  /*4ce30*/  LDL.LU R67, [R1+0xea0] ;  /* 0x000ea00001437983 */ /* 0x000ee80000300800 */
[----:B------:R-:W-:Y:S04]  /*4ce40*/  STL [R1+0xe90], R68 ;  /* 0x000e904401007387 */ /* 0x000fe80000100800 */
[----:B0-----:R-:W3:Y:S01]  /*4ce50*/  LDL.LU R8, [R1+0xea8] ;  /* 0x000ea80001087983 */ /* 0x001ee20000300800 */
[----:B------:R-:W-:Y:S01]  /*4ce60*/  PRMT R92, RZ, 0x7610, R92 ;  /* 0x00007610ff5c7816 */ /* 0x000fe2000000005c */
[----:B------:R-:W-:Y:S01]  /*4ce70*/  @P0 IMAD.MOV.U32 R12, RZ, RZ, R68 ;  /* 0x000000ffff0c0224 */ /* 0x000fe200078e0044 */
[----:B----4-:R-:W-:Y:S01]  /*4ce80*/  IADD3.X R74, PT, PT, R74, UR23, RZ, P4, !PT ;  /* 0x000000174a4a7c10 */ /* 0x010fe2000a7fe4ff */
[----:B--2---:R0:W-:Y:S04]  /*4ce90*/  STL [R1+0x2b9c], R11 ;  /* 0x002b9c0b01007387 */ /* 0x0041e80000100800 */
[----:B------:R-:W-:Y:S01]  /*4cea0*/  @P0 IMAD.MOV.U32 R13, RZ, RZ, R74 ;  /* 0x000000ffff0d0224 */ /* 0x000fe200078e004a */
[----:B-1----:R-:W2:Y:S01]  /*4ceb0*/  LDL.LU R57, [R1+0x2c1c] ;  /* 0x002c1c0001397983 */ /* 0x002ea20000300800 */
[----:B---3--:R-:W-:-:S03]  /*4cec0*/  IADD3 R2, P5, PT, R2, UR14, RZ ;  /* 0x0000000e02027c10 */ /* 0x008fc6000ffbe0ff */
[----:B------:R-:W3:Y:S04]  /*4ced0*/  LDL.LU R61, [R1+0x2c18] ;  /* 0x002c1800013d7983 */ /* 0x000ee80000300800 */
[----:B0-----:R-:W4:Y:S04]  /*4cee0*/  LDL.LU R11, [R1+0xea4] ;  /* 0x000ea400010b7983 */ /* 0x001f280000300800 */
[----:B------:R0:W2:Y:S04]  /*4cef0*/  @P0 LDG.E.U8 R92, desc[UR20][R12.64] ;  /* 0x000000140c5c0981 */ /* 0x0000a8000c1e1100 */
[----:B------:R1:W-:Y:S04]  /*4cf00*/  STL [R1+0x2b88], R93 ;  /* 0x002b885d01007387 */ /* 0x0003e80000100800 */
[----:B-1----:R-:W2:Y:S04]  /*4cf10*/  LDL.LU R93, [R1+0xe9c] ;  /* 0x000e9c00015d7983 */ /* 0x002ea80000300800 */
[----:B------:R1:W-:Y:S04]  /*4cf20*/  STL [R1+0xe8c], R74 ;  /* 0x000e8c4a01007387 */ /* 0x0003e80000100800 */
[----:B------:R-:W-:Y:S04]  /*4cf30*/  STL [R1+0xe98], R2 ;  /* 0x000e980201007387 */ /* 0x000fe80000100800 */
[----:B-1----:R-:W3:Y:S04]  /*4cf40*/  LDL.LU R74, [R1+0xeb8] ;  /* 0x000eb800014a7983 */ /* 0x002ee80000300800 */
[----:B------:R-:W3:Y:S04]  /*4cf50*/  LDL.LU R68, [R1+0xec0] ;  /* 0x000ec00001447983 */ /* 0x000ee80000300800 */
[----:B------:R-:W3:Y:S01]  /*4cf60*/  LDL.LU R12, [R1+0xe94] ;  /* 0x000e9400010c7983 */ /* 0x000ee20000300800 */
[----:B------:R-:W-:Y:S01]  /*4cf70*/  ISETP.GT.AND P3, PT, R14, 0x79, PT ;  /* 0x000000790e00780c */ /* 0x000fe20003f64270 */
[----:B0-----:R-:W-:Y:S01]  /*4cf80*/  IMAD.MOV.U32 R13, RZ, RZ, R2 ;  /* 0x000000ffff0d7224 */ /* 0x001fe200078e0002 */
[----:B------:R-:W-:-:S02]  /*4cf90*/  IADD3 R67, P4, PT, R67, UR14, RZ ;  /* 0x0000000e43437c10 */ /* 0x000fc4000ff9e0ff */
[----:B------:R-:W-:-:S03]  /*4cfa0*/  ISETP.GT.AND P1, PT, R14, 0x7a, PT ;  /* 0x0000007a0e00780c */ /* 0x000fc60003f24270 */
[----:B------:R-:W-:Y:S01]  /*4cfb0*/  STL [R1+0xea0], R67 ;  /* 0x000ea04301007387 */ /* 0x000fe20000100800 */
[----:B------:R-:W-:Y:S02]  /*4cfc0*/  ISETP.GT.AND P6, PT, R14, 0x7b, PT ;  /* 0x0000007b0e00780c */ /* 0x000fe40003fc4270 */
[----:B------:R-:W-:Y:S02]  /*4cfd0*/  PRMT R91, RZ, 0x7610, R91 ;  /* 0x00007610ff5b7816 */ /* 0x000fe4000000005b */
[----:B------:R-:W-:Y:S02]  /*4cfe0*/  IADD3 R8, P0, PT, R8, UR14, RZ ;  /* 0x0000000e08087c10 */ /* 0x000fe4000ff1e0ff */
[----:B------:R-:W-:Y:S02]  /*4cff0*/  PRMT R90, RZ, 0x7610, R90 ;  /* 0x00007610ff5a7816 */ /* 0x000fe4000000005a */
[----:B------:R-:W-:Y:S02]  /*4d000*/  PRMT R89, RZ, 0x7610, R89 ;  /* 0x00007610ff597816 */ /* 0x000fe40000000059 */
[----:B----4-:R-:W-:-:S02]  /*4d010*/  IADD3.X R11, PT, PT, R11, UR23, RZ, P0, !PT ;  /* 0x000000170b0b7c10 */ /* 0x010fc400087fe4ff */
[----:B--2---:R-:W-:Y:S02]  /*4d020*/  IADD3.X R93, PT, PT, R93, UR23, RZ, P4, !PT ;  /* 0x000000175d5d7c10 */ /* 0x004fe4000a7fe4ff */
[----:B---3--:R-:W-:-:S04]  /*4d030*/  IADD3.X R12, PT, PT, R12, UR23, RZ, P5, !PT ;  /* 0x000000170c0c7c10 */ /* 0x008fc8000affe4ff */
[-C--:B------:R-:W-:Y:S01]  /*4d040*/  @P3 LOP3.LUT R13, R13, R12.reuse, RZ, 0x3c, !PT ;  /* 0x0000000c0d0d3212 */ /* 0x080fe200078e3cff */
[----:B------:R0:W-:Y:S03]  /*4d050*/  STL [R1+0xe94], R12 ;  /* 0x000e940c01007387 */ /* 0x0001e60000100800 */
[----:B0-----:R-:W-:-:S04]  /*4d060*/  @P3 LOP3.LUT R12, R13, R12, RZ, 0x3c, !PT ;  /* 0x0000000c0d0c3212 */ /* 0x001fc800078e3cff */
[----:B------:R-:W-:-:S05]  /*4d070*/  @P3 LOP3.LUT R13, R13, R12, RZ, 0x3c, !PT ;  /* 0x0000000c0d0d3212 */ /* 0x000fca00078e3cff */
[----:B------:R0:W2:Y:S04]  /*4d080*/  @P3 LDG.E.U8 R91, desc[UR20][R12.64] ;  /* 0x000000140c5b3981 */ /* 0x0000a8000c1e1100 */
[----:B------:R1:W-:Y:S01]  /*4d090*/  STL [R1+0xea8], R8 ;  /* 0x000ea80801007387 */ /* 0x0003e20000100800 */
[----:B0-----:R-:W-:Y:S02]  /*4d0a0*/  @P1 IMAD.MOV.U32 R12, RZ, RZ, R67 ;  /* 0x000000ffff0c1224 */ /* 0x001fe400078e0043 */
[----:B------:R-:W-:Y:S01]  /*4d0b0*/  @P1 IMAD.MOV.U32 R13, RZ, RZ, R93 ;  /* 0x000000ffff0d1224 */ /* 0x000fe200078e005d */
[----:B------:R-:W-:Y:S04]  /*4d0c0*/  STL [R1+0xe9c], R93 ;  /* 0x000e9c5d01007387 */ /* 0x000fe80000100800 */
[----:B------:R0:W3:Y:S04]  /*4d0d0*/  @P1 LDG.E.U8 R90, desc[UR20][R12.64] ;  /* 0x000000140c5a1981 */ /* 0x0000e8000c1e1100 */
[----:B------:R4:W-:Y:S04]  /*4d0e0*/  STL [R1+0xea4], R11 ;  /* 0x000ea40b01007387 */ /* 0x0009e80000100800 */
[----:B------:R-:W2:Y:S01]  /*4d0f0*/  LDL.LU R67, [R1+0xebc] ;  /* 0x000ebc0001437983 */ /* 0x000ea20000300800 */
[----:B0-----:R-:W-:-:S02]  /*4d100*/  @P6 IMAD.MOV.U32 R12, RZ, RZ, R8 ;  /* 0x000000ffff0c6224 */ /* 0x001fc400078e0008 */
[----:B------:R-:W-:Y:S02]  /*4d110*/  @P6 IMAD.MOV.U32 R13, RZ, RZ, R11 ;  /* 0x000000ffff0d6224 */ /* 0x000fe400078e000b */
[----:B-1----:R-:W-:Y:S02]  /*4d120*/  IMAD.MOV.U32 R8, RZ, RZ, R63 ;  /* 0x000000ffff087224 */ /* 0x002fe400078e003f */
[----:B----4-:R-:W-:Y:S01]  /*4d130*/  IMAD.MOV.U32 R11, RZ, RZ, R7 ;  /* 0x000000ffff0b7224 */ /* 0x010fe200078e0007 */
[----:B------:R-:W4:Y:S01]  /*4d140*/  LDL.LU R63, [R1+0xeb4] ;  /* 0x000eb400013f7983 */ /* 0x000f220000300800 */
[----:B------:R-:W-:-:S03]  /*4d150*/  IMAD.MOV.U32 R7, RZ, RZ, R75 ;  /* 0x000000ffff077224 */ /* 0x000fc600078e004b */
[----:B------:R-:W3:Y:S04]  /*4d160*/  LDL.LU R75, [R1+0xec8] ;  /* 0x000ec800014b7983 */ /* 0x000ee80000300800 */
[----:B------:R-:W3:Y:S04]  /*4d170*/  LDL.LU R93, [R1+0xed0] ;  /* 0x000ed000015d7983 */ /* 0x000ee80000300800 */
[----:B------:R0:W3:Y:S04]  /*4d180*/  @P6 LDG.E.U8 R89, desc[UR20][R12.64] ;  /* 0x000000140c596981 */ /* 0x0000e8000c1e1100 */
[----:B------:R-:W3:Y:S04]  /*4d190*/  LDL.LU R12, [R1+0xeac] ;  /* 0x000eac00010c7983 */ /* 0x000ee80000300800 */
[----:B------:R-:W0:Y:S01]  /*4d1a0*/  LDL.LU R13, [R1+0xeb0] ;  /* 0x000eb000010d7983 */ /* 0x000e220000300800 */
[----:B------:R-:W1:Y:S01]  /*4d1b0*/  S2R R2, SR_TID.X ;  /* 0x0000000000027919 */ /* 0x000e620000002100 */
[----:B------:R-:W-:-:S02]  /*4d1c0*/  ISETP.GT.AND P5, PT, R14, 0x7c, PT ;  /* 0x0000007c0e00780c */ /* 0x000fc40003fa4270 */
[----:B------:R-:W-:Y:S02]  /*4d1d0*/  IADD3 R68, P0, PT, R68, UR14, RZ ;  /* 0x0000000e44447c10 */ /* 0x000fe4000ff1e0ff */
[----:B------:R-:W-:-:S03]  /*4d1e0*/  IADD3 R74, P1, PT, R74, UR14, RZ ;  /* 0x0000000e4a4a7c10 */ /* 0x000fc6000ff3e0ff */
[----:B------:R-:W-:Y:S01]  /*4d1f0*/  STL [R1+0xec0], R68 ;  /* 0x000ec04401007387 */ /* 0x000fe20000100800 */
[----:B------:R-:W-:-:S03]  /*4d200*/  ISETP.GT.AND P6, PT, R14, 0x7d, PT ;  /* 0x0000007d0e00780c */ /* 0x000fc60003fc4270 */
[----:B------:R-:W-:Y:S01]  /*4d210*/  STL [R1+0xeb8], R74 ;  /* 0x000eb84a01007387 */ /* 0x000fe20000100800 */
[----:B------:R-:W-:Y:S02]  /*4d220*/  PRMT R88, RZ, 0x7610, R88 ;  /* 0x00007610ff587816 */ /* 0x000fe40000000058 */
[----:B------:R-:W-:Y:S02]  /*4d230*/  ISETP.GT.AND P4, PT, R14, 0x7e, PT ;  /* 0x0000007e0e00780c */ /* 0x000fe40003f84270 */
[----:B------:R-:W-:Y:S02]  /*4d240*/  PRMT R84, RZ, 0x7610, R84 ;  /* 0x00007610ff547816 */ /* 0x000fe40000000054 */
[----:B------:R-:W-:Y:S02]  /*4d250*/  PRMT R83, RZ, 0x7610, R83 ;  /* 0x00007610ff537816 */ /* 0x000fe40000000053 */
[----:B-1----:R-:W-:Y:S02]  /*4d260*/  LOP3.LUT R2, R2, 0x7f, RZ, 0xc0, !PT ;  /* 0x0000007f02027812 */ /* 0x002fe400078ec0ff */
[----:B--2---:R-:W-:-:S02]  /*4d270*/  IADD3.X R67, PT, PT, R67, UR23, RZ, P0, !PT ;  /* 0x0000001743437c10 */ /* 0x004fc400087fe4ff */
[----:B----4-:R-:W-:Y:S02]  /*4d280*/  IADD3.X R63, PT, PT, R63, UR23, RZ, P1, !PT ;  /* 0x000000173f3f7c10 */ /* 0x010fe40008ffe4ff */
[----:B0-----:R-:W-:-:S04]  /*4d290*/  IADD3 R13, P3, PT, R13, UR14, RZ ;  /* 0x0000000e0d0d7c10 */ /* 0x001fc8000ff7e0ff */
[----:B---3--:R-:W-:Y:S01]  /*4d2a0*/  IADD3.X R12, PT, PT, R12, UR23, RZ, P3, !PT ;  /* 0x000000170c0c7c10 */ /* 0x008fe20009ffe4ff */
[----:B------:R0:W-:Y:S04]  /*4d2b0*/  STL [R1+0xeb0], R13 ;  /* 0x000eb00d01007387 */ /* 0x0001e80000100800 */
[----:B------:R-:W-:Y:S04]  /*4d2c0*/  STL [R1+0xebc], R67 ;  /* 0x000ebc4301007387 */ /* 0x000fe80000100800 */
[----:B------:R-:W-:Y:S01]  /*4d2d0*/  STL [R1+0xeb4], R63 ;  /* 0x000eb43f01007387 */ /* 0x000fe20000100800 */
[----:B0-----:R-:W-:-:S03]  /*4d2e0*/  @P5 LOP3.LUT R13, R13, R12, RZ, 0x3c, !PT ;  /* 0x0000000c0d0d5212 */ /* 0x001fc600078e3cff */
[----:B------:R0:W-:Y:S02]  /*4d2f0*/  STL [R1+0xeac], R12 ;  /* 0x000eac0c01007387 */ /* 0x0001e40000100800 */
[----:B0-----:R-:W-:-:S04]  /*4d300*/  @P5 LOP3.LUT R12, R13, R12, RZ, 0x3c, !PT ;  /* 0x0000000c0d0c5212 */ /* 0x001fc800078e3cff */
[----:B------:R-:W-:-:S05]  /*4d310*/  @P5 LOP3.LUT R13, R13, R12, RZ, 0x3c, !PT ;  /* 0x0000000c0d0d5212 */ /* 0x000fca00078e3cff */
[----:B------:R0:W2:Y:S01]  /*4d320*/  @P5 LDG.E.U8 R88, desc[UR20][R12.64] ;  /* 0x000000140c585981 */ /* 0x0000a2000c1e1100 */
[----:B------:R-:W-:Y:S01]  /*4d330*/  ISETP.GE.AND P0, PT, R2, R14, PT ;  /* 0x0000000e0200720c */ /* 0x000fe20003f06270 */
[----:B------:R-:W-:Y:S02]  /*4d340*/  IMAD.MOV.U32 R2, RZ, RZ, R62 ;  /* 0x000000ffff027224 */ /* 0x000fe400078e003e */
[----:B------:R-:W3:Y:S01]  /*4d350*/  LDL.LU R62, [R1+0x2c14] ;  /* 0x002c1400013e7983 */ /* 0x000ee20000300800 */
[----:B0-----:R-:W-:Y:S02]  /*4d360*/  @P6 IMAD.MOV.U32 R12, RZ, RZ, R74 ;  /* 0x000000ffff0c6224 */ /* 0x001fe400078e004a */
[----:B------:R-:W-:Y:S02]  /*4d370*/  @P6 IMAD.MOV.U32 R13, RZ, RZ, R63 ;  /* 0x000000ffff0d6224 */ /* 0x000fe400078e003f */
[----:B------:R-:W4:Y:S04]  /*4d380*/  LDL.LU R63, [R1+0x2c10] ;  /* 0x002c1000013f7983 */ /* 0x000f280000300800 */
[----:B------:R0:W2:Y:S04]  /*4d390*/  @P6 LDG.E.U8 R84, desc[UR20][R12.64] ;  /* 0x000000140c546981 */ /* 0x0000a8000c1e1100 */
[----:B------:R-:W2:Y:S01]  /*4d3a0*/  LDL.LU R74, [R1+0x1988] ;  /* 0x00198800014a7983 */ /* 0x000ea20000300800 */
[----:B0-----:R-:W-:-:S02]  /*4d3b0*/  @P4 IMAD.MOV.U32 R12, RZ, RZ, R68 ;  /* 0x000000ffff0c4224 */ /* 0x001fc400078e0044 */
[----:B------:R-:W-:Y:S02]  /*4d3c0*/  @P4 IMAD.MOV.U32 R13, RZ, RZ, R67 ;  /* 0x000000ffff0d4224 */ /* 0x000fe400078e0043 */
[----:B------:R-:W2:Y:S04]  /*4d3d0*/  LDL.LU R67, [R1+0x2c0c] ;  /* 0x002c0c0001437983 */ /* 0x000ea80000300800 */
[----:B------:R-:W2:Y:S04]  /*4d3e0*/  LDL.LU R68, [R1+0x2c08] ;  /* 0x002c080001447983 */ /* 0x000ea80000300800 */
[----:B------:R0:W2:Y:S04]  /*4d3f0*/  @P4 LDG.E.U8 R83, desc[UR20][R12.64] ;  /* 0x000000140c534981 */ /* 0x0000a8000c1e1100 */
[----:B------:R-:W2:Y:S01]  /*4d400*/  LDL.LU R13, [R1+0xec4] ;  /* 0x000ec400010d7983 */ /* 0x000ea20000300800 */
[----:B------:R-:W-:-:S02]  /*4d410*/  ISETP.GT.AND P3, PT, R14, 0x7f, PT ;  /* 0x0000007f0e00780c */ /* 0x000fc40003f64270 */
[----:B------:R-:W-:Y:S02]  /*4d420*/  IADD3 R75, P5, PT, R75, UR14, RZ ;  /* 0x0000000e4b4b7c10 */ /* 0x000fe4000ffbe0ff */
[----:B------:R-:W-:-:S09]  /*4d430*/  PRMT R82, RZ, 0x7610, R82 ;  /* 0x00007610ff527816 */ /* 0x000fd20000000052 */
[----:B0-----:R-:W-:Y:S01]  /*4d440*/  @P3 IMAD.MOV.U32 R12, RZ, RZ, R75 ;  /* 0x000000ffff0c3224 */ /* 0x001fe200078e004b */
[----:B--2---:R-:W-:-:S05]  /*4d450*/  IADD3.X R13, PT, PT, R13, UR23, RZ, P5, !PT ;  /* 0x000000170d0d7c10 */ /* 0x004fca000affe4ff */
[----:B------:R0:W2:Y:S04]  /*4d460*/  @P3 LDG.E.U8 R82, desc[UR20][R12.64] ;  /* 0x000000140c523981 */ /* 0x0000a8000c1e1100 */
[----:B------:R1:W-:Y:S04]  /*4d470*/  STL [R1+0x2ba0], R83 ;  /* 0x002ba05301007387 */ /* 0x0003e80000100800 */
[----:B------:R0:W-:Y:S04]  /*4d480*/  STL [R1+0xec8], R75 ;  /* 0x000ec84b01007387 */ /* 0x0001e80000100800 */
[----:B-1----:R-:W3:Y:S01]  /*4d490*/  LDL.LU R83, [R1+0xecc] ;  /* 0x000ecc0001537983 */ /* 0x002ee20000300800 */
[----:B------:R-:W-:-:S02]  /*4d4a0*/  ISETP.GT.AND P1, PT, R14, RZ, PT ;  /* 0x000000ff0e00720c */ /* 0x000fc40003f24270 */
[----:B------:R-:W-:Y:S02]  /*4d4b0*/  IADD3 R3, P6, PT, R3, UR14, RZ ;  /* 0x0000000e03037c10 */ /* 0x000fe4000ffde0ff */
[----:B------:R-:W-:Y:S02]  /*4d4c0*/  IADD3 R93, P4, PT, R93, UR15, RZ ;  /* 0x0000000f5d5d7c10 */ /* 0x000fe4000ff9e0ff */
[----:B------:R-:W-:Y:S01]  /*4d4d0*/  IADD3.X R4, PT, PT, R4, UR23, RZ, P6, !PT ;  /* 0x0000001704047c10 */ /* 0x000fe2000b7fe4ff */
[----:B------:R1:W-:Y:S01]  /*4d4e0*/  STL [R1+0xec4], R13 ;  /* 0x000ec40d01007387 */ /* 0x0003e20000100800 */
[----:B------:R-:W-:-:S03]  /*4d4f0*/  PRMT R6, RZ, 0x7610, R6 ;  /* 0x00007610ff067816 */ /* 0x000fc60000000006 */
[----:B------:R-:W-:Y:S02]  /*4d500*/  STL [R1+0xed0], R93 ;  /* 0x000ed05d01007387 */ /* 0x000fe40000100800 */
[----:B0-----:R-:W-:Y:S02]  /*4d510*/  @P1 IMAD.MOV.U32 R12, RZ, RZ, R3 ;  /* 0x000000ffff0c1224 */ /* 0x001fe400078e0003 */
[----:B------:R-:W4:Y:S01]  /*4d520*/  LDL.LU R75, [R1+0x1968] ;  /* 0x00196800014b7983 */ /* 0x000f220000300800 */
[----:B-1----:R-:W-:-:S05]  /*4d530*/  @P1 IMAD.MOV.U32 R13, RZ, RZ, R4 ;  /* 0x000000ffff0d1224 */ /* 0x002fca00078e0004 */
[----:B------:R0:W4:Y:S01]  /*4d540*/  @P1 LDG.E.U8 R6, desc[UR20][R12.64] ;  /* 0x000000140c061981 */ /* 0x000122000c1e1100 */
[----:B------:R-:W-:Y:S01]  /*4d550*/  PRMT R78, RZ, 0x7610, R78 ;  /* 0x00007610ff4e7816 */ /* 0x000fe2000000004e */
[----:B0-----:R-:W-:Y:S01]  /*4d560*/  @!P0 IMAD.MOV.U32 R12, RZ, RZ, R93 ;  /* 0x000000ffff0c8224 */ /* 0x001fe200078e005d */
[----:B------:R-:W-:Y:S01]  /*4d570*/  IADD3 R74, P3, PT, R74, UR15, RZ ;  /* 0x0000000f4a4a7c10 */ /* 0x000fe2000ff7e0ff */
[----:B------:R-:W-:Y:S06]  /*4d580*/  BAR.SYNC.DEFER_BLOCKING 0x0 ;  /* 0x0000000000007b1d */ /* 0x000fec0000010000 */
[----:B--2---:R0:W-:Y:S02]  /*4d590*/  STL [R1+0x2b8c], R82 ;  /* 0x002b8c5201007387 */ /* 0x0041e40000100800 */
[----:B0-----:R-:W-:-:S02]  /*4d5a0*/  IMAD.MOV.U32 R82, RZ, RZ, R2 ;  /* 0x000000ffff527224 */ /* 0x001fc400078e0002 */
[----:B------:R-:W-:Y:S02]  /*4d5b0*/  IMAD.MOV.U32 R2, RZ, RZ, R11 ;  /* 0x000000ffff027224 */ /* 0x000fe400078e000b */
[----:B------:R-:W-:Y:S02]  /*4d5c0*/  IMAD.MOV.U32 R11, RZ, RZ, R8 ;  /* 0x000000ffff0b7224 */ /* 0x000fe400078e0008 */
[----:B------:R-:W-:Y:S02]  /*4d5d0*/  IMAD.MOV.U32 R8, RZ, RZ, R73 ;  /* 0x000000ffff087224 */ /* 0x000fe400078e0049 */
[----:B------:R-:W2:Y:S01]  /*4d5e0*/  LDL.LU R73, [R1+0xef0] ;  /* 0x000ef00001497983 */ /* 0x000ea20000300800 */
[----:B---3--:R-:W-:-:S05]  /*4d5f0*/  IADD3.X R83, PT, PT, R83, UR58, RZ, P4, !PT ;  /* 0x0000003a53537c10 */ /* 0x008fca000a7fe4ff */
[----:B------:R-:W-:-:S05]  /*4d600*/  @!P0 IMAD.MOV.U32 R13, RZ, RZ, R83 ;  /* 0x000000ffff0d8224 */ /* 0x000fca00078e0053 */
[----:B------:R0:W3:Y:S04]  /*4d610*/  @!P0 LDG.E.U8 R78, desc[UR20][R12.64] ;  /* 0x000000140c4e8981 */ /* 0x0000e8000c1e1100 */
        /* <DEDUP_REMOVED lines=138> */
[----:B--2---:R-:W-:-:S03]  /*4dec0*/  IADD3.X R73, PT, PT, R73, UR58, RZ, P3, !PT ;  /* 0x0000003a49497c10 */ /* 0x004fc60009ffe4ff */
[----:B------:R-:W-:Y:S04]  /*4ded0*/  STL [R1+0x2a00], R4 ;  /* 0x002a000401007387 */ /* 0x000fe80000100800 */
[----:B------:R-:W-:Y:S04]  /*4dee0*/  STL [R1+0x2a0c], R4 ;  /* 0x002a0c0401007387 */ /* 0x000fe80000100800 */
[----:B------:R-:W-:Y:S04]  /*4def0*/  STL [R1+0x2a44], R4 ;  /* 0x002a440401007387 */ /* 0x000fe80000100800 */
[----:B------:R-:W-:Y:S04]  /*4df00*/  STL [R1+0x2a48], R4 ;  /* 0x002a480401007387 */ /* 0x000fe80000100800 */
[----:B------:R-:W-:Y:S01]  /*4df10*/  STL [R1+0x2a54], R4 ;  /* 0x002a540401007387 */ /* 0x000fe20000100800 */
[----:B0-----:R-:W-:-:S03]  /*4df20*/  IMAD.MOV.U32 R12, RZ, RZ, R73 ;  /* 0x000000ffff0c7224 */ /* 0x001fc600078e0049 */
[----:B------:R-:W-:Y:S01]  /*4df30*/  STL [R1+0x2aa0], R4 ;  /* 0x002aa00401007387 */ /* 0x000fe20000100800 */
[----:B------:R-:W-:-:S03]  /*4df40*/  IMAD.MOV.U32 R13, RZ, RZ, R74 ;  /* 0x000000ffff0d7224 */ /* 0x000fc600078e004a */
[----:B------:R-:W-:Y:S04]  /*4df50*/  STL [R1+0x2aa8], R4 ;  /* 0x002aa80401007387 */ /* 0x000fe80000100800 */
[----:B------:R-:W-:Y:S04]  /*4df60*/  STL [R1+0x2ad4], R4 ;  /* 0x002ad40401007387 */ /* 0x000fe80000100800 */
[----:B------:R-:W-:Y:S04]  /*4df70*/  STL [R1+0x2ad8], R4 ;  /* 0x002ad80401007387 */ /* 0x000fe80000100800 */
[----:B------:R-:W-:Y:S01]  /*4df80*/  STL [R1+0x2ae4], R4 ;  /* 0x002ae40401007387 */ /* 0x000fe20000100800 */
[----:B------:R-:W-:-:S03]  /*4df90*/  @!P0 LOP3.LUT R13, R13, R12, RZ, 0x3c, !PT ;  /* 0x0000000c0d0d8212 */ /* 0x000fc600078e3cff */
[----:B------:R-:W-:Y:S04]  /*4dfa0*/  STL [R1+0x2b18], R4 ;  /* 0x002b180401007387 */ /* 0x000fe80000100800 */
[----:B------:R-:W-:Y:S04]  /*4dfb0*/  STL [R1+0x2b20], R4 ;  /* 0x002b200401007387 */ /* 0x000fe80000100800 */
[----:B------:R-:W-:Y:S04]  /*4dfc0*/  STL [R1+0x2b48], R4 ;  /* 0x002b480401007387 */ /* 0x000fe80000100800 */
[----:B------:R-:W-:Y:S01]  /*4dfd0*/  STL [R1+0x2b50], R4 ;  /* 0x002b500401007387 */ /* 0x000fe20000100800 */
[----:B------:R-:W-:-:S03]  /*4dfe0*/  @!P0 LOP3.LUT R12, R13, R12, RZ, 0x3c, !PT ;  /* 0x0000000c0d0c8212 */ /* 0x000fc600078e3cff */
[----:B------:R-:W-:Y:S04]  /*4dff0*/  STL [R1+0x2b78], R4 ;  /* 0x002b780401007387 */ /* 0x000fe80000100800 */
[----:B------:R0:W-:Y:S01]  /*4e000*/  STL [R1+0x2b80], R4 ;  /* 0x002b800401007387 */ /* 0x0001e20000100800 */
[----:B-1----:R-:W-:Y:S01]  /*4e010*/  IMAD.MOV.U32 R83, RZ, RZ, R81 ;  /* 0x000000ffff537224 */ /* 0x002fe200078e0051 */
[----:B------:R-:W-:Y:S01]  /*4e020*/  PRMT R77, RZ, 0x7610, R77 ;  /* 0x00007610ff4d7816 */ /* 0x000fe2000000004d */
[----:B------:R-:W-:Y:S01]  /*4e030*/  IMAD.MOV.U32 R3, RZ, RZ, R85 ;  /* 0x000000ffff037224 */ /* 0x000fe200078e0055 */
[----:B------:R-:W-:Y:S02]  /*4e040*/  @!P0 LOP3.LUT R13, R13, R12, RZ, 0x3c, !PT ;  /* 0x0000000c0d0d8212 */ /* 0x000fe400078e3cff */
[----:B----4-:R-:W-:-:S03]  /*4e050*/  IADD3 R75, P4, PT, R75, UR15, RZ ;  /* 0x0000000f4b4b7c10 */ /* 0x010fc6000ff9e0ff */
[----:B------:R1:W2:Y:S01]  /*4e060*/  @!P0 LDG.E.U8 R77, desc[UR20][R12.64] ;  /* 0x000000140c4d8981 */ /* 0x0002a2000c1e1100 */
[----:B0-----:R-:W-:-:S03]  /*4e070*/  IMAD.MOV.U32 R4, RZ, RZ, R69 ;  /* 0x000000ffff047224 */ /* 0x001fc600078e0045 */
[----:B------:R-:W4:Y:S04]  /*4e080*/  LDL.LU R69, [R1+0x2c04] ;  /* 0x002c040001457983 */ /* 0x000f280000300800 */
[----:B------:R-:W4:Y:S04]  /*4e090*/  LDL.LU R93, [R1+0x1924] ;  /* 0x00192400015d7983 */ /* 0x000f280000300800 */
[----:B------:R0:W-:Y:S04]  /*4e0a0*/  STL [R1+0xef0], R73 ;  /* 0x000ef04901007387 */ /* 0x0001e80000100800 */
[----:B------:R-:W4:Y:S04]  /*4e0b0*/  LDL.LU R81, [R1+0xf34] ;  /* 0x000f340001517983 */ /* 0x000f280000300800 */
[----:B------:R-:W4:Y:S04]  /*4e0c0*/  LDL.LU R85, [R1+0xf50] ;  /* 0x000f500001557983 */ /* 0x000f280000300800 */
[----:B0-----:R-:W4:Y:S04]  /*4e0d0*/  LDL.LU R73, [R1+0x2c00] ;  /* 0x002c000001497983 */ /* 0x001f280000300800 */
[----:B------:R-:W4:Y:S01]  /*4e0e0*/  LDL.LU R74, [R1+0x2bfc] ;  /* 0x002bfc00014a7983 */ /* 0x000f220000300800 */
[----:B-1----:R-:W-:-:S03]  /*4e0f0*/  IMAD.MOV.U32 R13, RZ, RZ, R75 ;  /* 0x000000ffff0d7224 */ /* 0x002fc600078e004b */
[----:B---3--:R0:W-:Y:S02]  /*4e100*/  STL [R1+0x2b94], R78 ;  /* 0x002b944e01007387 */ /* 0x0081e40000100800 */
[----:B0-----:R-:W-:Y:S02]  /*4e110*/  IMAD.MOV.U32 R78, RZ, RZ, R80 ;  /* 0x000000ffff4e7224 */ /* 0x001fe400078e0050 */
[----:B------:R-:W3:Y:S04]  /*4e120*/  LDL.LU R80, [R1+0xf30] ;  /* 0x000f300001507983 */ /* 0x000ee80000300800 */
[----:B------:R0:W-:Y:S04]  /*4e130*/  STL [R1+0x1968], R75 ;  /* 0x0019684b01007387 */ /* 0x0001e80000100800 */
[----:B0-----:R-:W3:Y:S04]  /*4e140*/  LDL.LU R75, [R1+0x2bf8] ;  /* 0x002bf800014b7983 */ /* 0x001ee80000300800 */
[----:B------:R-:W3:Y:S01]  /*4e150*/  LDL.LU R12, [R1+0x1964] ;  /* 0x00196400010c7983 */ /* 0x000ee20000300800 */
[----:B------:R-:W-:-:S02]  /*4e160*/  PRMT R76, RZ, 0x7610, R76 ;  /* 0x00007610ff4c7816 */ /* 0x000fc4000000004c */
[----:B------:R-:W-:Y:S02]  /*4e170*/  PRMT R72, RZ, 0x7610, R72 ;  /* 0x00007610ff487816 */ /* 0x000fe40000000048 */
[----:B------:R-:W-:Y:S01]  /*4e180*/  PRMT R71, RZ, 0x7610, R71 ;  /* 0x00007610ff477816 */ /* 0x000fe20000000047 */
[----:B--2---:R0:W-:Y:S01]  /*4e190*/  STL [R1+0x2b98], R77 ;  /* 0x002b984d01007387 */ /* 0x0041e20000100800 */
[----:B----4-:R-:W-:Y:S01]  /*4e1a0*/  IADD3 R93, P1, PT, R93, UR15, RZ ;  /* 0x0000000f5d5d7c10 */ /* 0x010fe2000ff3e0ff */
[----:B0-----:R-:W-:Y:S02]  /*4e1b0*/  IMAD.MOV.U32 R77, RZ, RZ, R79 ;  /* 0x000000ffff4d7224 */ /* 0x001fe400078e004f */
[----:B------:R-:W2:Y:S01]  /*4e1c0*/  LDL.LU R79, [R1+0x2bf4] ;  /* 0x002bf400014f7983 */ /* 0x000ea20000300800 */
[----:B------:R-:W-:-:S03]  /*4e1d0*/  IADD3 R81, P3, PT, R81, UR15, RZ ;  /* 0x0000000f51517c10 */ /* 0x000fc6000ff7e0ff */
[----:B------:R-:W-:Y:S04]  /*4e1e0*/  STL [R1+0x1924], R93 ;  /* 0x0019245d01007387 */ /* 0x000fe80000100800 */
[----:B------:R-:W-:Y:S01]  /*4e1f0*/  STL [R1+0xf34], R81 ;  /* 0x000f345101007387 */ /* 0x000fe20000100800 */
[----:B------:R-:W-:Y:S02]  /*4e200*/  IADD3.X R85, PT, PT, R85, UR58, RZ, P1, !PT ;  /* 0x0000003a55557c10 */ /* 0x000fe40008ffe4ff */
[----:B---3--:R-:W-:Y:S02]  /*4e210*/  IADD3.X R80, PT, PT, R80, UR58, RZ, P3, !PT ;  /* 0x0000003a50507c10 */ /* 0x008fe40009ffe4ff */
[----:B------:R-:W-:-:S04]  /*4e220*/  IADD3.X R12, PT, PT, R12, UR58, RZ, P4, !PT ;  /* 0x0000003a0c0c7c10 */ /* 0x000fc8000a7fe4ff */
[-C--:B------:R-:W-:Y:S01]  /*4e230*/  @!P0 LOP3.LUT R13, R13, R12.reuse, RZ, 0x3c, !PT ;  /* 0x0000000c0d0d8212 */ /* 0x080fe200078e3cff */
[----:B------:R0:W-:Y:S03]  /*4e240*/  STL [R1+0x1964], R12 ;  /* 0x0019640c01007387 */ /* 0x0001e60000100800 */
[----:B0-----:R-:W-:-:S04]  /*4e250*/  @!P0 LOP3.LUT R12, R13, R12, RZ, 0x3c, !PT ;  /* 0x0000000c0d0c8212 */ /* 0x001fc800078e3cff */
[----:B------:R-:W-:-:S05]  /*4e260*/  @!P0 LOP3.LUT R13, R13, R12, RZ, 0x3c, !PT ;  /* 0x0000000c0d0d8212 */ /* 0x000fca00078e3cff */
[----:B------:R0:W3:Y:S02]  /*4e270*/  @!P0 LDG.E.U8 R76, desc[UR20][R12.64] ;  /* 0x000000140c4c8981 */ /* 0x0000e4000c1e1100 */
[----:B0-----:R-:W-:Y:S02]  /*4e280*/  @!P0 IMAD.MOV.U32 R12, RZ, RZ, R81 ;  /* 0x000000ffff0c8224 */ /* 0x001fe400078e0051 */
[----:B------:R-:W-:-:S05]  /*4e290*/  @!P0 IMAD.MOV.U32 R13, RZ, RZ, R80 ;  /* 0x000000ffff0d8224 */ /* 0x000fca00078e0050 */
[----:B------:R0:W4:Y:S02]  /*4e2a0*/  @!P0 LDG.E.U8 R72, desc[UR20][R12.64] ;  /* 0x000000140c488981 */ /* 0x000124000c1e1100 */
[----:B0-----:R-:W-:Y:S02]  /*4e2b0*/  @!P0 IMAD.MOV.U32 R12, RZ, RZ, R93 ;  /* 0x000000ffff0c8224 */ /* 0x001fe400078e005d */
[----:B------:R-:W-:-:S05]  /*4e2c0*/  @!P0 IMAD.MOV.U32 R13, RZ, RZ, R85 ;  /* 0x000000ffff0d8224 */ /* 0x000fca00078e0055 */
[----:B------:R-:W2:Y:S04]  /*4e2d0*/  @!P0 LDG.E.U8 R71, desc[UR20][R12.64] ;  /* 0x000000140c478981 */ /* 0x000ea8000c1e1100 */
[----:B------:R0:W-:Y:S01]  /*4e2e0*/  STL [R1+0xf30], R80 ;  /* 0x000f305001007387 */ /* 0x0001e20000100800 */
[----:B------:R-:W-:-:S03]  /*4e2f0*/  IMAD.MOV.U32 R93, RZ, RZ, R87 ;  /* 0x000000ffff5d7224 */ /* 0x000fc600078e0057 */
[----:B---3--:R1:W-:Y:S04]  /*4e300*/  STL [R1+0x2ba4], R76 ;  /* 0x002ba44c01007387 */ /* 0x0083e80000100800 */
[----:B------:R3:W-:Y:S04]  /*4e310*/  STL [R1+0xf50], R85 ;  /* 0x000f505501007387 */ /* 0x0007e80000100800 */
[----:B0-----:R-:W2:Y:S04]  /*4e320*/  LDL.LU R80, [R1+0x2bf0] ;  /* 0x002bf00001507983 */ /* 0x001ea80000300800 */
[----:B------:R-:W2:Y:S01]  /*4e330*/  LDL.LU R81, [R1+0x2bec] ;  /* 0x002bec0001517983 */ /* 0x000ea20000300800 */
[----:B-1----:R-:W-:-:S03]  /*4e340*/  IMAD.MOV.U32 R76, RZ, RZ, R3 ;  /* 0x000000ffff4c7224 */ /* 0x002fc600078e0003 */
[----:B----4-:R0:W-:Y:S01]  /*4e350*/  STL [R1+0x2ba8], R72 ;  /* 0x002ba84801007387 */ /* 0x0101e20000100800 */
[----:B------:R-:W-:-:S03]  /*4e360*/  IMAD.MOV.U32 R3, RZ, RZ, R2 ;  /* 0x000000ffff037224 */ /* 0x000fc600078e0002 */
[----:B---3--:R-:W3:Y:S04]  /*4e370*/  LDL.LU R85, [R1+0x2be8] ;  /* 0x002be80001557983 */ /* 0x008ee80000300800 */
[----:B------:R-:W4:Y:S01]  /*4e380*/  LDL.LU R87, [R1+0x18bc] ;  /* 0x0018bc0001577983 */ /* 0x000f220000300800 */
[----:B0-----:R-:W-:Y:S02]  /*4e390*/  IMAD.MOV.U32 R72, RZ, RZ, R77 ;  /* 0x000000ffff487224 */ /* 0x001fe400078e004d */
[----:B------:R-:W-:Y:S02]  /*4e3a0*/  IMAD.MOV.U32 R77, RZ, RZ, R83 ;  /* 0x000000ffff4d7224 */ /* 0x000fe400078e0053 */
[----:B------:R-:W-:Y:S02]  /*4e3b0*/  IMAD.MOV.U32 R83, RZ, RZ, R86 ;  /* 0x000000ffff537224 */ /* 0x000fe400078e0056 */
[----:B------:R-:W3:Y:S04]  /*4e3c0*/  LDL.LU R86, [R1+0x18a8] ;  /* 0x0018a80001567983 */ /* 0x000ee80000300800 */
[----:B------:R-:W3:Y:S04]  /*4e3d0*/  LDL.LU R2, [R1+0x1860] ;  /* 0x0018600001027983 */ /* 0x000ee80000300800 */
[----:B------:R-:W3:Y:S04]  /*4e3e0*/  LDL.LU R12, [R1+0x18e8] ;  /* 0x0018e800010c7983 */ /* 0x000ee80000300800 */
[----:B------:R-:W3:Y:S04]  /*4e3f0*/  LDL.LU R13, [R1+0x18f4] ;  /* 0x0018f400010d7983 */ /* 0x000ee80000300800 */
[----:B--2---:R0:W-:Y:S04]  /*4e400*/  STL [R1+0x2bac], R71 ;  /* 0x002bac4701007387 */ /* 0x0041e80000100800 */
[----:B0-----:R-:W2:Y:S01]  /*4e410*/  LDL.LU R71, [R1+0x1864] ;  /* 0x0018640001477983 */ /* 0x001ea20000300800 */
[----:B------:R-:W-:-:S02]  /*4e420*/  PRMT R70, RZ, 0x7610, R70 ;  /* 0x00007610ff467816 */ /* 0x000fc40000000046 */
[----:B------:R-:W-:Y:S02]  /*4e430*/  PRMT R66, RZ, 0x7610, R66 ;  /* 0x00007610ff427816 */ /* 0x000fe40000000042 */
[----:B------:R-:W-:Y:S02]  /*4e440*/  PRMT R65, RZ, 0x7610, R65 ;  /* 0x00007610ff417816 */ /* 0x000fe40000000041 */
[----:B----4-:R-:W-:Y:S02]  /*4e450*/  IADD3 R87, P3, PT, R87, UR15, RZ ;  /* 0x0000000f57577c10 */ /* 0x010fe4000ff7e0ff */
[----:B---3--:R-:W-:-:S04]  /*4e460*/  IADD3 R13, P4, PT, R13, UR15, RZ ;  /* 0x0000000f0d0d7c10 */ /* 0x008fc8000ff9e0ff */
[----:B------:R-:W-:Y:S01]  /*4e470*/  IADD3.X R12, PT, PT, R12, UR58, RZ, P4, !PT ;  /* 0x0000003a0c0c7c10 */ /* 0x000fe2000a7fe4ff */
[----:B------:R0:W-:Y:S01]  /*4e480*/  STL [R1+0x18f4], R13 ;  /* 0x0018f40d01007387 */ /* 0x0001e20000100800 */
[----:B--2---:R-:W-:Y:S02]  /*4e490*/  IADD3 R71, P1, PT, R71, UR15, RZ ;  /* 0x0000000f47477c10 */ /* 0x004fe4000ff3e0ff */
[----:B0-----:R-:W-:-:S03]  /*4e4a0*/  @!P0 LOP3.LUT R13, R13, R12, RZ, 0x3c, !PT ;  /* 0x0000000c0d0d8212 */ /* 0x001fc600078e3cff */
[----:B------:R-:W-:Y:S04]  /*4e4b0*/  STL [R1+0x1864], R71 ;  /* 0x0018644701007387 */ /* 0x000fe80000100800 */
[----:B------:R-:W-:Y:S04]  /*4e4c0*/  STL [R1+0x18bc], R87 ;  /* 0x0018bc5701007387 */ /* 0x000fe80000100800 */
[----:B------:R0:W-:Y:S01]  /*4e4d0*/  STL [R1+0x18e8], R12 ;  /* 0x0018e80c01007387 */ /* 0x0001e20000100800 */
[----:B------:R-:W-:Y:S02]  /*4e4e0*/  IADD3.X R86, PT, PT, R86, UR58, RZ, P3, !PT ;  /* 0x0000003a56567c10 */ /* 0x000fe40009ffe4ff */
[----:B0-----:R-:W-:-:S04]  /*4e4f0*/  @!P0 LOP3.LUT R12, R13, R12, RZ, 0x3c, !PT ;  /* 0x0000000c0d0c8212 */ /* 0x001fc800078e3cff */
[----:B------:R-:W-:-:S05]  /*4e500*/  @!P0 LOP3.LUT R13, R13, R12, RZ, 0x3c, !PT ;  /* 0x0000000c0d0d8212 */ /* 0x000fca00078e3cff */
[----:B------:R0:W2:Y:S01]  /*4e510*/  @!P0 LDG.E.U8 R70, desc[UR20][R12.64] ;  /* 0x000000140c468981 */ /* 0x0000a2000c1e1100 */
[----:B------:R-:W-:Y:S01]  /*4e520*/  IADD3.X R2, PT, PT, R2, UR58, RZ, P1, !PT ;  /* 0x0000003a02027c10 */ /* 0x000fe20008ffe4ff */
[----:B0-----:R-:W-:Y:S02]  /*4e530*/  @!P0 IMAD.MOV.U32 R12, RZ, RZ, R87 ;  /* 0x000000ffff0c8224 */ /* 0x001fe400078e0057 */
[----:B------:R-:W-:-:S05]  /*4e540*/  @!P0 IMAD.MOV.U32 R13, RZ, RZ, R86 ;  /* 0x000000ffff0d8224 */ /* 0x000fca00078e0056 */
[----:B------:R0:W3:Y:S02]  /*4e550*/  @!P0 LDG.E.U8 R66, desc[UR20][R12.64] ;  /* 0x000000140c428981 */ /* 0x0000e4000c1e1100 */
[----:B0-----:R-:W-:Y:S02]  /*4e560*/  @!P0 IMAD.MOV.U32 R12, RZ, RZ, R71 ;  /* 0x000000ffff0c8224 */ /* 0x001fe400078e0047 */
[----:B------:R-:W-:-:S05]  /*4e570*/  @!P0 IMAD.MOV.U32 R13, RZ, RZ, R2 ;  /* 0x000000ffff0d8224 */ /* 0x000fca00078e0002 */
[----:B------:R-:W4:Y:S04]  /*4e580*/  @!P0 LDG.E.U8 R65, desc[UR20][R12.64] ;  /* 0x000000140c418981 */ /* 0x000f28000c1e1100 */
[----:B------:R0:W-:Y:S01]  /*4e590*/  STL [R1+0x18a8], R86 ;  /* 0x0018a85601007387 */ /* 0x0001e20000100800 */
[----:B------:R-:W-:Y:S02]  /*4e5a0*/  IMAD.MOV.U32 R71, RZ, RZ, R6 ;  /* 0x000000ffff477224 */ /* 0x000fe400078e0006 */
[----:B------:R-:W-:Y:S01]  /*4e5b0*/  IMAD.MOV.U32 R6, RZ, RZ, R5 ;  /* 0x000000ffff067224 */ /* 0x000fe200078e0005 */
[----:B--2---:R-:W-:Y:S04]  /*4e5c0*/  STL [R1+0x2bb0], R70 ;  /* 0x002bb04601007387 */ /* 0x004fe80000100800 */
[----:B------:R-:W-:Y:S04]  /*4e5d0*/  STL [R1+0x1860], R2 ;  /* 0x0018600201007387 */ /* 0x000fe80000100800 */
[----:B0-----:R-:W2:Y:S04]  /*4e5e0*/  LDL.LU R86, [R1+0x2be4] ;  /* 0x002be40001567983 */ /* 0x001ea80000300800 */
[----:B------:R-:W2:Y:S04]  /*4e5f0*/  LDL.LU R87, [R1+0x2be0] ;  /* 0x002be00001577983 */ /* 0x000ea80000300800 */
[----:B---3--:R0:W-:Y:S04]  /*4e600*/  STL [R1+0x2bb4], R66 ;  /* 0x002bb44201007387 */ /* 0x0081e80000100800 */
[----:B0-----:R-:W3:Y:S04]  /*4e610*/  LDL.LU R66, [R1+0xff4] ;  /* 0x000ff40001427983 */ /* 0x001ee80000300800 */
[----:B------:R-:W2:Y:S04]  /*4e620*/  LDL.LU R5, [R1+0xfb0] ;  /* 0x000fb00001057983 */ /* 0x000ea80000300800 */
[----:B------:R-:W2:Y:S04]  /*4e630*/  LDL.LU R70, [R1+0xff0] ;  /* 0x000ff00001467983 */ /* 0x000ea80000300800 */
[----:B------:R-:W2:Y:S04]  /*4e640*/  LDL.LU R12, [R1+0xf70] ;  /* 0x000f7000010c7983 */ /* 0x000ea80000300800 */
[----:B------:R-:W2:Y:S04]  /*4e650*/  LDL.LU R13, [R1+0xf74] ;  /* 0x000f7400010d7983 */ /* 0x000ea80000300800 */
[----:B----4-:R0:W-:Y:S04]  /*4e660*/  STL [R1+0x2bb8], R65 ;  /* 0x002bb84101007387 */ /* 0x0101e80000100800 */
[----:B0-----:R-:W4:Y:S01]  /*4e670*/  LDL.LU R65, [R1+0xfb4] ;  /* 0x000fb40001417983 */ /* 0x001f220000300800 */
[----:B------:R-:W-:-:S02]  /*4e680*/  PRMT R64, RZ, 0x7610, R64 ;  /* 0x00007610ff407816 */ /* 0x000fc40000000040 */
[----:B------:R-:W-:Y:S02]  /*4e690*/  PRMT R60, RZ, 0x7610, R60 ;  /* 0x00007610ff3c7816 */ /* 0x000fe4000000003c */
[----:B---3--:R-:W-:Y:S02]  /*4e6a0*/  IADD3 R66, P1, PT, R66, UR15, RZ ;  /* 0x0000000f42427c10 */ /* 0x008fe4000ff3e0ff */
[----:B--2---:R-:W-:-:S04]  /*4e6b0*/  IADD3 R13, P4, PT, R13, UR15, RZ ;  /* 0x0000000f0d0d7c10 */ /* 0x004fc8000ff9e0ff */
[----:B------:R-:W-:Y:S01]  /*4e6c0*/  IADD3.X R12, PT, PT, R12, UR58, RZ, P4, !PT ;  /* 0x0000003a0c0c7c10 */ /* 0x000fe2000a7fe4ff */
[----:B------:R0:W-:Y:S04]  /*4e6d0*/  STL [R1+0xf74], R13 ;  /* 0x000f740d01007387 */ /* 0x0001e80000100800 */
[----:B------:R-:W-:Y:S01]  /*4e6e0*/  STL [R1+0xff4], R66 ;  /* 0x000ff44201007387 */ /* 0x000fe20000100800 */
[----:B----4-:R-:W-:Y:S02]  /*4e6f0*/  IADD3 R65, P3, PT, R65, UR15, RZ ;  /* 0x0000000f41417c10 */ /* 0x010fe4000ff7e0ff */
[----:B0-----:R-:W-:-:S03]  /*4e700*/  @!P0 LOP3.LUT R13, R13, R12, RZ, 0x3c, !PT ;  /* 0x0000000c0d0d8212 */ /* 0x001fc600078e3cff */
[----:B------:R-:W-:Y:S04]  /*4e710*/  STL [R1+0xfb4], R65 ;  /* 0x000fb44101007387 */ /* 0x000fe80000100800 */
[----:B------:R0:W-:Y:S01]  /*4e720*/  STL [R1+0xf70], R12 ;  /* 0x000f700c01007387 */ /* 0x0001e20000100800 */
[----:B------:R-:W-:Y:S02]  /*4e730*/  IADD3.X R5, PT, PT, R5, UR58, RZ, P3, !PT ;  /* 0x0000003a05057c10 */ /* 0x000fe40009ffe4ff */
[----:B0-----:R-:W-:-:S04]  /*4e740*/  @!P0 LOP3.LUT R12, R13, R12, RZ, 0x3c, !PT ;  /* 0x0000000c0d0c8212 */ /* 0x001fc800078e3cff */
[----:B------:R-:W-:-:S05]  /*4e750*/  @!P0 LOP3.LUT R13, R13, R12, RZ, 0x3c, !PT ;  /* 0x0000000c0d0d8212 */ /* 0x000fca00078e3cff */
[----:B------:R0:W2:Y:S02]  /*4e760*/  @!P0 LDG.E.U8 R64, desc[UR20][R12.64] ;  /* 0x000000140c408981 */ /* 0x0000a4000c1e1100 */
[----:B0-----:R-:W-:Y:S02]  /*4e770*/  @!P0 IMAD.MOV.U32 R12, RZ, RZ, R65 ;  /* 0x000000ffff0c8224 */ /* 0x001fe400078e0041 */
[----:B------:R-:W-:-:S05]  /*4e780*/  @!P0 IMAD.MOV.U32 R13, RZ, RZ, R5 ;  /* 0x000000ffff0d8224 */ /* 0x000fca00078e0005 */
[----:B------:R0:W3:Y:S01]  /*4e790*/  @!P0 LDG.E.U8 R60, desc[UR20][R12.64] ;  /* 0x000000140c3c8981 */ /* 0x0000e2000c1e1100 */
[----:B------:R-:W-:-:S03]  /*4e7a0*/  IADD3.X R70, PT, PT, R70, UR58, RZ, P1, !PT ;  /* 0x0000003a46467c10 */ /* 0x000fc60008ffe4ff */
[----:B------:R-:W-:Y:S01]  /*4e7b0*/  STL [R1+0xfb0], R5 ;  /* 0x000fb00501007387 */ /* 0x000fe20000100800 */
[----:B------:R-:W-:Y:S01]  /*4e7c0*/  PRMT R59, RZ, 0x7610, R59 ;  /* 0x00007610ff3b7816 */ /* 0x000fe2000000003b */
[----:B0-----:R-:W-:Y:S02]  /*4e7d0*/  @!P0 IMAD.MOV.U32 R12, RZ, RZ, R66 ;  /* 0x000000ffff0c8224 */ /* 0x001fe400078e0042 */
[----:B------:R-:W-:-:S05]  /*4e7e0*/  @!P0 IMAD.MOV.U32 R13, RZ, RZ, R70 ;  /* 0x000000ffff0d8224 */ /* 0x000fca00078e0046 */
[----:B------:R-:W4:Y:S04]  /*4e7f0*/  @!P0 LDG.E.U8 R59, desc[UR20][R12.64] ;  /* 0x000000140c3b8981 */ /* 0x000f28000c1e1100 */
[----:B--2---:R-:W-:Y:S04]  /*4e800*/  STL [R1+0x2bbc], R64 ;  /* 0x002bbc4001007387 */ /* 0x004fe80000100800 */
[----:B------:R-:W-:Y:S04]  /*4e810*/  STL [R1+0xff0], R70 ;  /* 0x000ff04601007387 */ /* 0x000fe80000100800 */
[----:B---3--:R0:W-:Y:S04]  /*4e820*/  STL [R1+0x2bc0], R60 ;  /* 0x002bc03c01007387 */ /* 0x0081e80000100800 */
[----:B0-----:R-:W2:Y:S04]  /*4e830*/  LDL.LU R60, [R1+0x1818] ;  /* 0x00181800013c7983 */ /* 0x001ea80000300800 */
[----:B------:R-:W3:Y:S04]  /*4e840*/  LDL.LU R70, [R1+0x1798] ;  /* 0x0017980001467983 */ /* 0x000ee80000300800 */
[----:B------:R-:W3:Y:S04]  /*4e850*/  LDL.LU R65, [R1+0x17d8] ;  /* 0x0017d80001417983 */ /* 0x000ee80000300800 */
[----:B------:R-:W3:Y:S04]  /*4e860*/  LDL.LU R66, [R1+0x17d4] ;  /* 0x0017d40001427983 */ /* 0x000ee80000300800 */
[----:B------:R-:W3:Y:S04]  /*4e870*/  LDL.LU R64, [R1+0x1814] ;  /* 0x0018140001407983 */ /* 0x000ee80000300800 */
[----:B------:R-:W3:Y:S01]  /*4e880*/  LDL.LU R13, [R1+0x1794] ;  /* 0x00179400010d7983 */ /* 0x000ee20000300800 */
[----:B------:R-:W-:-:S03]  /*4e890*/  PRMT R58, RZ, 0x7610, R58 ;  /* 0x00007610ff3a7816 */ /* 0x000fc6000000003a */
[----:B----4-:R-:W-:Y:S01]  /*4e8a0*/  STL [R1+0x2bc4], R59 ;  /* 0x002bc43b01007387 */ /* 0x010fe20000100800 */
[----:B------:R-:W-:Y:S02]  /*4e8b0*/  PRMT R54, RZ, 0x7610, R54 ;  /* 0x00007610ff367816 */ /* 0x000fe40000000036 */
[----:B--2---:R-:W-:Y:S02]  /*4e8c0*/  IADD3 R60, P1, PT, R60, UR15, RZ ;  /* 0x0000000f3c3c7c10 */ /* 0x004fe4000ff3e0ff */
[----:B---3--:R-:W-:Y:S02]  /*4e8d0*/  IADD3 R70, P4, PT, R70, UR15, RZ ;  /* 0x0000000f46467c10 */ /* 0x008fe4000ff9e0ff */
[----:B------:R-:W-:-:S03]  /*4e8e0*/  IADD3 R65, P3, PT, R65, UR15, RZ ;  /* 0x0000000f41417c10 */ /* 0x000fc6000ff7e0ff */
[----:B------:R-:W-:Y:S01]  /*4e8f0*/  @!P0 IMAD.MOV.U32 R12, RZ, RZ, R70 ;  /* 0x000000ffff0c8224 */ /* 0x000fe200078e0046 */
[----:B------:R-:W-:Y:S01]  /*4e900*/  STL [R1+0x1798], R70 ;  /* 0x0017984601007387 */ /* 0x000fe20000100800 */
[----:B------:R-:W-:-:S03]  /*4e910*/  IADD3.X R66, PT, PT, R66, UR58, RZ, P3, !PT ;  /* 0x0000003a42427c10 */ /* 0x000fc60009ffe4ff */
[----:B------:R-:W-:Y:S01]  /*4e920*/  STL [R1+0x1818], R60 ;  /* 0x0018183c01007387 */ /* 0x000fe20000100800 */
[----:B------:R-:W-:-:S03]  /*4e930*/  IADD3.X R13, PT, PT, R13, UR58, RZ, P4, !PT ;  /* 0x0000003a0d0d7c10 */ /* 0x000fc6000a7fe4ff */
[----:B------:R-:W-:Y:S04]  /*4e940*/  STL [R1+0x17d8], R65 ;  /* 0x0017d84101007387 */ /* 0x000fe80000100800 */
[----:B------:R0:W-:Y:S04]  /*4e950*/  STL [R1+0x1794], R13 ;  /* 0x0017940d01007387 */ /* 0x0001e80000100800 */
[----:B------:R1:W2:Y:S02]  /*4e960*/  @!P0 LDG.E.U8 R58, desc[UR20][R12.64] ;  /* 0x000000140c3a8981 */ /* 0x0002a4000c1e1100 */
[----:B-1----:R-:W-:-:S02]  /*4e970*/  @!P0 IMAD.MOV.U32 R12, RZ, RZ, R65 ;  /* 0x000000ffff0c8224 */ /* 0x002fc400078e0041 */
[----:B0-----:R-:W-:-:S05]  /*4e980*/  @!P0 IMAD.MOV.U32 R13, RZ, RZ, R66 ;  /* 0x000000ffff0d8224 */ /* 0x001fca00078e0042 */
[----:B------:R0:W3:Y:S01]  /*4e990*/  @!P0 LDG.E.U8 R54, desc[UR20][R12.64] ;  /* 0x000000140c368981 */ /* 0x0000e2000c1e1100 */
[----:B------:R-:W-:-:S03]  /*4e9a0*/  IADD3.X R64, PT, PT, R64, UR58, RZ, P1, !PT ;  /* 0x0000003a40407c10 */ /* 0x000fc60008ffe4ff */
[----:B------:R-:W-:Y:S01]  /*4e9b0*/  STL [R1+0x17d4], R66 ;  /* 0x0017d44201007387 */ /* 0x000fe20000100800 */
[----:B------:R-:W-:Y:S01]  /*4e9c0*/  PRMT R53, RZ, 0x7610, R53 ;  /* 0x00007610ff357816 */ /* 0x000fe20000000035 */
[----:B0-----:R-:W-:Y:S02]  /*4e9d0*/  @!P0 IMAD.MOV.U32 R13, RZ, RZ, R64 ;  /* 0x000000ffff0d8224 */ /* 0x001fe400078e0040 */
[----:B------:R-:W-:-:S05]  /*4e9e0*/  @!P0 IMAD.MOV.U32 R12, RZ, RZ, R60 ;  /* 0x000000ffff0c8224 */ /* 0x000fca00078e003c */
[----:B------:R-:W4:Y:S04]  /*4e9f0*/  @!P0 LDG.E.U8 R53, desc[UR20][R12.64] ;  /* 0x000000140c358981 */ /* 0x000f28000c1e1100 */
[----:B--2---:R0:W-:Y:S04]  /*4ea00*/  STL [R1+0x2bc8], R58 ;  /* 0x002bc83a01007387 */ /* 0x0041e80000100800 */
[----:B------:R1:W-:Y:S04]  /*4ea10*/  STL [R1+0x1814], R64 ;  /* 0x0018144001007387 */ /* 0x0003e80000100800 */
[----:B0-----:R-:W2:Y:S04]  /*4ea20*/  LDL.LU R58, [R1+0x16ec] ;  /* 0x0016ec00013a7983 */ /* 0x001ea80000300800 */
[----:B---3--:R0:W-:Y:S04]  /*4ea30*/  STL [R1+0x2bcc], R54 ;  /* 0x002bcc3601007387 */ /* 0x0081e80000100800 */
[----:B-1----:R-:W3:Y:S04]  /*4ea40*/  LDL.LU R64, [R1+0x1770] ;  /* 0x0017700001407983 */ /* 0x002ee80000300800 */
[----:B0-----:R-:W3:Y:S04]  /*4ea50*/  LDL.LU R54, [R1+0x1720] ;  /* 0x0017200001367983 */ /* 0x001ee80000300800 */
        /* <DEDUP_REMOVED lines=8> */
[----:B------:R-:W-:Y:S02]  /*4eae0*/  IADD3 R54, P3, PT, R54, UR15, RZ ;  /* 0x0000000f36367c10 */ /* 0x000fe4000ff7e0ff */
[----:B------:R-:W-:Y:S01]  /*4eaf0*/  IADD3.X R65, PT, PT, R65, UR58, RZ, P4, !PT ;  /* 0x0000003a41417c10 */ /* 0x000fe2000a7fe4ff */
[----:B------:R-:W-:Y:S01]  /*4eb00*/  @!P0 IMAD.MOV.U32 R12, RZ, RZ, R64 ;  /* 0x000000ffff0c8224 */ /* 0x000fe200078e0040 */
[----:B------:R-:W-:Y:S01]  /*4eb10*/  STL [R1+0x1770], R64 ;  /* 0x0017704001007387 */ /* 0x000fe20000100800 */
[----:B------:R-:W-:-:S02]  /*4eb20*/  IADD3.X R60, PT, PT, R60, UR58, RZ, P3, !PT ;  /* 0x0000003a3c3c7c10 */ /* 0x000fc40009ffe4ff */
[----:B------:R-:W-:Y:S01]  /*4eb30*/  @!P0 IMAD.MOV.U32 R13, RZ, RZ, R65 ;  /* 0x000000ffff0d8224 */ /* 0x000fe200078e0041 */
[----:B------:R-:W-:Y:S01]  /*4eb40*/  STL [R1+0x16ec], R58 ;  /* 0x0016ec3a01007387 */ /* 0x000fe20000100800 */
[----:B------:R-:W-:-:S03]  /*4eb50*/  IADD3.X R59, PT, PT, R59, UR58, RZ, P1, !PT ;  /* 0x0000003a3b3b7c10 */ /* 0x000fc60008ffe4ff */
[----:B------:R0:W-:Y:S04]  /*4eb60*/  STL [R1+0x1720], R54 ;  /* 0x0017203601007387 */ /* 0x0001e80000100800 */
[----:B------:R-:W-:Y:S04]  /*4eb70*/  STL [R1+0x176c], R65 ;  /* 0x00176c4101007387 */ /* 0x000fe80000100800 */
[----:B------:R1:W-:Y:S04]  /*4eb80*/  STL [R1+0x1714], R60 ;  /* 0x0017143c01007387 */ /* 0x0003e80000100800 */
[----:B------:R2:W3:Y:S04]  /*4eb90*/  @!P0 LDG.E.U8 R52, desc[UR20][R12.64] ;  /* 0x000000140c348981 */ /* 0x0004e8000c1e1100 */
[----:B------:R4:W-:Y:S01]  /*4eba0*/  STL [R1+0x16e8], R59 ;  /* 0x0016e83b01007387 */ /* 0x0009e20000100800 */
[----:B--2---:R-:W-:-:S02]  /*4ebb0*/  @!P0 IMAD.MOV.U32 R12, RZ, RZ, R54 ;  /* 0x000000ffff0c8224 */ /* 0x004fc400078e0036 */
[----:B------:R-:W-:Y:S01]  /*4ebc0*/  @!P0 IMAD.MOV.U32 R13, RZ, RZ, R60 ;  /* 0x000000ffff0d8224 */ /* 0x000fe200078e003c */
[----:B0-----:R-:W2:Y:S04]  /*4ebd0*/  LDL.LU R54, [R1+0x10cc] ;  /* 0x0010cc0001367983 */ /* 0x001ea80000300800 */
[----:B-1----:R-:W2:Y:S04]  /*4ebe0*/  LDL.LU R60, [R1+0x104c] ;  /* 0x00104c00013c7983 */ /* 0x002ea80000300800 */
[----:B------:R-:W3:Y:S04]  /*4ebf0*/  LDL.LU R53, [R1+0x108c] ;  /* 0x00108c0001357983 */ /* 0x000ee80000300800 */
[----:B------:R-:W3:Y:S04]  /*4ec00*/  LDL.LU R64, [R1+0x1048] ;  /* 0x0010480001407983 */ /* 0x000ee80000300800 */
[----:B------:R0:W3:Y:S02]  /*4ec10*/  @!P0 LDG.E.U8 R48, desc[UR20][R12.64] ;  /* 0x000000140c308981 */ /* 0x0000e4000c1e1100 */
[----:B0-----:R-:W-:-:S02]  /*4ec20*/  @!P0 IMAD.MOV.U32 R13, RZ, RZ, R59 ;  /* 0x000000ffff0d8224 */ /* 0x001fc400078e003b */
[----:B----4-:R-:W4:Y:S01]  /*4ec30*/  LDL.LU R59, [R1+0x1088] ;  /* 0x00108800013b7983 */ /* 0x010f220000300800 */
[----:B------:R-:W-:-:S03]  /*4ec40*/  @!P0 IMAD.MOV.U32 R12, RZ, RZ, R58 ;  /* 0x000000ffff0c8224 */ /* 0x000fc600078e003a */
[----:B------:R-:W4:Y:S01]  /*4ec50*/  LDL.LU R58, [R1+0x10c8] ;  /* 0x0010c800013a7983 */ /* 0x000f220000300800 */
[----:B------:R-:W-:Y:S02]  /*4ec60*/  PRMT R45, RZ, 0x7610, R45 ;  /* 0x00007610ff2d7816 */ /* 0x000fe4000000002d */
[----:B------:R-:W-:-:S04]  /*4ec70*/  PRMT R44, RZ, 0x7610, R44 ;  /* 0x00007610ff2c7816 */ /* 0x000fc8000000002c */
[----:B------:R0:W4:Y:S01]  /*4ec80*/  @!P0 LDG.E.U8 R45, desc[UR20][R12.64] ;  /* 0x000000140c2d8981 */ /* 0x000122000c1e1100 */
[----:B------:R-:W-:Y:S02]  /*4ec90*/  PRMT R43, RZ, 0x7610, R43 ;  /* 0x00007610ff2b7816 */ /* 0x000fe4000000002b */
[----:B--2---:R-:W-:Y:S02]  /*4eca0*/  IADD3 R60, P4, PT, R60, UR15, RZ ;  /* 0x0000000f3c3c7c10 */ /* 0x004fe4000ff9e0ff */
[----:B------:R-:W-:Y:S02]  /*4ecb0*/  IADD3 R54, P1, PT, R54, UR15, RZ ;  /* 0x0000000f36367c10 */ /* 0x000fe4000ff3e0ff */
[----:B---3--:R-:W-:Y:S02]  /*4ecc0*/  IADD3 R53, P3, PT, R53, UR15, RZ ;  /* 0x0000000f35357c10 */ /* 0x008fe4000ff7e0ff */
[----:B------:R-:W-:Y:S01]  /*4ecd0*/  IADD3.X R64, PT, PT, R64, UR58, RZ, P4, !PT ;  /* 0x0000003a40407c10 */ /* 0x000fe2000a7fe4ff */
[----:B0-----:R-:W-:Y:S01]  /*4ece0*/  @!P0 IMAD.MOV.U32 R12, RZ, RZ, R60 ;  /* 0x000000ffff0c8224 */ /* 0x001fe200078e003c */
[----:B------:R-:W-:Y:S03]  /*4ecf0*/  STL [R1+0x104c], R60 ;  /* 0x00104c3c01007387 */ /* 0x000fe60000100800 */
[----:B------:R-:W-:Y:S01]  /*4ed00*/  @!P0 IMAD.MOV.U32 R13, RZ, RZ, R64 ;  /* 0x000000ffff0d8224 */ /* 0x000fe200078e0040 */
[----:B------:R-:W-:Y:S04]  /*4ed10*/  STL [R1+0x10cc], R54 ;  /* 0x0010cc3601007387 */ /* 0x000fe80000100800 */
[----:B------:R0:W-:Y:S04]  /*4ed20*/  STL [R1+0x108c], R53 ;  /* 0x00108c3501007387 */ /* 0x0001e80000100800 */
[----:B------:R1:W2:Y:S01]  /*4ed30*/  @!P0 LDG.E.U8 R44, desc[UR20][R12.64] ;  /* 0x000000140c2c8981 */ /* 0x0002a2000c1e1100 */
[----:B----4-:R-:W-:-:S02]  /*4ed40*/  IADD3.X R59, PT, PT, R59, UR58, RZ, P3, !PT ;  /* 0x0000003a3b3b7c10 */ /* 0x010fc40009ffe4ff */
[----:B------:R-:W-:Y:S01]  /*4ed50*/  IADD3.X R58, PT, PT, R58, UR58, RZ, P1, !PT ;  /* 0x0000003a3a3a7c10 */ /* 0x000fe20008ffe4ff */
[----:B------:R3:W-:Y:S01]  /*4ed60*/  STL [R1+0x1048], R64 ;  /* 0x0010484001007387 */ /* 0x0007e20000100800 */
[----:B-1----:R-:W-:-:S03]  /*4ed70*/  @!P0 IMAD.MOV.U32 R12, RZ, RZ, R53 ;  /* 0x000000ffff0c8224 */ /* 0x002fc600078e0035 */
[----:B------:R1:W-:Y:S01]  /*4ed80*/  STL [R1+0x1088], R59 ;  /* 0x0010883b01007387 */ /* 0x0003e20000100800 */
[----:B------:R-:W-:-:S03]  /*4ed90*/  @!P0 IMAD.MOV.U32 R13, RZ, RZ, R59 ;  /* 0x000000ffff0d8224 */ /* 0x000fc600078e003b */
[----:B------:R4:W-:Y:S04]  /*4eda0*/  STL [R1+0x10c8], R58 ;  /* 0x0010c83a01007387 */ /* 0x0009e80000100800 */
[----:B0-----:R-:W2:Y:S04]  /*4edb0*/  LDL.LU R53, [R1+0x118c] ;  /* 0x00118c0001357983 */ /* 0x001ea80000300800 */
[----:B------:R-:W2:Y:S04]  /*4edc0*/  LDL.LU R60, [R1+0x110c] ;  /* 0x00110c00013c7983 */ /* 0x000ea80000300800 */
[----:B------:R0:W2:Y:S02]  /*4edd0*/  @!P0 LDG.E.U8 R43, desc[UR20][R12.64] ;  /* 0x000000140c2b8981 */ /* 0x0000a4000c1e1100 */
[----:B0-----:R-:W-:-:S02]  /*4ede0*/  @!P0 IMAD.MOV.U32 R12, RZ, RZ, R54 ;  /* 0x000000ffff0c8224 */ /* 0x001fc400078e0036 */
[----:B------:R-:W2:Y:S04]  /*4edf0*/  LDL.LU R54, [R1+0x114c] ;  /* 0x00114c0001367983 */ /* 0x000ea80000300800 */
[----:B---3--:R-:W3:Y:S01]  /*4ee00*/  LDL.LU R64, [R1+0x1108] ;  /* 0x0011080001407983 */ /* 0x008ee20000300800 */
[----:B------:R-:W-:-:S03]  /*4ee10*/  @!P0 IMAD.MOV.U32 R13, RZ, RZ, R58 ;  /* 0x000000ffff0d8224 */ /* 0x000fc600078e003a */
[----:B-1----:R-:W3:Y:S04]  /*4ee20*/  LDL.LU R59, [R1+0x1148] ;  /* 0x00114800013b7983 */ /* 0x002ee80000300800 */
[----:B----4-:R-:W4:Y:S01]  /*4ee30*/  LDL.LU R58, [R1+0x1188] ;  /* 0x00118800013a7983 */ /* 0x010f220000300800 */
[----:B------:R-:W-:Y:S02]  /*4ee40*/  PRMT R42, RZ, 0x7610, R42 ;  /* 0x00007610ff2a7816 */ /* 0x000fe4000000002a */
[----:B------:R-:W-:-:S04]  /*4ee50*/  PRMT R41, RZ, 0x7610, R41 ;  /* 0x00007610ff297816 */ /* 0x000fc80000000029 */
[----:B------:R0:W4:Y:S01]  /*4ee60*/  @!P0 LDG.E.U8 R42, desc[UR20][R12.64] ;  /* 0x000000140c2a8981 */ /* 0x000122000c1e1100 */
[----:B------:R-:W-:Y:S02]  /*4ee70*/  PRMT R40, RZ, 0x7610, R40 ;  /* 0x00007610ff287816 */ /* 0x000fe40000000028 */
[----:B--2---:R-:W-:Y:S02]  /*4ee80*/  IADD3 R60, P4, PT, R60, UR15, RZ ;  /* 0x0000000f3c3c7c10 */ /* 0x004fe4000ff9e0ff */
[----:B------:R-:W-:-:S03]  /*4ee90*/  IADD3 R53, P1, PT, R53, UR15, RZ ;  /* 0x0000000f35357c10 */ /* 0x000fc6000ff3e0ff */
[----:B0-----:R-:W-:Y:S01]  /*4eea0*/  @!P0 IMAD.MOV.U32 R12, RZ, RZ, R60 ;  /* 0x000000ffff0c8224 */ /* 0x001fe200078e003c */
[----:B------:R-:W-:Y:S01]  /*4eeb0*/  STL [R1+0x110c], R60 ;  /* 0x00110c3c01007387 */ /* 0x000fe20000100800 */
[----:B------:R-:W-:Y:S02]  /*4eec0*/  IADD3 R54, P3, PT, R54, UR15, RZ ;  /* 0x0000000f36367c10 */ /* 0x000fe4000ff7e0ff */
[----:B---3--:R-:W-:Y:S01]  /*4eed0*/  IADD3.X R64, PT, PT, R64, UR58, RZ, P4, !PT ;  /* 0x0000003a40407c10 */ /* 0x008fe2000a7fe4ff */
[----:B------:R-:W-:Y:S01]  /*4eee0*/  STL [R1+0x118c], R53 ;  /* 0x00118c3501007387 */ /* 0x000fe20000100800 */
[----:B------:R-:W-:-:S03]  /*4eef0*/  IADD3.X R59, PT, PT, R59, UR58, RZ, P3, !PT ;  /* 0x0000003a3b3b7c10 */ /* 0x000fc60009ffe4ff */
[----:B------:R-:W-:Y:S01]  /*4ef00*/  @!P0 IMAD.MOV.U32 R13, RZ, RZ, R64 ;  /* 0x000000ffff0d8224 */ /* 0x000fe200078e0040 */
[----:B------:R0:W-:Y:S01]  /*4ef10*/  STL [R1+0x114c], R54 ;  /* 0x00114c3601007387 */ /* 0x0001e20000100800 */
[----:B----4-:R-:W-:-:S03]  /*4ef20*/  IADD3.X R58, PT, PT, R58, UR58, RZ, P1, !PT ;  /* 0x0000003a3a3a7c10 */ /* 0x010fc60008ffe4ff */
[----:B------:R1:W2:Y:S04]  /*4ef30*/  @!P0 LDG.E.U8 R41, desc[UR20][R12.64] ;  /* 0x000000140c298981 */ /* 0x0002a8000c1e1100 */
[----:B------:R3:W-:Y:S04]  /*4ef40*/  STL [R1+0x1108], R64 ;  /* 0x0011084001007387 */ /* 0x0007e80000100800 */
[----:B------:R4:W-:Y:S01]  /*4ef50*/  STL [R1+0x1148], R59 ;  /* 0x0011483b01007387 */ /* 0x0009e20000100800 */
[----:B-1----:R-:W-:Y:S02]  /*4ef60*/  @!P0 IMAD.MOV.U32 R12, RZ, RZ, R54 ;  /* 0x000000ffff0c8224 */ /* 0x002fe400078e0036 */
[----:B------:R-:W-:Y:S01]  /*4ef70*/  @!P0 IMAD.MOV.U32 R13, RZ, RZ, R59 ;  /* 0x000000ffff0d8224 */ /* 0x000fe200078e003b */
        /* <DEDUP_REMOVED lines=8> */
[----:B----4-:R-:W4:Y:S04]  /*4f000*/  LDL.LU R59, [R1+0x1208] ;  /* 0x00120800013b7983 */ /* 0x010f280000300800 */
[----:B-1----:R-:W4:Y:S01]  /*4f010*/  LDL.LU R58, [R1+0x1248] ;  /* 0x00124800013a7983 */ /* 0x002f220000300800 */
        /* <DEDUP_REMOVED lines=11> */
[----:B----4-:R-:W-:-:S03]  /*4f0d0*/  IADD3.X R59, PT, PT, R59, UR58, RZ, P3, !PT ;  /* 0x0000003a3b3b7c10 */ /* 0x010fc60009ffe4ff */
[----:B------:R-:W-:Y:S01]  /*4f0e0*/  @!P0 IMAD.MOV.U32 R13, RZ, RZ, R64 ;  /* 0x000000ffff0d8224 */ /* 0x000fe200078e0040 */
[----:B------:R0:W-:Y:S01]  /*4f0f0*/  STL [R1+0x120c], R53 ;  /* 0x00120c3501007387 */ /* 0x0001e20000100800 */
[----:B------:R-:W-:-:S03]  /*4f100*/  IADD3.X R58, PT, PT, R58, UR58, RZ, P1, !PT ;  /* 0x0000003a3a3a7c10 */ /* 0x000fc60008ffe4ff */
        /* <DEDUP_REMOVED lines=101> */
[----:B---3--:R-:W3:Y:S04]  /*4f760*/  LDL.LU R64, [R1+0x14c8] ;  /* 0x0014c80001407983 */ /* 0x008ee80000300800 */
[----:B----4-:R-:W4:Y:S01]  /*4f770*/  LDL.LU R59, [R1+0x1508] ;  /* 0x00150800013b7983 */ /* 0x010f220000300800 */
[----:B------:R-:W-:-:S03]  /*4f780*/  @!P0 IMAD.MOV.U32 R13, RZ, RZ, R58 ;  /* 0x000000ffff0d8224 */ /* 0x000fc600078e003a */
        /* <DEDUP_REMOVED lines=10> */
[----:B---3--:R-:W-:Y:S02]  /*4f830*/  IADD3.X R64, PT, PT, R64, UR58, RZ, P4, !PT ;  /* 0x0000003a40407c10 */ /* 0x008fe4000a7fe4ff */
[----:B----4-:R-:W-:-:S03]  /*4f840*/  IADD3.X R59, PT, PT, R59, UR58, RZ, P3, !PT ;  /* 0x0000003a3b3b7c10 */ /* 0x010fc60009ffe4ff */
[----:B------:R-:W-:Y:S01]  /*4f850*/  @!P0 IMAD.MOV.U32 R13, RZ, RZ, R64 ;  /* 0x000000ffff0d8224 */ /* 0x000fe200078e0040 */
[----:B------:R-:W-:Y:S01]  /*4f860*/  STL [R1+0xaa8], R54 ;  /* 0x000aa83601007387 */ /* 0x000fe20000100800 */
[----:B------:R-:W-:-:S03]  /*4f870*/  IADD3.X R58, PT, PT, R58, UR58, RZ, P1, !PT ;  /* 0x0000003a3a3a7c10 */ /* 0x000fc60008ffe4ff */
[----:B------:R0:W2:Y:S04]  /*4f880*/  @!P0 LDG.E.U8 R26, desc[UR20][R12.64] ;  /* 0x000000140c1a8981 */ /* 0x0000a8000c1e1100 */
[----:B------:R1:W-:Y:S01]  /*4f890*/  STL [R1+0x150c], R53 ;  /* 0x00150c3501007387 */ /* 0x0003e20000100800 */
[----:B0-----:R-:W-:Y:S02]  /*4f8a0*/  @!P0 IMAD.MOV.U32 R12, RZ, RZ, R53 ;  /* 0x000000ffff0c8224 */ /* 0x001fe400078e0035 */
[----:B------:R-:W-:Y:S01]  /*4f8b0*/  @!P0 IMAD.MOV.U32 R13, RZ, RZ, R59 ;  /* 0x000000ffff0d8224 */ /* 0x000fe200078e003b */
[----:B------:R-:W-:Y:S04]  /*4f8c0*/  STL [R1+0x14c8], R64 ;  /* 0x0014c84001007387 */ /* 0x000fe80000100800 */
[----:B------:R0:W-:Y:S04]  /*4f8d0*/  STL [R1+0x1508], R59 ;  /* 0x0015083b01007387 */ /* 0x0001e80000100800 */
[----:B------:R3:W-:Y:S04]  /*4f8e0*/  STL [R1+0xaa4], R58 ;  /* 0x000aa43a01007387 */ /* 0x0007e80000100800 */
[----:B------:R4:W2:Y:S04]  /*4f8f0*/  @!P0 LDG.E.U8 R25, desc[UR20][R12.64] ;  /* 0x000000140c198981 */ /* 0x0008a8000c1e1100 */
[----:B-1----:R-:W2:Y:S01]  /*4f900*/  LDL.LU R53, [R1+0xa28] ;  /* 0x000a280001357983 */ /* 0x002ea20000300800 */
[----:B----4-:R-:W-:-:S03]  /*4f910*/  @!P0 IMAD.MOV.U32 R12, RZ, RZ, R54 ;  /* 0x000000ffff0c8224 */ /* 0x010fc600078e0036 */
[----:B------:R-:W4:Y:S04]  /*4f920*/  LDL.LU R54, [R1+0xa80] ;  /* 0x000a800001367983 */ /* 0x000f280000300800 */
[----:B0-----:R-:W4:Y:S04]  /*4f930*/  LDL.LU R59, [R1+0x154c] ;  /* 0x00154c00013b7983 */ /* 0x001f280000300800 */
[----:B------:R-:W4:Y:S01]  /*4f940*/  LDL.LU R64, [R1+0xa7c] ;  /* 0x000a7c0001407983 */ /* 0x000f220000300800 */
[----:B------:R-:W-:-:S03]  /*4f950*/  @!P0 IMAD.MOV.U32 R13, RZ, RZ, R58 ;  /* 0x000000ffff0d8224 */ /* 0x000fc600078e003a */
[----:B------:R-:W4:Y:S04]  /*4f960*/  LDL.LU R60, [R1+0x1548] ;  /* 0x00154800013c7983 */ /* 0x000f280000300800 */
[----:B---3--:R-:W3:Y:S01]  /*4f970*/  LDL.LU R58, [R1+0xa24] ;  /* 0x000a2400013a7983 */ /* 0x008ee20000300800 */
[----:B------:R-:W-:Y:S02]  /*4f980*/  PRMT R24, RZ, 0x7610, R24 ;  /* 0x00007610ff187816 */ /* 0x000fe40000000018 */
[----:B------:R-:W-:-:S04]  /*4f990*/  PRMT R23, RZ, 0x7610, R23 ;  /* 0x00007610ff177816 */ /* 0x000fc80000000017 */
[----:B------:R0:W3:Y:S01]  /*4f9a0*/  @!P0 LDG.E.U8 R24, desc[UR20][R12.64] ;  /* 0x000000140c188981 */ /* 0x0000e2000c1e1100 */
[----:B------:R-:W-:Y:S02]  /*4f9b0*/  PRMT R22, RZ, 0x7610, R22 ;  /* 0x00007610ff167816 */ /* 0x000fe40000000016 */
[----:B--2---:R-:W-:Y:S02]  /*4f9c0*/  IADD3 R53, P1, PT, R53, UR15, RZ ;  /* 0x0000000f35357c10 */ /* 0x004fe4000ff3e0ff */
[----:B----4-:R-:W-:Y:S02]  /*4f9d0*/  IADD3 R54, P4, PT, R54, UR15, RZ ;  /* 0x0000000f36367c10 */ /* 0x010fe4000ff9e0ff */
[----:B------:R-:W-:Y:S02]  /*4f9e0*/  IADD3 R59, P3, PT, R59, UR15, RZ ;  /* 0x0000000f3b3b7c10 */ /* 0x000fe4000ff7e0ff */
[----:B------:R-:W-:Y:S01]  /*4f9f0*/  IADD3.X R64, PT, PT, R64, UR58, RZ, P4, !PT ;  /* 0x0000003a40407c10 */ /* 0x000fe2000a7fe4ff */
[----:B0-----:R-:W-:Y:S01]  /*4fa00*/  @!P0 IMAD.MOV.U32 R12, RZ, RZ, R54 ;  /* 0x000000ffff0c8224 */ /* 0x001fe200078e0036 */
[----:B------:R0:W-:Y:S01]  /*4fa10*/  STL [R1+0xa80], R54 ;  /* 0x000a803601007387 */ /* 0x0001e20000100800 */
[----:B------:R-:W-:-:S02]  /*4fa20*/  IADD3.X R60, PT, PT, R60, UR58, RZ, P3, !PT ;  /* 0x0000003a3c3c7c10 */ /* 0x000fc40009ffe4ff */
[----:B------:R-:W-:Y:S01]  /*4fa30*/  @!P0 IMAD.MOV.U32 R13, RZ, RZ, R64 ;  /* 0x000000ffff0d8224 */ /* 0x000fe200078e0040 */
[----:B------:R-:W-:Y:S01]  /*4fa40*/  STL [R1+0xa28], R53 ;  /* 0x000a283501007387 */ /* 0x000fe20000100800 */
[----:B---3--:R-:W-:-:S03]  /*4fa50*/  IADD3.X R58, PT, PT, R58, UR58, RZ, P1, !PT ;  /* 0x0000003a3a3a7c10 */ /* 0x008fc60008ffe4ff */
[----:B------:R-:W-:Y:S04]  /*4fa60*/  STL [R1+0x154c], R59 ;  /* 0x00154c3b01007387 */ /* 0x000fe80000100800 */
[----:B------:R1:W2:Y:S04]  /*4fa70*/  @!P0 LDG.E.U8 R23, desc[UR20][R12.64] ;  /* 0x000000140c178981 */ /* 0x0002a8000c1e1100 */
[----:B------:R-:W-:Y:S04]  /*4fa80*/  STL [R1+0xa7c], R64 ;  /* 0x000a7c4001007387 */ /* 0x000fe80000100800 */
[----:B------:R3:W-:Y:S01]  /*4fa90*/  STL [R1+0x1548], R60 ;  /* 0x0015483c01007387 */ /* 0x0007e20000100800 */
[----:B-1----:R-:W-:-:S02]  /*4faa0*/  @!P0 IMAD.MOV.U32 R12, RZ, RZ, R59 ;  /* 0x000000ffff0c8224 */ /* 0x002fc400078e003b */
[----:B------:R-:W-:Y:S01]  /*4fab0*/  @!P0 IMAD.MOV.U32 R13, RZ, RZ, R60 ;  /* 0x000000ffff0d8224 */ /* 0x000fe200078e003c */
[----:B0-----:R-:W4:Y:S04]  /*4fac0*/  LDL.LU R54, [R1+0x9a8] ;  /* 0x0009a80001367983 */ /* 0x001f280000300800 */
[----:B------:R0:W-:Y:S04]  /*4fad0*/  STL [R1+0xa24], R58 ;  /* 0x000a243a01007387 */ /* 0x0001e80000100800 */
[----:B---3--:R-:W3:Y:S04]  /*4fae0*/  LDL.LU R60, [R1+0xa00] ;  /* 0x000a0000013c7983 */ /* 0x008ee80000300800 */
[----:B------:R1:W2:Y:S02]  /*4faf0*/  @!P0 LDG.E.U8 R22, desc[UR20][R12.64] ;  /* 0x000000140c168981 */ /* 0x0002a4000c1e1100 */
[----:B-1----:R-:W-:-:S02]  /*4fb00*/  @!P0 IMAD.MOV.U32 R12, RZ, RZ, R53 ;  /* 0x000000ffff0c8224 */ /* 0x002fc400078e0035 */
[----:B------:R-:W2:Y:S04]  /*4fb10*/  LDL.LU R53, [R1+0x158c] ;  /* 0x00158c0001357983 */ /* 0x000ea80000300800 */
[----:B------:R-:W2:Y:S01]  /*4fb20*/  LDL.LU R64, [R1+0x9fc] ;  /* 0x0009fc0001407983 */ /* 0x000ea20000300800 */
[----:B------:R-:W-:-:S03]  /*4fb30*/  @!P0 IMAD.MOV.U32 R13, RZ, RZ, R58 ;  /* 0x000000ffff0d8224 */ /* 0x000fc600078e003a */
[----:B0-----:R-:W2:Y:S04]  /*4fb40*/  LDL.LU R58, [R1+0x1588] ;  /* 0x00158800013a7983 */ /* 0x001ea80000300800 */
[----:B------:R-:W2:Y:S01]  /*4fb50*/  LDL.LU R59, [R1+0x9a4] ;  /* 0x0009a400013b7983 */ /* 0x000ea20000300800 */
[----:B------:R-:W-:Y:S02]  /*4fb60*/  PRMT R21, RZ, 0x7610, R21 ;  /* 0x00007610ff157816 */ /* 0x000fe40000000015 */
[----:B------:R-:W-:-:S04]  /*4fb70*/  PRMT R20, RZ, 0x7610, R20 ;  /* 0x00007610ff147816 */ /* 0x000fc80000000014 */
[----:B------:R0:W2:Y:S01]  /*4fb80*/  @!P0 LDG.E.U8 R21, desc[UR20][R12.64] ;  /* 0x000000140c158981 */ /* 0x0000a2000c1e1100 */
[----:B------:R-:W-:Y:S02]  /*4fb90*/  PRMT R19, RZ, 0x7610, R19 ;  /* 0x00007610ff137816 */ /* 0x000fe40000000013 */
[----:B----4-:R-:W-:Y:S02]  /*4fba0*/  IADD3 R54, P1, PT, R54, UR15, RZ ;  /* 0x0000000f36367c10 */ /* 0x010fe4000ff3e0ff */
[----:B---3--:R-:W-:-:S05]  /*4fbb0*/  IADD3 R60, P4, PT, R60, UR15, RZ ;  /* 0x0000000f3c3c7c10 */ /* 0x008fca000ff9e0ff */
[----:B0-----:R-:W-:Y:S01]  /*4fbc0*/  @!P0 IMAD.MOV.U32 R12, RZ, RZ, R60 ;  /* 0x000000ffff0c8224 */ /* 0x001fe200078e003c */
[----:B------:R-:W-:Y:S04]  /*4fbd0*/  STL [R1+0xa00], R60 ;  /* 0x000a003c01007387 */ /* 0x000fe80000100800 */
[----:B------:R-:W-:Y:S01]  /*4fbe0*/  STL [R1+0x9a8], R54 ;  /* 0x0009a83601007387 */ /* 0x000fe20000100800 */
[----:B--2---:R-:W-:Y:S02]  /*4fbf0*/  IADD3 R53, P3, PT, R53, UR15, RZ ;  /* 0x0000000f35357c10 */ /* 0x004fe4000ff7e0ff */
[----:B------:R-:W-:-:S03]  /*4fc00*/  IADD3.X R64, PT, PT, R64, UR58, RZ, P4, !PT ;  /* 0x0000003a40407c10 */ /* 0x000fc6000a7fe4ff */
[----:B------:R0:W-:Y:S01]  /*4fc10*/  STL [R1+0x158c], R53 ;  /* 0x00158c3501007387 */ /* 0x0001e20000100800 */
[----:B------:R-:W-:Y:S01]  /*4fc20*/  IADD3.X R58, PT, PT, R58, UR58, RZ, P3, !PT ;  /* 0x0000003a3a3a7c10 */ /* 0x000fe20009ffe4ff */
[----:B------:R-:W-:Y:S01]  /*4fc30*/  @!P0 IMAD.MOV.U32 R13, RZ, RZ, R64 ;  /* 0x000000ffff0d8224 */ /* 0x000fe200078e0040 */
[----:B------:R-:W-:Y:S01]  /*4fc40*/  IADD3.X R59, PT, PT, R59, UR58, RZ, P1, !PT ;  /* 0x0000003a3b3b7c10 */ /* 0x000fe20008ffe4ff */
[----:B------:R-:W-:Y:S04]  /*4fc50*/  STL [R1+0x9fc], R64 ;  /* 0x0009fc4001007387 */ /* 0x000fe80000100800 */
[----:B------:R1:W-:Y:S04]  /*4fc60*/  STL [R1+0x1588], R58 ;  /* 0x0015883a01007387 */ /* 0x0003e80000100800 */
[----:B------:R2:W3:Y:S04]  /*4fc70*/  @!P0 LDG.E.U8 R20, desc[UR20][R12.64] ;  /* 0x000000140c148981 */ /* 0x0004e8000c1e1100 */
[----:B------:R4:W-:Y:S01]  /*4fc80*/  STL [R1+0x9a4], R59 ;  /* 0x0009a43b01007387 */ /* 0x0009e20000100800 */
[----:B--2---:R-:W-:-:S03]  /*4fc90*/  @!P0 IMAD.MOV.U32 R12, RZ, RZ, R53 ;  /* 0x000000ffff0c8224 */ /* 0x004fc600078e0035 */
[----:B0-----:R-:W2:Y:S01]  /*4fca0*/  LDL.LU R53, [R1+0x640] ;  /* 0x0006400001357983 */ /* 0x001ea20000300800 */
[----:B------:R-:W-:-:S03]  /*4fcb0*/  @!P0 IMAD.MOV.U32 R13, RZ, RZ, R58 ;  /* 0x000000ffff0d8224 */ /* 0x000fc600078e003a */
[----:B------:R-:W2:Y:S04]  /*4fcc0*/  LDL.LU R60, [R1+0x5c0] ;  /* 0x0005c000013c7983 */ /* 0x000ea80000300800 */
[----:B-1----:R-:W3:Y:S04]  /*4fcd0*/  LDL.LU R58, [R1+0x600] ;  /* 0x00060000013a7983 */ /* 0x002ee80000300800 */
        /* <DEDUP_REMOVED lines=9> */
[----:B------:R-:W-:Y:S01]  /*4fd70*/  PRMT R16, RZ, 0x7610, R16 ;  /* 0x00007610ff107816 */ /* 0x000fe20000000010 */
[----:B------:R-:W-:Y:S02]  /*4fd80*/  IMAD.MOV.U32 R70, RZ, RZ, R76 ;  /* 0x000000ffff467224 */ /* 0x000fe400078e004c */
[----:B------:R-:W-:Y:S02]  /*4fd90*/  IMAD.MOV.U32 R76, RZ, RZ, R46 ;  /* 0x000000ffff4c7224 */ /* 0x000fe400078e002e */
[----:B------:R-:W-:Y:S02]  /*4fda0*/  IMAD.MOV.U32 R66, RZ, RZ, R71 ;  /* 0x000000ffff427224 */ /* 0x000fe400078e0047 */
[----:B------:R-:W-:Y:S02]  /*4fdb0*/  IMAD.MOV.U32 R71, RZ, RZ, R77 ;  /* 0x000000ffff477224 */ /* 0x000fe400078e004d */
[----:B------:R-:W-:-:S02]  /*4fdc0*/  IMAD.MOV.U32 R77, RZ, RZ, R78 ;  /* 0x000000ffff4d7224 */ /* 0x000fc400078e004e */
[----:B------:R-:W-:Y:S01]  /*4fdd0*/  IMAD.MOV.U32 R78, RZ, RZ, R47 ;  /* 0x000000ffff4e7224 */ /* 0x000fe200078e002f */
[----:B--2---:R-:W-:Y:S02]  /*4fde0*/  IADD3 R60, P4, PT, R60, UR15, RZ ;  /* 0x0000000f3c3c7c10 */ /* 0x004fe4000ff9e0ff */
[----:B---3--:R-:W-:Y:S02]  /*4fdf0*/  IADD3 R58, P3, PT, R58, UR15, RZ ;  /* 0x0000000f3a3a7c10 */ /* 0x008fe4000ff7e0ff */
[----:B------:R-:W-:Y:S01]  /*4fe00*/  IADD3.X R64, PT, PT, R64, UR58, RZ, P4, !PT ;  /* 0x0000003a40407c10 */ /* 0x000fe2000a7fe4ff */
[----:B0-----:R-:W-:Y:S01]  /*4fe10*/  @!P0 IMAD.MOV.U32 R12, RZ, RZ, R60 ;  /* 0x000000ffff0c8224 */ /* 0x001fe200078e003c */
[----:B------:R-:W-:-:S03]  /*4fe20*/  IADD3 R53, P1, PT, R53, UR15, RZ ;  /* 0x0000000f35357c10 */ /* 0x000fc6000ff3e0ff */
[----:B------:R-:W-:Y:S01]  /*4fe30*/  @!P0 IMAD.MOV.U32 R13, RZ, RZ, R64 ;  /* 0x000000ffff0d8224 */ /* 0x000fe200078e0040 */
[----:B------:R-:W-:Y:S04]  /*4fe40*/  STL [R1+0x5c0], R60 ;  /* 0x0005c03c01007387 */ /* 0x000fe80000100800 */
[----:B------:R0:W2:Y:S01]  /*4fe50*/  @!P0 LDG.E.U8 R17, desc[UR20][R12.64] ;  /* 0x000000140c118981 */ /* 0x0000a2000c1e1100 */
[----:B----4-:R-:W-:-:S03]  /*4fe60*/  IADD3.X R59, PT, PT, R59, UR58, RZ, P3, !PT ;  /* 0x0000003a3b3b7c10 */ /* 0x010fc60009ffe4ff */
[----:B------:R1:W-:Y:S01]  /*4fe70*/  STL [R1+0x640], R53 ;  /* 0x0006403501007387 */ /* 0x0003e20000100800 */
[----:B0-----:R-:W-:Y:S01]  /*4fe80*/  @!P0 IMAD.MOV.U32 R12, RZ, RZ, R58 ;  /* 0x000000ffff0c8224 */ /* 0x001fe200078e003a */
[----:B------:R-:W-:Y:S01]  /*4fe90*/  IADD3.X R54, PT, PT, R54, UR58, RZ, P1, !PT ;  /* 0x0000003a36367c10 */ /* 0x000fe20008ffe4ff */
[----:B------:R-:W-:Y:S01]  /*4fea0*/  @!P0 IMAD.MOV.U32 R13, RZ, RZ, R59 ;  /* 0x000000ffff0d8224 */ /* 0x000fe200078e003b */
[----:B------:R0:W-:Y:S04]  /*4feb0*/  STL [R1+0x600], R58 ;  /* 0x0006003a01007387 */ /* 0x0001e80000100800 */
[----:B------:R-:W-:Y:S04]  /*4fec0*/  STL [R1+0x5bc], R64 ;  /* 0x0005bc4001007387 */ /* 0x000fe80000100800 */
[----:B------:R3:W-:Y:S04]  /*4fed0*/  STL [R1+0x5fc], R59 ;  /* 0x0005fc3b01007387 */ /* 0x0007e80000100800 */
[----:B------:R4:W2:Y:S04]  /*4fee0*/  @!P0 LDG.E.U8 R16, desc[UR20][R12.64] ;  /* 0x000000140c108981 */ /* 0x0008a8000c1e1100 */
[----:B------:R0:W-:Y:S01]  /*4fef0*/  STL [R1+0x63c], R54 ;  /* 0x00063c3601007387 */ /* 0x0001e20000100800 */
[----:B----4-:R-:W-:-:S03]  /*4ff00*/  @!P0 IMAD.MOV.U32 R12, RZ, RZ, R53 ;  /* 0x000000ffff0c8224 */ /* 0x010fc600078e0035 */
[----:B-1----:R-:W4:Y:S04]  /*4ff10*/  LDL.LU R53, [R1+0x720] ;  /* 0x0007200001357983 */ /* 0x002f280000300800 */
[----:B------:R-:W2:Y:S04]  /*4ff20*/  LDL.LU R46, [R1+0x680] ;  /* 0x00068000012e7983 */ /* 0x000ea80000300800 */
[----:B0-----:R-:W2:Y:S04]  /*4ff30*/  LDL.LU R58, [R1+0x6c0] ;  /* 0x0006c000013a7983 */ /* 0x001ea80000300800 */
[----:B------:R-:W2:Y:S04]  /*4ff40*/  LDL.LU R47, [R1+0x67c] ;  /* 0x00067c00012f7983 */ /* 0x000ea80000300800 */
[----:B---3--:R-:W3:Y:S01]  /*4ff50*/  LDL.LU R59, [R1+0x6bc] ;  /* 0x0006bc00013b7983 */ /* 0x008ee20000300800 */
[----:B------:R-:W-:-:S03]  /*4ff60*/  @!P0 IMAD.MOV.U32 R13, RZ, RZ, R54 ;  /* 0x000000ffff0d8224 */ /* 0x000fc600078e0036 */
[----:B------:R-:W3:Y:S01]  /*4ff70*/  LDL.LU R54, [R1+0x71c] ;  /* 0x00071c0001367983 */ /* 0x000ee20000300800 */
[----:B------:R-:W-:Y:S02]  /*4ff80*/  PRMT R15, RZ, 0x7610, R15 ;  /* 0x00007610ff0f7816 */ /* 0x000fe4000000000f */
[----:B------:R-:W-:-:S04]  /*4ff90*/  PRMT R14, RZ, 0x7610, R14 ;  /* 0x00007610ff0e7816 */ /* 0x000fc8000000000e */
[----:B------:R0:W3:Y:S02]  /*4ffa0*/  @!P0 LDG.E.U8 R15, desc[UR20][R12.64] ;  /* 0x000000140c0f8981 */ /* 0x0000e4000c1e1100 */
[----:B0-----:R-:W-:Y:S02]  /*4ffb0*/  PRMT R13, RZ, 0x7610, R13 ;  /* 0x00007610ff0d7816 */ /* 0x001fe4000000000d */
[----:B----4-:R-:W-:Y:S02]  /*4ffc0*/  IADD3 R53, P1, PT, R53, UR15, RZ ;  /* 0x0000000f35357c10 */ /* 0x010fe4000ff3e0ff */
[----:B--2---:R-:W-:Y:S02]  /*4ffd0*/  IADD3 R46, P4, PT, R46, UR15, RZ ;  /* 0x0000000f2e2e7c10 */ /* 0x004fe4000ff9e0ff */
[----:B------:R-:W-:-:S03]  /*4ffe0*/  IADD3 R58, P3, PT, R58, UR15, RZ ;  /* 0x0000000f3a3a7c10 */ /* 0x000fc6000ff7e0ff */
[----:B------:R0:W-:Y:S01]  /*4fff0*/  STL [R1+0x680], R46 ;  /* 0x0006802e01007387 */ /* 0x0001e20000100800 */
[----:B------:R-:W-:-:S03]  /*50000*/  IADD3.X R47, PT, PT, R47, UR58, RZ, P4, !PT ;  /* 0x0000003a2f2f7c10 */ /* 0x000fc6000a7fe4ff */
[----:B------:R-:W-:Y:S01]  /*50010*/  STL [R1+0x720], R53 ;  /* 0x0007203501007387 */ /* 0x000fe20000100800 */
[----:B---3--:R-:W-:-:S03]  /*50020*/  IADD3.X R59, PT, PT, R59, UR58, RZ, P3, !PT ;  /* 0x0000003a3b3b7c10 */ /* 0x008fc60009ffe4ff */
[----:B------:R-:W-:Y:S04]  /*50030*/  STL [R1+0x6c0], R58 ;  /* 0x0006c03a01007387 */ /* 0x000fe80000100800 */
[----:B------:R1:W-:Y:S01]  /*50040*/  STL [R1+0x67c], R47 ;  /* 0x00067c2f01007387 */ /* 0x0003e20000100800 */
[----:B------:R-:W-:-:S03]  /*50050*/  IADD3.X R54, PT, PT, R54, UR58, RZ, P1, !PT ;  /* 0x0000003a36367c10 */ /* 0x000fc60008ffe4ff */
[----:B------:R0:W2:Y:S04]  /*50060*/  @!P0 LDG.E.U8 R14, desc[UR20][R46.64] ;  /* 0x000000142e0e8981 */ /* 0x0000a8000c1e1100 */
[----:B------:R3:W-:Y:S01]  /*50070*/  STL [R1+0x6bc], R59 ;  /* 0x0006bc3b01007387 */ /* 0x0007e20000100800 */
[----:B0-----:R-:W-:Y:S02]  /*50080*/  @!P0 IMAD.MOV.U32 R46, RZ, RZ, R58 ;  /* 0x000000ffff2e8224 */ /* 0x001fe400078e003a */
[----:B-1----:R-:W-:Y:S01]  /*50090*/  @!P0 IMAD.MOV.U32 R47, RZ, RZ, R59 ;  /* 0x000000ffff2f8224 */ /* 0x002fe200078e003b */
[----:B------:R0:W-:Y:S04]  /*500a0*/  STL [R1+0x71c], R54 ;  /* 0x00071c3601007387 */ /* 0x0001e80000100800 */
[----:B------:R1:W4:Y:S02]  /*500b0*/  @!P0 LDG.E.U8 R13, desc[UR20][R46.64] ;  /* 0x000000142e0d8981 */ /* 0x000324000c1e1100 */
[----:B-1----:R-:W-:-:S02]  /*500c0*/  @!P0 IMAD.MOV.U32 R46, RZ, RZ, R53 ;  /* 0x000000ffff2e8224 */ /* 0x002fc400078e0035 */
[----:B------:R-:W2:Y:S04]  /*500d0*/  LDL.LU R53, [R1+0x7e0] ;  /* 0x0007e00001357983 */ /* 0x000ea80000300800 */
[----:B------:R-:W2:Y:S04]  /*500e0*/  LDL.LU R60, [R1+0x760] ;  /* 0x00076000013c7983 */ /* 0x000ea80000300800 */
[----:B------:R-:W4:Y:S04]  /*500f0*/  LDL.LU R58, [R1+0x7a0] ;  /* 0x0007a000013a7983 */ /* 0x000f280000300800 */
[----:B------:R-:W4:Y:S04]  /*50100*/  LDL.LU R64, [R1+0x75c] ;  /* 0x00075c0001407983 */ /* 0x000f280000300800 */
[----:B---3--:R-:W3:Y:S01]  /*50110*/  LDL.LU R59, [R1+0x79c] ;  /* 0x00079c00013b7983 */ /* 0x008ee20000300800 */
[----:B------:R-:W-:-:S03]  /*50120*/  @!P0 IMAD.MOV.U32 R47, RZ, RZ, R54 ;  /* 0x000000ffff2f8224 */ /* 0x000fc600078e0036 */
[----:B0-----:R-:W3:Y:S01]  /*50130*/  LDL.LU R54, [R1+0x7dc] ;  /* 0x0007dc0001367983 */ /* 0x001ee20000300800 */
[----:B------:R-:W-:Y:S02]  /*50140*/  PRMT R12, RZ, 0x7610, R12 ;  /* 0x00007610ff0c7816 */ /* 0x000fe4000000000c */
[----:B------:R-:W-:-:S04]  /*50150*/  PRMT R49, RZ, 0x7610, R49 ;  /* 0x00007610ff317816 */ /* 0x000fc80000000031 */
[----:B------:R0:W3:Y:S01]  /*50160*/  @!P0 LDG.E.U8 R12, desc[UR20][R46.64] ;  /* 0x000000142e0c8981 */ /* 0x0000e2000c1e1100 */
[----:B------:R-:W-:Y:S02]  /*50170*/  PRMT R50, RZ, 0x7610, R50 ;  /* 0x00007610ff327816 */ /* 0x000fe40000000032 */
[----:B--2---:R-:W-:Y:S02]  /*50180*/  IADD3 R60, P4, PT, R60, UR15, RZ ;  /* 0x0000000f3c3c7c10 */ /* 0x004fe4000ff9e0ff */
[----:B----4-:R-:W-:Y:S02]  /*50190*/  IADD3 R58, P3, PT, R58, UR15, RZ ;  /* 0x0000000f3a3a7c10 */ /* 0x010fe4000ff7e0ff */
[----:B------:R-:W-:Y:S01]  /*501a0*/  IADD3.X R64, PT, PT, R64, UR58, RZ, P4, !PT ;  /* 0x0000003a40407c10 */ /* 0x000fe2000a7fe4ff */
[----:B0-----:R-:W-:Y:S01]  /*501b0*/  @!P0 IMAD.MOV.U32 R46, RZ, RZ, R60 ;  /* 0x000000ffff2e8224 */ /* 0x001fe200078e003c */
[----:B------:R-:W-:Y:S02]  /*501c0*/  IADD3 R53, P1, PT, R53, UR15, RZ ;  /* 0x0000000f35357c10 */ /* 0x000fe4000ff3e0ff */
[----:B---3--:R-:W-:Y:S01]  /*501d0*/  IADD3.X R59, PT, PT, R59, UR58, RZ, P3, !PT ;  /* 0x0000003a3b3b7c10 */ /* 0x008fe20009ffe4ff */
[----:B------:R-:W-:Y:S01]  /*501e0*/  @!P0 IMAD.MOV.U32 R47, RZ, RZ, R64 ;  /* 0x000000ffff2f8224 */ /* 0x000fe200078e0040 */
[----:B------:R-:W-:Y:S01]  /*501f0*/  STL [R1+0x760], R60 ;  /* 0x0007603c01007387 */ /* 0x000fe20000100800 */
[----:B------:R-:W-:-:S03]  /*50200*/  IADD3.X R54, PT, PT, R54, UR58, RZ, P1, !PT ;  /* 0x0000003a36367c10 */ /* 0x000fc60008ffe4ff */
[----:B------:R0:W2:Y:S04]  /*50210*/  @!P0 LDG.E.U8 R49, desc[UR20][R46.64] ;  /* 0x000000142e318981 */ /* 0x0000a8000c1e1100 */
[----:B------:R1:W-:Y:S01]  /*50220*/  STL [R1+0x7e0], R53 ;  /* 0x0007e03501007387 */ /* 0x0003e20000100800 */
[----:B0-----:R-:W-:Y:S02]  /*50230*/  @!P0 IMAD.MOV.U32 R46, RZ, RZ, R58 ;  /* 0x000000ffff2e8224 */ /* 0x001fe400078e003a */
[----:B------:R-:W-:Y:S01]  /*50240*/  @!P0 IMAD.MOV.U32 R47, RZ, RZ, R59 ;  /* 0x000000ffff2f8224 */ /* 0x000fe200078e003b */
[----:B------:R0:W-:Y:S04]  /*50250*/  STL [R1+0x7a0], R58 ;  /* 0x0007a03a01007387 */ /* 0x0001e80000100800 */
[----:B------:R3:W-:Y:S04]  /*50260*/  STL [R1+0x75c], R64 ;  /* 0x00075c4001007387 */ /* 0x0007e80000100800 */
[----:B------:R4:W-:Y:S04]  /*50270*/  STL [R1+0x79c], R59 ;  /* 0x00079c3b01007387 */ /* 0x0009e80000100800 */
[----:B------:R0:W2:Y:S04]  /*50280*/  @!P0 LDG.E.U8 R50, desc[UR20][R46.64] ;  /* 0x000000142e328981 */ /* 0x0000a8000c1e1100 */
[----:B------:R3:W-:Y:S01]  /*50290*/  STL [R1+0x7dc], R54 ;  /* 0x0007dc3601007387 */ /* 0x0007e20000100800 */
[----:B0-----:R-:W-:-:S03]  /*502a0*/  @!P0 IMAD.MOV.U32 R46, RZ, RZ, R53 ;  /* 0x000000ffff2e8224 */ /* 0x001fc600078e0035 */
[----:B-1----:R-:W2:Y:S04]  /*502b0*/  LDL.LU R53, [R1+0x8a0] ;  /* 0x0008a00001357983 */ /* 0x002ea80000300800 */
[----:B------:R-:W2:Y:S04]  /*502c0*/  LDL.LU R60, [R1+0x820] ;  /* 0x00082000013c7983 */ /* 0x000ea80000300800 */
[----:B------:R-:W2:Y:S04]  /*502d0*/  LDL.LU R58, [R1+0x860] ;  /* 0x00086000013a7983 */ /* 0x000ea80000300800 */
[----:B---3--:R-:W3:Y:S04]  /*502e0*/  LDL.LU R64, [R1+0x81c] ;  /* 0x00081c0001407983 */ /* 0x008ee80000300800 */
        /* <DEDUP_REMOVED lines=9> */
[----:B---3--:R-:W-:Y:S01]  /*50380*/  IADD3.X R64, PT, PT, R64, UR58, RZ, P4, !PT ;  /* 0x0000003a40407c10 */ /* 0x008fe2000a7fe4ff */
[----:B0-----:R-:W-:Y:S01]  /*50390*/  @!P0 IMAD.MOV.U32 R46, RZ, RZ, R60 ;  /* 0x000000ffff2e8224 */ /* 0x001fe200078e003c */
[----:B------:R-:W-:Y:S02]  /*503a0*/  IADD3 R53, P1, PT, R53, UR15, RZ ;  /* 0x0000000f35357c10 */ /* 0x000fe4000ff3e0ff */
[----:B----4-:R-:W-:Y:S01]  /*503b0*/  IADD3.X R59, PT, PT, R59, UR58, RZ, P3, !PT ;  /* 0x0000003a3b3b7c10 */ /* 0x010fe20009ffe4ff */
        /* <DEDUP_REMOVED lines=46> */
[----:B---3--:R-:W3:Y:S01]  /*506a0*/  LDL.LU R64, [R1+0x15b8] ;  /* 0x0015b80001407983 */ /* 0x008ee20000300800 */
[----:B------:R-:W-:-:S03]  /*506b0*/  @!P0 IMAD.MOV.U32 R47, RZ, RZ, R54 ;  /* 0x000000ffff2f8224 */ /* 0x000fc600078e0036 */
[----:B----4-:R-:W4:Y:S04]  /*506c0*/  LDL.LU R59, [R1+0x15f8] ;  /* 0x0015f800013b7983 */ /* 0x010f280000300800 */
        /* <DEDUP_REMOVED lines=12> */
[----:B------:R0:W-:Y:S01]  /*50790*/  STL [R1+0x15bc], R60 ;  /* 0x0015bc3c01007387 */ /* 0x0001e20000100800 */
[----:B------:R-:W-:-:S03]  /*507a0*/  IADD3.X R54, PT, PT, R54, UR58, RZ, P1, !PT ;  /* 0x0000003a36367c10 */ /* 0x000fc60008ffe4ff */
[----:B------:R-:W-:Y:S04]  /*507b0*/  STL [R1+0x163c], R53 ;  /* 0x00163c3501007387 */ /* 0x000fe80000100800 */
[----:B------:R1:W2:Y:S04]  /*507c0*/  @!P0 LDG.E.U8 R67, desc[UR20][R46.64] ;  /* 0x000000142e438981 */ /* 0x0002a8000c1e1100 */
[----:B------:R3:W-:Y:S04]  /*507d0*/  STL [R1+0x15fc], R58 ;  /* 0x0015fc3a01007387 */ /* 0x0007e80000100800 */
[----:B------:R4:W-:Y:S01]  /*507e0*/  STL [R1+0x15b8], R64 ;  /* 0x0015b84001007387 */ /* 0x0009e20000100800 */
[----:B-1----:R-:W-:-:S02]  /*507f0*/  @!P0 IMAD.MOV.U32 R46, RZ, RZ, R58 ;  /* 0x000000ffff2e8224 */ /* 0x002fc400078e003a */
[----:B------:R-:W-:Y:S01]  /*50800*/  @!P0 IMAD.MOV.U32 R47, RZ, RZ, R59 ;  /* 0x000000ffff2f8224 */ /* 0x000fe200078e003b */
[----:B------:R1:W-:Y:S04]  /*50810*/  STL [R1+0x15f8], R59 ;  /* 0x0015f83b01007387 */ /* 0x0003e80000100800 */
[----:B------:R1:W-:Y:S04]  /*50820*/  STL [R1+0x1638], R54 ;  /* 0x0016383601007387 */ /* 0x0003e80000100800 */
[----:B0-----:R-:W2:Y:S04]  /*50830*/  LDL.LU R60, [R1+0x167c] ;  /* 0x00167c00013c7983 */ /* 0x001ea80000300800 */
[----:B------:R0:W2:Y:S04]  /*50840*/  @!P0 LDG.E.U8 R68, desc[UR20][R46.64] ;  /* 0x000000142e448981 */ /* 0x0000a8000c1e1100 */
[----:B---3--:R-:W3:Y:S01]  /*50850*/  LDL.LU R58, [R1+0x16bc] ;  /* 0x0016bc00013a7983 */ /* 0x008ee20000300800 */
[----:B0-----:R-:W-:-:S03]  /*50860*/  @!P0 IMAD.MOV.U32 R46, RZ, RZ, R53 ;  /* 0x000000ffff2e8224 */ /* 0x001fc600078e0035 */
[----:B------:R-:W3:Y:S04]  /*50870*/  LDL.LU R53, [R1+0x199c] ;  /* 0x00199c0001357983 */ /* 0x000ee80000300800 */
[----:B----4-:R-:W4:Y:S04]  /*50880*/  LDL.LU R64, [R1+0x1678] ;  /* 0x0016780001407983 */ /* 0x010f280000300800 */
[----:B-1----:R-:W4:Y:S01]  /*50890*/  LDL.LU R59, [R1+0x16b8] ;  /* 0x0016b800013b7983 */ /* 0x002f220000300800 */
[----:B------:R-:W-:-:S03]  /*508a0*/  @!P0 IMAD.MOV.U32 R47, RZ, RZ, R54 ;  /* 0x000000ffff2f8224 */ /* 0x000fc600078e0036 */
[----:B------:R-:W4:Y:S01]  /*508b0*/  LDL.LU R54, [R1+0xed4] ;  /* 0x000ed40001367983 */ /* 0x000f220000300800 */
[----:B------:R-:W-:Y:S02]  /*508c0*/  PRMT R69, RZ, 0x7610, R69 ;  /* 0x00007610ff457816 */ /* 0x000fe40000000045 */
[----:B------:R-:W-:-:S04]  /*508d0*/  PRMT R73, RZ, 0x7610, R73 ;  /* 0x00007610ff497816 */ /* 0x000fc80000000049 */
[----:B------:R0:W4:Y:S01]  /*508e0*/  @!P0 LDG.E.U8 R69, desc[UR20][R46.64] ;  /* 0x000000142e458981 */ /* 0x000122000c1e1100 */
[----:B------:R-:W-:Y:S02]  /*508f0*/  PRMT R74, RZ, 0x7610, R74 ;  /* 0x00007610ff4a7816 */ /* 0x000fe4000000004a */
[----:B--2---:R-:W-:-:S05]  /*50900*/  IADD3 R60, P3, PT, R60, UR15, RZ ;  /* 0x0000000f3c3c7c10 */ /* 0x004fca000ff7e0ff */
[----:B0-----:R-:W-:Y:S01]  /*50910*/  @!P0 IMAD.MOV.U32 R46, RZ, RZ, R60 ;  /* 0x000000ffff2e8224 */ /* 0x001fe200078e003c */
[----:B---3--:R-:W-:Y:S02]  /*50920*/  IADD3 R58, P1, PT, R58, UR15, RZ ;  /* 0x0000000f3a3a7c10 */ /* 0x008fe4000ff3e0ff */
[----:B----4-:R-:W-:Y:S02]  /*50930*/  IADD3.X R64, PT, PT, R64, UR58, RZ, P3, !PT ;  /* 0x0000003a40407c10 */ /* 0x010fe40009ffe4ff */
[----:B------:R-:W-:Y:S02]  /*50940*/  IADD3 R53, P4, PT, R53, UR15, RZ ;  /* 0x0000000f35357c10 */ /* 0x000fe4000ff9e0ff */
[----:B------:R-:W-:Y:S01]  /*50950*/  IADD3.X R59, PT, PT, R59, UR58, RZ, P1, !PT ;  /* 0x0000003a3b3b7c10 */ /* 0x000fe20008ffe4ff */
[----:B------:R-:W-:Y:S01]  /*50960*/  @!P0 IMAD.MOV.U32 R47, RZ, RZ, R64 ;  /* 0x000000ffff2f8224 */ /* 0x000fe200078e0040 */
[----:B------:R-:W-:Y:S01]  /*50970*/  STL [R1+0x167c], R60 ;  /* 0x00167c3c01007387 */ /* 0x000fe20000100800 */
[----:B------:R-:W-:-:S03]  /*50980*/  IADD3.X R54, PT, PT, R54, UR58, RZ, P4, !PT ;  /* 0x0000003a36367c10 */ /* 0x000fc6000a7fe4ff */
[----:B------:R0:W2:Y:S04]  /*50990*/  @!P0 LDG.E.U8 R73, desc[UR20][R46.64] ;  /* 0x000000142e498981 */ /* 0x0000a8000c1e1100 */
[----:B------:R-:W-:Y:S01]  /*509a0*/  STL [R1+0x16bc], R58 ;  /* 0x0016bc3a01007387 */ /* 0x000fe20000100800 */
[----:B0-----:R-:W-:Y:S02]  /*509b0*/  @!P0 IMAD.MOV.U32 R46, RZ, RZ, R58 ;  /* 0x000000ffff2e8224 */ /* 0x001fe400078e003a */
[----:B------:R-:W-:Y:S01]  /*509c0*/  @!P0 IMAD.MOV.U32 R47, RZ, RZ, R59 ;  /* 0x000000ffff2f8224 */ /* 0x000fe200078e003b */
[----:B------:R0:W-:Y:S04]  /*509d0*/  STL [R1+0x199c], R53 ;  /* 0x00199c3501007387 */ /* 0x0001e80000100800 */
[----:B------:R1:W-:Y:S04]  /*509e0*/  STL [R1+0x1678], R64 ;  /* 0x0016784001007387 */ /* 0x0003e80000100800 */
[----:B------:R3:W-:Y:S04]  /*509f0*/  STL [R1+0x16b8], R59 ;  /* 0x0016b83b01007387 */ /* 0x0007e80000100800 */
[----:B------:R4:W2:Y:S04]  /*50a00*/  @!P0 LDG.E.U8 R74, desc[UR20][R46.64] ;  /* 0x000000142e4a8981 */ /* 0x0008a8000c1e1100 */
[----:B------:R1:W-:Y:S01]  /*50a10*/  STL [R1+0xed4], R54 ;  /* 0x000ed43601007387 */ /* 0x0003e20000100800 */
[----:B----4-:R-:W-:-:S03]  /*50a20*/  @!P0 IMAD.MOV.U32 R46, RZ, RZ, R53 ;  /* 0x000000ffff2e8224 */ /* 0x010fc600078e0035 */
[----:B0-----:R-:W4:Y:S04]  /*50a30*/  LDL.LU R53, [R1+0x193c] ;  /* 0x00193c0001357983 */ /* 0x001f280000300800 */
[----:B------:R-:W2:Y:S04]  /*50a40*/  LDL.LU R60, [R1+0xef8] ;  /* 0x000ef800013c7983 */ /* 0x000ea80000300800 */
[----:B------:R-:W4:Y:S04]  /*50a50*/  LDL.LU R58, [R1+0x195c] ;  /* 0x00195c00013a7983 */ /* 0x000f280000300800 */
[----:B-1----:R-:W4:Y:S01]  /*50a60*/  LDL.LU R64, [R1+0xef4] ;  /* 0x000ef40001407983 */ /* 0x002f220000300800 */
[----:B------:R-:W-:-:S03]  /*50a70*/  @!P0 IMAD.MOV.U32 R47, RZ, RZ, R54 ;  /* 0x000000ffff2f8224 */ /* 0x000fc600078e0036 */
[----:B---3--:R-:W3:Y:S04]  /*50a80*/  LDL.LU R59, [R1+0xf14] ;  /* 0x000f1400013b7983 */ /* 0x008ee80000300800 */
[----:B------:R-:W3:Y:S01]  /*50a90*/  LDL.LU R54, [R1+0xf38] ;  /* 0x000f380001367983 */ /* 0x000ee20000300800 */
[----:B------:R-:W-:Y:S02]  /*50aa0*/  PRMT R75, RZ, 0x7610, R75 ;  /* 0x00007610ff4b7816 */ /* 0x000fe4000000004b */
[----:B------:R-:W-:-:S04]  /*50ab0*/  PRMT R79, RZ, 0x7610, R79 ;  /* 0x00007610ff4f7816 */ /* 0x000fc8000000004f */
[----:B------:R0:W3:Y:S01]  /*50ac0*/  @!P0 LDG.E.U8 R75, desc[UR20][R46.64] ;  /* 0x000000142e4b8981 */ /* 0x0000e2000c1e1100 */
[----:B------:R-:W-:Y:S02]  /*50ad0*/  PRMT R80, RZ, 0x7610, R80 ;  /* 0x00007610ff507816 */ /* 0x000fe40000000050 */
[----:B------:R-:W-:Y:S02]  /*50ae0*/  PRMT R81, RZ, 0x7610, R81 ;  /* 0x00007610ff517816 */ /* 0x000fe40000000051 */
[----:B--2---:R-:W-:Y:S02]  /*50af0*/  IADD3 R60, P4, PT, R60, UR15, RZ ;  /* 0x0000000f3c3c7c10 */ /* 0x004fe4000ff9e0ff */
[----:B----4-:R-:W-:Y:S02]  /*50b00*/  IADD3 R58, P3, PT, R58, UR15, RZ ;  /* 0x0000000f3a3a7c10 */ /* 0x010fe4000ff7e0ff */
[----:B------:R-:W-:Y:S01]  /*50b10*/  IADD3.X R64, PT, PT, R64, UR58, RZ, P4, !PT ;  /* 0x0000003a40407c10 */ /* 0x000fe2000a7fe4ff */
[----:B0-----:R-:W-:Y:S01]  /*50b20*/  @!P0 IMAD.MOV.U32 R46, RZ, RZ, R60 ;  /* 0x000000ffff2e8224 */ /* 0x001fe200078e003c */
[----:B------:R-:W-:-:S02]  /*50b30*/  IADD3 R53, P1, PT, R53, UR15, RZ ;  /* 0x0000000f35357c10 */ /* 0x000fc4000ff3e0ff */
[----:B---3--:R-:W-:Y:S01]  /*50b40*/  IADD3.X R59, PT, PT, R59, UR58, RZ, P3, !PT ;  /* 0x0000003a3b3b7c10 */ /* 0x008fe20009ffe4ff */
[----:B------:R-:W-:Y:S01]  /*50b50*/  @!P0 IMAD.MOV.U32 R47, RZ, RZ, R64 ;  /* 0x000000ffff2f8224 */ /* 0x000fe200078e0040 */
[----:B------:R-:W-:Y:S01]  /*50b60*/  STL [R1+0xef8], R60 ;  /* 0x000ef83c01007387 */ /* 0x000fe20000100800 */
[----:B------:R-:W-:-:S03]  /*50b70*/  IADD3.X R54, PT, PT, R54, UR58, RZ, P1, !PT ;  /* 0x0000003a36367c10 */ /* 0x000fc60008ffe4ff */
[----:B------:R0:W2:Y:S04]  /*50b80*/  @!P0 LDG.E.U8 R79, desc[UR20][R46.64] ;  /* 0x000000142e4f8981 */ /* 0x0000a8000c1e1100 */
[----:B------:R-:W-:Y:S04]  /*50b90*/  STL [R1+0x193c], R53 ;  /* 0x00193c3501007387 */ /* 0x000fe80000100800 */
[----:B------:R1:W-:Y:S01]  /*50ba0*/  STL [R1+0x195c], R58 ;  /* 0x00195c3a01007387 */ /* 0x0003e20000100800 */
[----:B0-----:R-:W-:Y:S02]  /*50bb0*/  @!P0 IMAD.MOV.U32 R46, RZ, RZ, R58 ;  /* 0x000000ffff2e8224 */ /* 0x001fe400078e003a */
[----:B------:R-:W-:Y:S01]  /*50bc0*/  @!P0 IMAD.MOV.U32 R47, RZ, RZ, R59 ;  /* 0x000000ffff2f8224 */ /* 0x000fe200078e003b */
[----:B------:R0:W-:Y:S04]  /*50bd0*/  STL [R1+0xef4], R64 ;  /* 0x000ef44001007387 */ /* 0x0001e80000100800 */
[----:B------:R3:W-:Y:S04]  /*50be0*/  STL [R1+0xf14], R59 ;  /* 0x000f143b01007387 */ /* 0x0007e80000100800 */
[----:B------:R4:W-:Y:S04]  /*50bf0*/  STL [R1+0xf38], R54 ;  /* 0x000f383601007387 */ /* 0x0009e80000100800 */
[----:B------:R0:W2:Y:S04]  /*50c00*/  @!P0 LDG.E.U8 R80, desc[UR20][R46.64] ;  /* 0x000000142e508981 */ /* 0x0000a8000c1e1100 */
[----:B-1----:R-:W2:Y:S04]  /*50c10*/  LDL.LU R58, [R1+0x18ac] ;  /* 0x0018ac00013a7983 */ /* 0x002ea80000300800 */
[----:B------:R-:W2:Y:S01]  /*50c20*/  LDL.LU R65, [R1+0x1914] ;  /* 0x0019140001417983 */ /* 0x000ea20000300800 */
[----:B0-----:R-:W-:-:S02]  /*50c30*/  @!P0 IMAD.MOV.U32 R46, RZ, RZ, R53 ;  /* 0x000000ffff2e8224 */ /* 0x001fc400078e0035 */
[----:B------:R-:W-:Y:S01]  /*50c40*/  @!P0 IMAD.MOV.U32 R47, RZ, RZ, R54 ;  /* 0x000000ffff2f8224 */ /* 0x000fe200078e0036 */
[----:B------:R-:W2:Y:S04]  /*50c50*/  LDL.LU R60, [R1+0x18ec] ;  /* 0x0018ec00013c7983 */ /* 0x000ea80000300800 */
[----:B------:R-:W2:Y:S04]  /*50c60*/  LDL.LU R64, [R1+0x18dc] ;  /* 0x0018dc0001407983 */ /* 0x000ea80000300800 */
[----:B---3--:R-:W3:Y:S04]  /*50c70*/  LDL.LU R59, [R1+0x18a4] ;  /* 0x0018a400013b7983 */ /* 0x008ee80000300800 */
[----:B----4-:R-:W4:Y:S04]  /*50c80*/  LDL.LU R54, [R1+0x6e4] ;  /* 0x0006e40001367983 */ /* 0x010f280000300800 */
[----:B------:R-:W4:Y:S04]  /*50c90*/  LDL.LU R53, [R1+0x6e8] ;  /* 0x0006e80001357983 */ /* 0x000f280000300800 */
[----:B------:R0:W4:Y:S04]  /*50ca0*/  @!P0 LDG.E.U8 R81, desc[UR20][R46.64] ;  /* 0x000000142e518981 */ /* 0x000128000c1e1100 */
[----:B------:R-:W4:Y:S01]  /*50cb0*/  LDL.LU R47, [R1+0xf54] ;  /* 0x000f5400012f7983 */ /* 0x000f220000300800 */
[----:B------:R-:W-:-:S02]  /*50cc0*/  PRMT R85, RZ, 0x7610, R85 ;  /* 0x00007610ff557816 */ /* 0x000fc40000000055 */
[----:B------:R-:W-:Y:S02]  /*50cd0*/  PRMT R86, RZ, 0x7610, R86 ;  /* 0x00007610ff567816 */ /* 0x000fe40000000056 */
[----:B------:R-:W-:Y:S02]  /*50ce0*/  PRMT R87, RZ, 0x7610, R87 ;  /* 0x00007610ff577816 */ /* 0x000fe40000000057 */
[----:B------:R-:W-:Y:S02]  /*50cf0*/  PRMT R0, RZ, 0x7610, R0 ;  /* 0x00007610ff007816 */ /* 0x000fe40000000000 */
[----:B--2---:R-:W-:Y:S02]  /*50d00*/  IADD3 R58, P1, PT, R58, UR15, RZ ;  /* 0x0000000f3a3a7c10 */ /* 0x004fe4000ff3e0ff */
[----:B------:R-:W-:Y:S02]  /*50d10*/  IADD3 R65, P4, PT, R65, UR15, RZ ;  /* 0x0000000f41417c10 */ /* 0x000fe4000ff9e0ff */
[----:B------:R-:W-:-:S03]  /*50d20*/  IADD3 R60, P3, PT, R60, UR15, RZ ;  /* 0x0000000f3c3c7c10 */ /* 0x000fc6000ff7e0ff */
[----:B0-----:R-:W-:Y:S01]  /*50d30*/  @!P0 IMAD.MOV.U32 R46, RZ, RZ, R65 ;  /* 0x000000ffff2e8224 */ /* 0x001fe200078e0041 */
[----:B------:R-:W-:Y:S01]  /*50d40*/  STL [R1+0x1914], R65 ;  /* 0x0019144101007387 */ /* 0x000fe20000100800 */
[----:B------:R-:W-:-:S03]  /*50d50*/  IADD3.X R64, PT, PT, R64, UR58, RZ, P3, !PT ;  /* 0x0000003a40407c10 */ /* 0x000fc60009ffe4ff */
[----:B------:R-:W-:Y:S04]  /*50d60*/  STL [R1+0x18ac], R58 ;  /* 0x0018ac3a01007387 */ /* 0x000fe80000100800 */
[----:B------:R-:W-:Y:S01]  /*50d70*/  STL [R1+0x18ec], R60 ;  /* 0x0018ec3c01007387 */ /* 0x000fe20000100800 */
[----:B---3--:R-:W-:Y:S02]  /*50d80*/  IADD3.X R59, PT, PT, R59, UR58, RZ, P1, !PT ;  /* 0x0000003a3b3b7c10 */ /* 0x008fe40008ffe4ff */
[----:B----4-:R-:W-:Y:S02]  /*50d90*/  IADD3 R53, P1, PT, R53, UR15, RZ ;  /* 0x0000000f35357c10 */ /* 0x010fe4000ff3e0ff */
[----:B------:R-:W-:-:S05]  /*50da0*/  IADD3.X R47, PT, PT, R47, UR58, RZ, P4, !PT ;  /* 0x0000003a2f2f7c10 */ /* 0x000fca000a7fe4ff */
[----:B------:R0:W-:Y:S04]  /*50db0*/  STL [R1+0xf54], R47 ;  /* 0x000f542f01007387 */ /* 0x0001e80000100800 */
[----:B------:R1:W2:Y:S01]  /*50dc0*/  @!P0 LDG.E.U8 R85, desc[UR20][R46.64] ;  /* 0x000000142e558981 */ /* 0x0002a2000c1e1100 */
[----:B------:R-:W-:Y:S01]  /*50dd0*/  IADD3.X R54, PT, PT, R54, UR58, RZ, P1, !PT ;  /* 0x0000003a36367c10 */ /* 0x000fe20008ffe4ff */
[----:B-1----:R-:W-:Y:S02]  /*50de0*/  @!P0 IMAD.MOV.U32 R46, RZ, RZ, R60 ;  /* 0x000000ffff2e8224 */ /* 0x002fe400078e003c */
[----:B0-----:R-:W-:-:S05]  /*50df0*/  @!P0 IMAD.MOV.U32 R47, RZ, RZ, R64 ;  /* 0x000000ffff2f8224 */ /* 0x001fca00078e0040 */
[----:B------:R0:W3:Y:S02]  /*50e00*/  @!P0 LDG.E.U8 R86, desc[UR20][R46.64] ;  /* 0x000000142e568981 */ /* 0x0000e4000c1e1100 */
[----:B0-----:R-:W-:Y:S02]  /*50e10*/  @!P0 IMAD.MOV.U32 R46, RZ, RZ, R58 ;  /* 0x000000ffff2e8224 */ /* 0x001fe400078e003a */
[----:B------:R-:W-:-:S05]  /*50e20*/  @!P0 IMAD.MOV.U32 R47, RZ, RZ, R59 ;  /* 0x000000ffff2f8224 */ /* 0x000fca00078e003b */
[----:B------:R0:W4:Y:S02]  /*50e30*/  @!P0 LDG.E.U8 R87, desc[UR20][R46.64] ;  /* 0x000000142e578981 */ /* 0x000124000c1e1100 */
[----:B0-----:R-:W-:Y:S02]  /*50e40*/  @!P0 IMAD.MOV.U32 R46, RZ, RZ, R53 ;  /* 0x000000ffff2e8224 */ /* 0x001fe400078e0035 */
[----:B------:R-:W-:-:S05]  /*50e50*/  @!P0 IMAD.MOV.U32 R47, RZ, RZ, R54 ;  /* 0x000000ffff2f8224 */ /* 0x000fca00078e0036 */
[----:B------:R-:W2:Y:S04]  /*50e60*/  @!P0 LDG.E.U8 R0, desc[UR20][R46.64] ;  /* 0x000000142e008981 */ /* 0x000ea8000c1e1100 */
[----:B------:R-:W-:Y:S04]  /*50e70*/  STL [R1+0x18dc], R64 ;  /* 0x0018dc4001007387 */ /* 0x000fe80000100800 */
[----:B------:R-:W-:Y:S04]  /*50e80*/  STL [R1+0x18a4], R59 ;  /* 0x0018a43b01007387 */ /* 0x000fe80000100800 */
[----:B------:R-:W-:Y:S04]  /*50e90*/  STL [R1+0x6e8], R53 ;  /* 0x0006e83501007387 */ /* 0x000fe80000100800 */
[----:B------:R-:W-:Y:S04]  /*50ea0*/  STL [R1+0x6e4], R54 ;  /* 0x0006e43601007387 */ /* 0x000fe80000100800 */
[----:B------:R-:W-:Y:S01]  /*50eb0*/  STL [R1+0x2a74], R47 ;  /* 0x002a742f01007387 */ /* 0x000fe20000100800 */
[----:B------:R-:W0:Y:S03]  /*50ec0*/  S2R R2, SR_TID.X ;  /* 0x0000000000027919 */ /* 0x000e260000002100 */
        /* <DEDUP_REMOVED lines=21> */
[----:B0-----:R-:W-:-:S05]  /*51020*/  LOP3.LUT R2, R2, 0x7f, RZ, 0xc0, !PT ;  /* 0x0000007f02027812 */ /* 0x001fca00078ec0ff */
[----:B------:R0:W-:Y:S04]  /*51030*/  STS.U8 [R2+UR8+0x27400], R8 ;  /* 0x0274000802007988 */ /* 0x0001e80008000008 */
[----:B------:R1:W-:Y:S01]  /*51040*/  STS.U8 [R2+UR8+0x27800], R7 ;  /* 0x0278000702007988 */ /* 0x0003e20008000008 */
[----:B0-----:R-:W-:-:S03]  /*51050*/  IMAD.MOV.U32 R8, RZ, RZ, R6 ;  /* 0x000000ffff087224 */ /* 0x001fc600078e0006 */
[----:B--2---:R-:W-:Y:S04]  /*51060*/  STL [R1+0x2608], R0 ;  /* 0x0026080001007387 */ /* 0x004fe80000100800 */
        /* <DEDUP_REMOVED lines=16> */
[----:B-1----:R-:W2:Y:S04]  /*51170*/  LDL.LU R7, [R1+0x1b8] ;  /* 0x0001b80001077983 */ /* 0x002ea80000300800 */
[----:B------:R-:W3:Y:S04]  /*51180*/  LDL.LU R6, [R1+0x198] ;  /* 0x0001980001067983 */ /* 0x000ee80000300800 */
[----:B0-----:R-:W4:Y:S04]  /*51190*/  LDL.LU R0, [R1+0x138] ;  /* 0x0001380001007983 */ /* 0x001f280000300800 */
        /* <DEDUP_REMOVED lines=8> */
[----:B------:R0:W-:Y:S04]  /*51220*/  STS.U8 [R2+UR8+0x24000], R66 ;  /* 0x0240004202007988 */ /* 0x0001e80008000008 */
[----:B------:R-:W4:Y:S04]  /*51230*/  LDL.LU R65, [R1+0x1d4] ;  /* 0x0001d40001417983 */ /* 0x000f280000300800 */
[----:B------:R1:W-:Y:S04]  /*51240*/  STS.U8 [R2+UR8+0x24400], R70 ;  /* 0x0244004602007988 */ /* 0x0003e80008000008 */
[----:B0-----:R-:W4:Y:S04]  /*51250*/  LDL.LU R66, [R1+0x1b4] ;  /* 0x0001b40001427983 */ /* 0x001f280000300800 */
[----:B------:R0:W-:Y:S04]  /*51260*/  STS.U8 [R2+UR8+0x24800], R71 ;  /* 0x0248004702007988 */ /* 0x0001e80008000008 */
[----:B-1----:R-:W4:Y:S04]  /*51270*/  LDL.LU R70, [R1+0x194] ;  /* 0x0001940001467983 */ /* 0x002f280000300800 */
        /* <DEDUP_REMOVED lines=13> */
[----:B0-----:R-:W4:Y:S01]  /*51350*/  LDL.LU R3, [R1+0xb4] ;  /* 0x0000b40001037983 */ /* 0x001f220000300800 */
[----:B------:R-:W-:-:S03]  /*51360*/  LOP3.LUT R5, R2, 0x10, RZ, 0x3c, !PT ;  /* 0x0000001002057812 */ /* 0x000fc600078e3cff */
        /* <DEDUP_REMOVED lines=8> */
[----:B-1----:R-:W4:Y:S04]  /*513f0*/  LDL.LU R2, [R1+0x158] ;  /* 0x0001580001027983 */ /* 0x002f280000300800 */
[----:B------:R-:W-:Y:S04]  /*51400*/  STL [R1+0x26e0], R92 ;  /* 0x0026e05c01007387 */ /* 0x000fe80000100800 */
[----:B------:R-:W-:Y:S04]  /*51410*/  STL [R1+0x2710], R92 ;  /* 0x0027105c01007387 */ /* 0x000fe80000100800 */
[----:B------:R0:W-:Y:S04]  /*51420*/  STL [R1+0x2720], R92 ;  /* 0x0027205c01007387 */ /* 0x0001e80000100800 */
[----:B------:R1:W-:Y:S04]  /*51430*/  STS.U8 [R5+UR8+0x24080], R8 ;  /* 0x0240800805007988 */ /* 0x0003e80008000008 */
[----:B0-----:R-:W4:Y:S04]  /*51440*/  LDL.LU R92, [R1+0x178] ;  /* 0x00017800015c7983 */ /* 0x001f280000300800 */
[----:B-1----:R-:W4:Y:S04]  /*51450*/  LDL.LU R8, [R1+0x2bdc] ;  /* 0x002bdc0001087983 */ /* 0x002f280000300800 */
[----:B--2---:R0:W-:Y:S04]  /*51460*/  STS.U8 [R5+UR8+0x24480], R7 ;  /* 0x0244800705007988 */ /* 0x0041e80008000008 */
[----:B---3--:R1:W-:Y:S04]  /*51470*/  STS.U8 [R5+UR8+0x24880], R6 ;  /* 0x0248800605007988 */ /* 0x0083e80008000008 */
[----:B0-----:R-:W2:Y:S04]  /*51480*/  LDL.LU R7, [R1+0x2bd8] ;  /* 0x002bd80001077983 */ /* 0x001ea80000300800 */
[----:B-1----:R-:W3:Y:S04]  /*51490*/  LDL.LU R6, [R1+0x2bd4] ;  /* 0x002bd40001067983 */ /* 0x002ee80000300800 */
[----:B----4-:R-:W-:Y:S04]  /*514a0*/  STS.U8 [R5+UR8+0x25480], R0 ;  /* 0x0254800005007988 */ /* 0x010fe80008000008 */
[----:B------:R-:W-:Y:S04]  /*514b0*/  STS.U8 [R5+UR8+0x25880], R46 ;  /* 0x0258802e05007988 */ /* 0x000fe80008000008 */
        /* <DEDUP_REMOVED lines=8> */
[----:B------:R-:W-:Y:S04]  /*51540*/  STL [R1+0x26e4], R91 ;  /* 0x0026e45b01007387 */ /* 0x000fe80000100800 */
[----:B------:R-:W-:Y:S04]  /*51550*/  STS.U8 [R5+UR8+0x25080], R2 ;  /* 0x0250800205007988 */ /* 0x000fe80008000008 */
[----:B------:R-:W-:Y:S04]  /*51560*/  STS.U8 [R5+UR8+0x24c80], R92 ;  /* 0x024c805c05007988 */ /* 0x000fe80008000008 */
[----:B---3--:R0:W-:Y:S02]  /*51570*/  STS.U8 [R5+UR8+0x27880], R6 ;  /* 0x0278800605007988 */ /* 0x0081e40008000008 */
[----:B0-----:R-:W0:Y:S02]  /*51580*/  S2R R6, SR_TID.X ;  /* 0x0000000000067919 */ /* 0x001e240000002100 */
[----:B0-----:R-:W-:-:S04]  /*51590*/  LOP3.LUT R6, R6, 0x7f, RZ, 0xc0, !PT ;  /* 0x0000007f06067812 */ /* 0x001fc800078ec0ff */
[----:B------:R-:W-:-:S05]  /*515a0*/  LOP3.LUT R6, R6, 0x20, RZ, 0x3c, !PT ;  /* 0x0000002006067812 */ /* 0x000fca00078e3cff */
[----:B------:R0:W-:Y:S04]  /*515b0*/  STS.U8 [R6+UR8+0x24100], R65 ;  /* 0x0241004106007988 */ /* 0x0001e80008000008 */
[----:B------:R1:W-:Y:S04]  /*515c0*/  STS.U8 [R6+UR8+0x24500], R66 ;  /* 0x0245004206007988 */ /* 0x0003e80008000008 */
[----:B------:R3:W-:Y:S04]  /*515d0*/  STS.U8 [R6+UR8+0x24900], R70 ;  /* 0x0249004606007988 */ /* 0x0007e80008000008 */
[----:B0-----:R-:W4:Y:S04]  /*515e0*/  LDL.LU R65, [R1+0x1d0] ;  /* 0x0001d00001417983 */ /* 0x001f280000300800 */
[----:B-1----:R-:W4:Y:S04]  /*515f0*/  LDL.LU R66, [R1+0x1b0] ;  /* 0x0001b00001427983 */ /* 0x002f280000300800 */
[----:B------:R0:W-:Y:S04]  /*51600*/  STS.U8 [R6+UR8+0x24d00], R71 ;  /* 0x024d004706007988 */ /* 0x0001e80008000008 */
[----:B---3--:R-:W3:Y:S04]  /*51610*/  LDL.LU R70, [R1+0x190] ;  /* 0x0001900001467983 */ /* 0x008ee80000300800 */
[----:B------:R1:W-:Y:S04]  /*51620*/  STS.U8 [R6+UR8+0x25100], R72 ;  /* 0x0251004806007988 */ /* 0x0003e80008000008 */
[----:B0-----:R-:W3:Y:S04]  /*51630*/  LDL.LU R71, [R1+0x170] ;  /* 0x0001700001477983 */ /* 0x001ee80000300800 */
[----:B------:R0:W-:Y:S04]  /*51640*/  STS.U8 [R6+UR8+0x25500], R76 ;  /* 0x0255004c06007988 */ /* 0x0001e80008000008 */
[----:B-1----:R-:W3:Y:S04]  /*51650*/  LDL.LU R72, [R1+0x150] ;  /* 0x0001500001487983 */ /* 0x002ee80000300800 */
        /* <DEDUP_REMOVED lines=15> */
[----:B-1----:R-:W4:Y:S04]  /*51750*/  LDL.LU R93, [R1+0x4c] ;  /* 0x00004c00015d7983 */ /* 0x002f280000300800 */
        /* <DEDUP_REMOVED lines=12> */
[----:B--2---:R0:W-:Y:S04]  /*51820*/  STS.U8 [R6+UR8+0x27900], R7 ;  /* 0x0279000706007988 */ /* 0x0041e80008000008 */
[----:B------:R-:W-:Y:S04]  /*51830*/  STL [R1+0x2afc], R90 ;  /* 0x002afc5a01007387 */ /* 0x000fe80000100800 */
[----:B------:R-:W-:Y:S01]  /*51840*/  STL [R1+0x2b24], R90 ;  /* 0x002b245a01007387 */ /* 0x000fe20000100800 */
[----:B0-----:R-:W0:Y:S03]  /*51850*/  S2R R7, SR_TID.X ;  /* 0x0000000000077919 */ /* 0x001e260000002100 */
        /* <DEDUP_REMOVED lines=28> */
[----:B0-----:R-:W-:-:S03]  /*51a20*/  LOP3.LUT R7, R7, 0x7f, RZ, 0xc0, !PT ;  /* 0x0000007f07077812 */ /* 0x001fc600078ec0ff */
[----:B------:R-:W-:Y:S04]  /*51a30*/  STL [R1+0x2934], R6 ;  /* 0x0029340601007387 */ /* 0x000fe80000100800 */
[----:B------:R-:W-:Y:S04]  /*51a40*/  STL [R1+0x293c], R6 ;  /* 0x00293c0601007387 */ /* 0x000fe80000100800 */
[----:B------:R-:W-:Y:S04]  /*51a50*/  STL [R1+0x2964], R6 ;  /* 0x0029640601007387 */ /* 0x000fe80000100800 */
[----:B------:R-:W-:Y:S01]  /*51a60*/  STL [R1+0x296c], R6 ;  /* 0x00296c0601007387 */ /* 0x000fe20000100800 */
[----:B------:R-:W-:-:S03]  /*51a70*/  LOP3.LUT R7, R7, 0x30, RZ, 0x3c, !PT ;  /* 0x0000003007077812 */ /* 0x000fc600078e3cff */
[----:B------:R-:W-:Y:S04]  /*51a80*/  STL [R1+0x2994], R6 ;  /* 0x0029940601007387 */ /* 0x000fe80000100800 */
[----:B------:R-:W-:Y:S04]  /*51a90*/  STL [R1+0x299c], R6 ;  /* 0x00299c0601007387 */ /* 0x000fe80000100800 */
[----:B------:R-:W-:Y:S04]  /*51aa0*/  STL [R1+0x29f0], R6 ;  /* 0x0029f00601007387 */ /* 0x000fe80000100800 */
[----:B------:R-:W-:Y:S04]  /*51ab0*/  STL [R1+0x29f4], R6 ;  /* 0x0029f40601007387 */ /* 0x000fe80000100800 */
[----:B------:R-:W-:Y:S04]  /*51ac0*/  STL [R1+0x2a04], R6 ;  /* 0x002a040601007387 */ /* 0x000fe80000100800 */
[----:B------:R-:W-:Y:S04]  /*51ad0*/  STL [R1+0x2a38], R6 ;  /* 0x002a380601007387 */ /* 0x000fe80000100800 */
[----:B------:R-:W-:Y:S04]  /*51ae0*/  STL [R1+0x2a3c], R6 ;  /* 0x002a3c0601007387 */ /* 0x000fe80000100800 */
[----:B------:R-:W-:Y:S04]  /*51af0*/  STS.U8 [R6+UR8+0x27d00], R90 ;  /* 0x027d005a06007988 */ /* 0x000fe80008000008 */
[----:B------:R-:W-:Y:S04]  /*51b00*/  STL [R1+0x2a4c], R6 ;  /* 0x002a4c0601007387 */ /* 0x000fe80000100800 */
[----:B------:R-:W-:Y:S04]  /*51b10*/  STL [R1+0x2a98], R6 ;  /* 0x002a980601007387 */ /* 0x000fe80000100800 */
[----:B---3--:R0:W-:Y:S04]  /*51b20*/  STS.U8 [R7+UR8+0x26d80], R83 ;  /* 0x026d805307007988 */ /* 0x0081e80008000008 */
[----:B0-----:R-:W2:Y:S04]  /*51b30*/  LDL.LU R83, [R1+0x1cc] ;  /* 0x0001cc0001537983 */ /* 0x001ea80000300800 */
[----:B----4-:R0:W-:Y:S04]  /*51b40*/  STS.U8 [R7+UR8+0x27580], R11 ;  /* 0x0275800b07007988 */ /* 0x0101e80008000008 */
[----:B0-----:R-:W3:Y:S04]  /*51b50*/  LDL.LU R11, [R1+0x1ac] ;  /* 0x0001ac00010b7983 */ /* 0x001ee80000300800 */
[----:B------:R-:W4:Y:S04]  /*51b60*/  LDL.LU R92, [R1+0x18c] ;  /* 0x00018c00015c7983 */ /* 0x000f280000300800 */
[----:B------:R-:W2:Y:S04]  /*51b70*/  LDL.LU R2, [R1+0x16c] ;  /* 0x00016c0001027983 */ /* 0x000ea80000300800 */
        /* <DEDUP_REMOVED lines=8> */
[----:B------:R0:W-:Y:S04]  /*51c00*/  STS.U8 [R7+UR8+0x27180], R93 ;  /* 0x0271805d07007988 */ /* 0x0001e80008000008 */
[----:B------:R-:W2:Y:S04]  /*51c10*/  LDL.LU R64, [R1+0x48] ;  /* 0x0000480001407983 */ /* 0x000ea80000300800 */
        /* <DEDUP_REMOVED lines=37> */
[----:B------:R0:W-:Y:S04]  /*51e70*/  STS.U8 [R7+UR8+0x27980], R8 ;  /* 0x0279800807007988 */ /* 0x0001e80008000008 */
        /* <DEDUP_REMOVED lines=33> */
[----:B------:R0:W-:Y:S04]  /*52090*/  STS.U8 [R7+UR8+0x24180], R65 ;  /* 0x0241804107007988 */ /* 0x0001e80008000008 */
[----:B------:R-:W-:Y:S04]  /*520a0*/  STL [R1+0x2a50], R7 ;  /* 0x002a500701007387 */ /* 0x000fe80000100800 */
[----:B------:R1:W-:Y:S04]  /*520b0*/  STS.U8 [R7+UR8+0x24580], R66 ;  /* 0x0245804207007988 */ /* 0x0003e80008000008 */
[----:B0-----:R-:W4:Y:S04]  /*520c0*/  LDL.LU R65, [R1+0x1c8] ;  /* 0x0001c80001417983 */ /* 0x001f280000300800 */
[----:B------:R0:W-:Y:S04]  /*520d0*/  STS.U8 [R7+UR8+0x24980], R70 ;  /* 0x0249804607007988 */ /* 0x0001e80008000008 */
[----:B-1----:R-:W4:Y:S01]  /*520e0*/  LDL.LU R66, [R1+0x1a8] ;  /* 0x0001a80001427983 */ /* 0x002f220000300800 */
[----:B------:R-:W-:-:S03]  /*520f0*/  LOP3.LUT R8, R8, 0x40, RZ, 0x3c, !PT ;  /* 0x0000004008087812 */ /* 0x000fc600078e3cff */
        /* <DEDUP_REMOVED lines=15> */
[----:B------:R-:W-:Y:S04]  /*521f0*/  STS.U8 [R7+UR8+0x27d80], R89 ;  /* 0x027d805907007988 */ /* 0x000fe80008000008 */
[----:B-1----:R-:W4:Y:S04]  /*52200*/  LDL.LU R3, [R1+0xa8] ;  /* 0x0000a80001037983 */ /* 0x002f280000300800 */
[----:B--2---:R1:W-:Y:S04]  /*52210*/  STS.U8 [R8+UR8+0x24200], R83 ;  /* 0x0242005308007988 */ /* 0x0043e80008000008 */
[----:B0-----:R-:W2:Y:S04]  /*52220*/  LDL.LU R82, [R1+0x88] ;  /* 0x0000880001527983 */ /* 0x001ea80000300800 */
[----:B---3--:R0:W-:Y:S04]  /*52230*/  STS.U8 [R8+UR8+0x24600], R11 ;  /* 0x0246000b08007988 */ /* 0x0081e80008000008 */
[----:B-1----:R-:W3:Y:S04]  /*52240*/  LDL.LU R83, [R1+0x64] ;  /* 0x0000640001537983 */ /* 0x002ee80000300800 */
[----:B0-----:R-:W2:Y:S04]  /*52250*/  LDL.LU R11, [R1+0x44] ;  /* 0x00004400010b7983 */ /* 0x001ea80000300800 */
[----:B------:R0:W-:Y:S02]  /*52260*/  STS.U8 [R8+UR8+0x27a00], R9 ;  /* 0x027a000908007988 */ /* 0x0001e40008000008 */
[----:B0-----:R-:W0:Y:S02]  /*52270*/  S2R R9, SR_TID.X ;  /* 0x0000000000097919 */ /* 0x001e240000002100 */
[----:B------:R1:W-:Y:S04]  /*52280*/  STS.U8 [R8+UR8+0x27600], R93 ;  /* 0x0276005d08007988 */ /* 0x0003e80008000008 */
[----:B-1----:R-:W2:Y:S04]  /*52290*/  LDL.LU R93, [R1+0x24] ;  /* 0x00002400015d7983 */ /* 0x002ea80000300800 */
[----:B------:R-:W-:Y:S04]  /*522a0*/  STL [R1+0x29c0], R88 ;  /* 0x0029c05801007387 */ /* 0x000fe80000100800 */
[----:B------:R-:W-:Y:S04]  /*522b0*/  STL [R1+0x2a08], R88 ;  /* 0x002a085801007387 */ /* 0x000fe80000100800 */
[----:B------:R1:W-:Y:S01]  /*522c0*/  STS.U8 [R8+UR8+0x25e00], R53 ;  /* 0x025e003508007988 */ /* 0x0003e20008000008 */
[----:B0-----:R-:W-:-:S03]  /*522d0*/  LOP3.LUT R9, R9, 0x7f, RZ, 0xc0, !PT ;  /* 0x0000007f09097812 */ /* 0x001fc600078ec0ff */
[----:B------:R-:W-:Y:S01]  /*522e0*/  STL [R1+0x2700], R8 ;  /* 0x0027000801007387 */ /* 0x000fe20000100800 */
[----:B------:R-:W-:-:S03]  /*522f0*/  LOP3.LUT R9, R9, 0x50, RZ, 0x3c, !PT ;  /* 0x0000005009097812 */ /* 0x000fc600078e3cff */
[----:B------:R0:W-:Y:S04]  /*52300*/  STS.U8 [R8+UR8+0x26200], R54 ;  /* 0x0262003608007988 */ /* 0x0001e80008000008 */
[----:B-1----:R-:W2:Y:S04]  /*52310*/  LDL.LU R53, [R1+0x1c4] ;  /* 0x0001c40001357983 */ /* 0x002ea80000300800 */
[----:B------:R1:W-:Y:S04]  /*52320*/  STS.U8 [R8+UR8+0x26600], R58 ;  /* 0x0266003a08007988 */ /* 0x0003e80008000008 */
[----:B0-----:R-:W2:Y:S04]  /*52330*/  LDL.LU R54, [R1+0x1a4] ;  /* 0x0001a40001367983 */ /* 0x001ea80000300800 */
[----:B------:R0:W-:Y:S04]  /*52340*/  STS.U8 [R8+UR8+0x26a00], R59 ;  /* 0x026a003b08007988 */ /* 0x0001e80008000008 */
[----:B-1----:R-:W2:Y:S04]  /*52350*/  LDL.LU R58, [R1+0x184] ;  /* 0x00018400013a7983 */ /* 0x002ea80000300800 */
[----:B------:R1:W-:Y:S04]  /*52360*/  STS.U8 [R8+UR8+0x26e00], R60 ;  /* 0x026e003c08007988 */ /* 0x0003e80008000008 */
[----:B0-----:R-:W2:Y:S04]  /*52370*/  LDL.LU R59, [R1+0x164] ;  /* 0x00016400013b7983 */ /* 0x001ea80000300800 */
[----:B----4-:R-:W-:Y:S04]  /*52380*/  STS.U8 [R8+UR8+0x24a00], R92 ;  /* 0x024a005c08007988 */ /* 0x010fe80008000008 */
[----:B------:R-:W-:Y:S04]  /*52390*/  STS.U8 [R8+UR8+0x24e00], R2 ;  /* 0x024e000208007988 */ /* 0x000fe80008000008 */
[----:B------:R-:W-:Y:S04]  /*523a0*/  STS.U8 [R8+UR8+0x25200], R0 ;  /* 0x0252000008007988 */ /* 0x000fe80008000008 */
[----:B------:R-:W-:Y:S04]  /*523b0*/  STS.U8 [R8+UR8+0x25600], R46 ;  /* 0x0256002e08007988 */ /* 0x000fe80008000008 */
[----:B------:R-:W-:Y:S04]  /*523c0*/  STS.U8 [R8+UR8+0x25a00], R47 ;  /* 0x025a002f08007988 */ /* 0x000fe80008000008 */
[----:B------:R0:W-:Y:S04]  /*523d0*/  STS.U8 [R8+UR8+0x27200], R64 ;  /* 0x0272004008007988 */ /* 0x0001e80008000008 */
[----:B------:R-:W-:Y:S04]  /*523e0*/  STS.U8 [R8+UR8+0x27e00], R88 ;  /* 0x027e005808007988 */ /* 0x000fe80008000008 */
[----:B-1----:R-:W4:Y:S04]  /*523f0*/  LDL.LU R60, [R1+0x144] ;  /* 0x00014400013c7983 */ /* 0x002f280000300800 */
[----:B0-----:R-:W4:Y:S04]  /*52400*/  LDL.LU R64, [R1+0x124] ;  /* 0x0001240001407983 */ /* 0x001f280000300800 */
[----:B------:R0:W-:Y:S04]  /*52410*/  STS.U8 [R9+UR8+0x24280], R65 ;  /* 0x0242804109007988 */ /* 0x0001e80008000008 */
        /* <DEDUP_REMOVED lines=11> */
[----:B---3--:R0:W-:Y:S04]  /*524d0*/  STS.U8 [R9+UR8+0x26e80], R83 ;  /* 0x026e805309007988 */ /* 0x0081e80008000008 */
[----:B--2---:R1:W-:Y:S04]  /*524e0*/  STS.U8 [R9+UR8+0x27280], R11 ;  /* 0x0272800b09007988 */ /* 0x0043e80008000008 */
[----:B0-----:R-:W2:Y:S04]  /*524f0*/  LDL.LU R83, [R1+0x40] ;  /* 0x0000400001537983 */ /* 0x001ea80000300800 */
[----:B-1----:R-:W3:Y:S04]  /*52500*/  LDL.LU R11, [R1+0x20] ;  /* 0x00002000010b7983 */ /* 0x002ee80000300800 */
[----:B------:R0:W-:Y:S02]  /*52510*/  STS.U8 [R9+UR8+0x27a80], R10 ;  /* 0x027a800a09007988 */ /* 0x0001e40008000008 */
[----:B0-----:R-:W0:Y:S02]  /*52520*/  S2R R10, SR_TID.X ;  /* 0x00000000000a7919 */ /* 0x001e240000002100 */
[----:B------:R1:W-:Y:S04]  /*52530*/  STS.U8 [R9+UR8+0x25a80], R77 ;  /* 0x025a804d09007988 */ /* 0x0003e80008000008 */
[----:B------:R1:W-:Y:S04]  /*52540*/  STS.U8 [R9+UR8+0x25e80], R78 ;  /* 0x025e804e09007988 */ /* 0x0003e80008000008 */
[----:B------:R1:W-:Y:S04]  /*52550*/  STS.U8 [R9+UR8+0x26680], R3 ;  /* 0x0266800309007988 */ /* 0x0003e80008000008 */
[----:B-1----:R-:W3:Y:S04]  /*52560*/  LDL.LU R77, [R1+0x1c0] ;  /* 0x0001c000014d7983 */ /* 0x002ee80000300800 */
[----:B------:R-:W3:Y:S04]  /*52570*/  LDL.LU R78, [R1+0x1a0] ;  /* 0x0001a000014e7983 */ /* 0x000ee80000300800 */
[----:B------:R1:W-:Y:S04]  /*52580*/  STS.U8 [R9+UR8+0x26a80], R82 ;  /* 0x026a805209007988 */ /* 0x0003e80008000008 */
[----:B------:R-:W3:Y:S04]  /*52590*/  LDL.LU R3, [R1+0x180] ;  /* 0x0001800001037983 */ /* 0x000ee80000300800 */
[----:B------:R1:W-:Y:S01]  /*525a0*/  STS.U8 [R9+UR8+0x27680], R93 ;  /* 0x0276805d09007988 */ /* 0x0003e20008000008 */
[----:B0-----:R-:W-:-:S03]  /*525b0*/  LOP3.LUT R10, R10, 0x7f, RZ, 0xc0, !PT ;  /* 0x0000007f0a0a7812 */ /* 0x001fc600078ec0ff */
[----:B-1----:R-:W3:Y:S01]  /*525c0*/  LDL.LU R82, [R1+0x160] ;  /* 0x0001600001527983 */ /* 0x002ee20000300800 */
[----:B------:R-:W-:-:S03]  /*525d0*/  LOP3.LUT R10, R10, 0x60, RZ, 0x3c, !PT ;  /* 0x000000600a0a7812 */ /* 0x000fc600078e3cff */
[----:B------:R-:W3:Y:S04]  /*525e0*/  LDL.LU R93, [R1+0x140] ;  /* 0x00014000015d7983 */ /* 0x000ee80000300800 */
[----:B------:R-:W3:Y:S04]  /*525f0*/  LDL.LU R5, [R1+0x120] ;  /* 0x0001200001057983 */ /* 0x000ee80000300800 */
[----:B------:R-:W3:Y:S04]  /*52600*/  LDL.LU R2, [R1+0x100] ;  /* 0x0001000001027983 */ /* 0x000ee80000300800 */
[----:B------:R-:W3:Y:S04]  /*52610*/  LDL.LU R89, [R1+0xe0] ;  /* 0x0000e00001597983 */ /* 0x000ee80000300800 */
[----:B------:R-:W3:Y:S04]  /*52620*/  LDL.LU R91, [R1+0xc0] ;  /* 0x0000c000015b7983 */ /* 0x000ee80000300800 */
[----:B------:R-:W3:Y:S04]  /*52630*/  LDL.LU R92, [R1+0xa0] ;  /* 0x0000a000015c7983 */ /* 0x000ee80000300800 */
[----:B------:R-:W3:Y:S04]  /*52640*/  LDL.LU R0, [R1+0x80] ;  /* 0x0000800001007983 */ /* 0x000ee80000300800 */
[----:B------:R-:W3:Y:S04]  /*52650*/  LDL.LU R46, [R1+0x5c] ;  /* 0x00005c00012e7983 */ /* 0x000ee80000300800 */
[----:B------:R0:W-:Y:S04]  /*52660*/  STS.U8 [R9+UR8+0x26280], R4 ;  /* 0x0262800409007988 */ /* 0x0001e80008000008 */
[----:B------:R-:W3:Y:S04]  /*52670*/  LDL.LU R47, [R1+0x3c] ;  /* 0x00003c00012f7983 */ /* 0x000ee80000300800 */
[----:B------:R-:W-:Y:S04]  /*52680*/  STS.U8 [R9+UR8+0x27e80], R84 ;  /* 0x027e805409007988 */ /* 0x000fe80008000008 */
[----:B0-----:R-:W3:Y:S04]  /*52690*/  LDL.LU R4, [R1+0x1c] ;  /* 0x00001c0001047983 */ /* 0x001ee80000300800 */
[----:B------:R0:W-:Y:S04]  /*526a0*/  STS.U8 [R10+UR8+0x24300], R53 ;  /* 0x024300350a007988 */ /* 0x0001e80008000008 */
[----:B------:R1:W-:Y:S04]  /*526b0*/  STS.U8 [R10+UR8+0x24700], R54 ;  /* 0x024700360a007988 */ /* 0x0003e80008000008 */
[----:B------:R1:W-:Y:S04]  /*526c0*/  STS.U8 [R10+UR8+0x24b00], R58 ;  /* 0x024b003a0a007988 */ /* 0x0003e80008000008 */
[----:B0-----:R-:W3:Y:S04]  /*526d0*/  LDL.LU R53, [R1+0x2bd0] ;  /* 0x002bd00001357983 */ /* 0x001ee80000300800 */
[----:B-1----:R-:W3:Y:S04]  /*526e0*/  LDL.LU R54, [R1+0x2bcc] ;  /* 0x002bcc0001367983 */ /* 0x002ee80000300800 */
[----:B------:R-:W3:Y:S04]  /*526f0*/  LDL.LU R58, [R1+0x2bc8] ;  /* 0x002bc800013a7983 */ /* 0x000ee80000300800 */
[----:B------:R0:W-:Y:S04]  /*52700*/  STS.U8 [R10+UR8+0x24f00], R59 ;  /* 0x024f003b0a007988 */ /* 0x0001e80008000008 */
[----:B----4-:R1:W-:Y:S04]  /*52710*/  STS.U8 [R10+UR8+0x25300], R60 ;  /* 0x0253003c0a007988 */ /* 0x0103e80008000008 */
[----:B------:R4:W-:Y:S04]  /*52720*/  STS.U8 [R10+UR8+0x25700], R64 ;  /* 0x025700400a007988 */ /* 0x0009e80008000008 */
[----:B0-----:R-:W3:Y:S04]  /*52730*/  LDL.LU R59, [R1+0x2bc4] ;  /* 0x002bc400013b7983 */ /* 0x001ee80000300800 */
[----:B-1----:R-:W3:Y:S04]  /*52740*/  LDL.LU R60, [R1+0x2bc0] ;  /* 0x002bc000013c7983 */ /* 0x002ee80000300800 */
[----:B----4-:R-:W4:Y:S04]  /*52750*/  LDL.LU R64, [R1+0x2bbc] ;  /* 0x002bbc0001407983 */ /* 0x010f280000300800 */
        /* <DEDUP_REMOVED lines=12> */
[----:B--2---:R0:W-:Y:S04]  /*52820*/  STS.U8 [R10+UR8+0x27300], R83 ;  /* 0x027300530a007988 */ /* 0x0041e80008000008 */
[----:B---3--:R1:W-:Y:S04]  /*52830*/  STS.U8 [R10+UR8+0x27700], R11 ;  /* 0x0277000b0a007988 */ /* 0x0083e80008000008 */
[----:B0-----:R-:W2:Y:S04]  /*52840*/  LDL.LU R83, [R1+0x2ba0] ;  /* 0x002ba00001537983 */ /* 0x001ea80000300800 */
[----:B-1----:R-:W3:Y:S04]  /*52850*/  LDL.LU R11, [R1+0x2b9c] ;  /* 0x002b9c00010b7983 */ /* 0x002ee80000300800 */
[----:B---3--:R0:W-:Y:S02]  /*52860*/  STS.U8 [R10+UR8+0x27b00], R11 ;  /* 0x027b000b0a007988 */ /* 0x0081e40008000008 */
[----:B0-----:R-:W0:Y:S02]  /*52870*/  S2R R11, SR_TID.X ;  /* 0x00000000000b7919 */ /* 0x001e240000002100 */
[----:B--2---:R-:W-:Y:S01]  /*52880*/  STS.U8 [R10+UR8+0x27f00], R83 ;  /* 0x027f00530a007988 */ /* 0x004fe20008000008 */
[----:B0-----:R-:W-:-:S04]  /*52890*/  LOP3.LUT R11, R11, 0x7f, RZ, 0xc0, !PT ;  /* 0x0000007f0b0b7812 */ /* 0x001fc800078ec0ff */
[----:B------:R-:W-:-:S05]  /*528a0*/  LOP3.LUT R11, R11, 0x70, RZ, 0x3c, !PT ;  /* 0x000000700b0b7812 */ /* 0x000fca00078e3cff */
[----:B------:R0:W-:Y:S04]  /*528b0*/  STS.U8 [R11+UR8+0x24380], R77 ;  /* 0x0243804d0b007988 */ /* 0x0001e80008000008 */
[----:B------:R1:W-:Y:S04]  /*528c0*/  STS.U8 [R11+UR8+0x24780], R78 ;  /* 0x0247804e0b007988 */ /* 0x0003e80008000008 */
[----:B------:R2:W-:Y:S04]  /*528d0*/  STS.U8 [R11+UR8+0x24b80], R3 ;  /* 0x024b80030b007988 */ /* 0x0005e80008000008 */
[----:B0-----:R-:W3:Y:S04]  /*528e0*/  LDL.LU R77, [R1+0x2b98] ;  /* 0x002b9800014d7983 */ /* 0x001ee80000300800 */
[----:B-1----:R-:W3:Y:S04]  /*528f0*/  LDL.LU R78, [R1+0x2b94] ;  /* 0x002b9400014e7983 */ /* 0x002ee80000300800 */
[----:B--2---:R-:W2:Y:S04]  /*52900*/  LDL.LU R3, [R1+0x2b90] ;  /* 0x002b900001037983 */ /* 0x004ea80000300800 */
[----:B------:R0:W-:Y:S04]  /*52910*/  STS.U8 [R11+UR8+0x24f80], R82 ;  /* 0x024f80520b007988 */ /* 0x0001e80008000008 */
[----:B------:R1:W-:Y:S04]  /*52920*/  STS.U8 [R11+UR8+0x25380], R93 ;  /* 0x0253805d0b007988 */ /* 0x0003e80008000008 */
        /* <DEDUP_REMOVED lines=8> */
[----:B----4-:R-:W4:Y:S04]  /*529b0*/  LDL.LU R46, [R1+0x1998] ;  /* 0x00199800012e7983 */ /* 0x010f280000300800 */
[----:B------:R1:W-:Y:S04]  /*529c0*/  STS.U8 [R11+UR8+0x26380], R91 ;  /* 0x0263805b0b007988 */ /* 0x0003e80008000008 */
[----:B------:R-:W4:Y:S01]  /*529d0*/  LDL.LU R92, [R1+0xee0] ;  /* 0x000ee000015c7983 */ /* 0x000f220000300800 */
[----:B0-----:R-:W-:-:S03]  /*529e0*/  LOP3.LUT R2, R2, 0x7f, RZ, 0xc0, !PT ;  /* 0x0000007f02027812 */ /* 0x001fc600078ec0ff */
[----:B------:R0:W-:Y:S04]  /*529f0*/  STS.U8 [R11+UR8+0x26b80], R0 ;  /* 0x026b80000b007988 */ /* 0x0001e80008000008 */
[----:B-1----:R-:W4:Y:S04]  /*52a00*/  LDL.LU R91, [R1+0xee4] ;  /* 0x000ee400015b7983 */ /* 0x002f280000300800 */
[----:B------:R1:W-:Y:S04]  /*52a10*/  STS.U8 [R11+UR8+0x27380], R47 ;  /* 0x0273802f0b007988 */ /* 0x0003e80008000008 */
[----:B0-----:R-:W4:Y:S04]  /*52a20*/  LDL.LU R0, [R1+0x1990] ;  /* 0x0019900001007983 */ /* 0x001f280000300800 */
[----:B------:R-:W-:Y:S04]  /*52a30*/  STS.U8 [R11+UR8+0x25780], R5 ;  /* 0x025780050b007988 */ /* 0x000fe80008000008 */
[----:B------:R0:W-:Y:S04]  /*52a40*/  STS.U8 [R11+UR8+0x25f80], R89 ;  /* 0x025f80590b007988 */ /* 0x0001e80008000008 */
[----:B-1----:R-:W4:Y:S04]  /*52a50*/  LDL.LU R47, [R1+0x1994] ;  /* 0x00199400012f7983 */ /* 0x002f280000300800 */
[----:B0-----:R-:W4:Y:S04]  /*52a60*/  LDL.LU R89, [R1+0x1984] ;  /* 0x0019840001597983 */ /* 0x001f280000300800 */
[----:B--2---:R-:W-:Y:S04]  /*52a70*/  STS.U8 [R11+UR8+0x27f80], R82 ;  /* 0x027f80520b007988 */ /* 0x004fe80008000008 */
[----:B---3--:R-:W-:Y:S04]  /*52a80*/  STS.U8 [R11+UR8+0x27b80], R93 ;  /* 0x027b805d0b007988 */ /* 0x008fe80008000008 */
[----:B------:R0:W-:Y:S04]  /*52a90*/  STS.U8 [R2+UR8+0x1c000], R13 ;  /* 0x01c0000d02007988 */ /* 0x0001e80008000008 */
[----:B------:R1:W-:Y:S04]  /*52aa0*/  STS.U8 [R2+UR8+0x1c400], R12 ;  /* 0x01c4000c02007988 */ /* 0x0003e80008000008 */
[----:B0-----:R-:W2:Y:S04]  /*52ab0*/  LDL.LU R13, [R1+0x19a0] ;  /* 0x0019a000010d7983 */ /* 0x001ea80000300800 */
[----:B-1----:R-:W3:Y:S01]  /*52ac0*/  LDL.LU R12, [R1+0xed8] ;  /* 0x000ed800010c7983 */ /* 0x002ee20000300800 */
[----:B------:R-:W0:Y:S01]  /*52ad0*/  S2R R5, SR_TID.X ;  /* 0x0000000000057919 */ /* 0x000e220000002100 */
[----:B------:R-:W-:-:S02]  /*52ae0*/  PRMT R90, RZ, 0x7610, R90 ;  /* 0x00007610ff5a7816 */ /* 0x000fc4000000005a */
[----:B----4-:R-:W-:Y:S01]  /*52af0*/  IADD3 R46, P3, PT, R46, UR15, RZ ;  /* 0x0000000f2e2e7c10 */ /* 0x010fe2000ff7e0ff */
[----:B------:R-:W-:Y:S04]  /*52b00*/  STS.U8 [R2+UR8+0x10000], R78 ;  /* 0x0100004e02007988 */ /* 0x000fe80008000008 */
[----:B------:R-:W-:Y:S04]  /*52b10*/  STS.U8 [R2+UR8+0x10400], R77 ;  /* 0x0104004d02007988 */ /* 0x000fe80008000008 */
[----:B------:R-:W-:Y:S01]  /*52b20*/  STS.U8 [R2+UR8+0x10800], R76 ;  /* 0x0108004c02007988 */ /* 0x000fe20008000008 */
[----:B0-----:R-:W-:-:S04]  /*52b30*/  LOP3.LUT R5, R5, 0x7f, RZ, 0xc0, !PT ;  /* 0x0000007f05057812 */ /* 0x001fc800078ec0ff */
[----:B------:R-:W-:Y:S01]  /*52b40*/  LOP3.LUT R5, R5, 0x10, RZ, 0x3c, !PT ;  /* 0x0000001005057812 */ /* 0x000fe200078e3cff */
        /* <DEDUP_REMOVED lines=58> */
[----:B------:R-:W-:Y:S01]  /*52ef0*/  STS.U8 [R2+UR8+0x1fc00], R74 ;  /* 0x01fc004a02007988 */ /* 0x000fe20008000008 */
[----:B--2---:R-:W-:-:S04]  /*52f00*/  IADD3 R13, P1, PT, R13, UR15, RZ ;  /* 0x0000000f0d0d7c10 */ /* 0x004fc8000ff3e0ff */
[----:B---3--:R-:W-:Y:S01]  /*52f10*/  IADD3.X R12, PT, PT, R12, UR58, RZ, P1, !PT ;  /* 0x0000003a0c0c7c10 */ /* 0x008fe20008ffe4ff */
[----:B------:R0:W-:Y:S04]  /*52f20*/  STL [R1+0x19a0], R13 ;  /* 0x0019a00d01007387 */ /* 0x0001e80000100800 */
[----:B------:R-:W-:Y:S01]  /*52f30*/  STL [R1+0x1998], R46 ;  /* 0x0019982e01007387 */ /* 0x000fe20000100800 */
[----:B0-----:R-:W-:-:S03]  /*52f40*/  @!P0 LOP3.LUT R13, R13, R12, RZ, 0x3c, !PT ;  /* 0x0000000c0d0d8212 */ /* 0x001fc600078e3cff */
[----:B------:R0:W-:Y:S02]  /*52f50*/  STL [R1+0xed8], R12 ;  /* 0x000ed80c01007387 */ /* 0x0001e40000100800 */
[----:B0-----:R-:W-:-:S04]  /*52f60*/  @!P0 LOP3.LUT R12, R13, R12, RZ, 0x3c, !PT ;  /* 0x0000000c0d0c8212 */ /* 0x001fc800078e3cff */
[----:B------:R-:W-:Y:S01]  /*52f70*/  @!P0 LOP3.LUT R13, R13, R12, RZ, 0x3c, !PT ;  /* 0x0000000c0d0d8212 */ /* 0x000fe200078e3cff */
[----:B------:R-:W-:Y:S04]  /*52f80*/  STS.U8 [R5+UR8+0x10080], R75 ;  /* 0x0100804b05007988 */ /* 0x000fe80008000008 */
[----:B------:R-:W-:Y:S04]  /*52f90*/  STS.U8 [R5+UR8+0x10480], R79 ;  /* 0x0104804f05007988 */ /* 0x000fe80008000008 */
[----:B------:R-:W-:Y:S04]  /*52fa0*/  STS.U8 [R5+UR8+0x10880], R80 ;  /* 0x0108805005007988 */ /* 0x000fe80008000008 */
[----:B------:R-:W-:Y:S04]  /*52fb0*/  STS.U8 [R5+UR8+0x10c80], R81 ;  /* 0x010c805105007988 */ /* 0x000fe80008000008 */
[----:B------:R-:W-:Y:S04]  /*52fc0*/  STS.U8 [R5+UR8+0x11080], R85 ;  /* 0x0110805505007988 */ /* 0x000fe80008000008 */
[----:B------:R-:W-:Y:S04]  /*52fd0*/  STS.U8 [R5+UR8+0x11480], R86 ;  /* 0x0114805605007988 */ /* 0x000fe80008000008 */
[----:B------:R-:W-:Y:S04]  /*52fe0*/  STS.U8 [R5+UR8+0x11880], R87 ;  /* 0x0118805705007988 */ /* 0x000fe80008000008 */
[----:B------:R0:W2:Y:S01]  /*52ff0*/  @!P0 LDG.E.U8 R90, desc[UR20][R12.64] ;  /* 0x000000140c5a8981 */ /* 0x0000a2000c1e1100 */
[----:B------:R-:W-:-:S05]  /*53000*/  IADD3.X R4, PT, PT, R4, UR58, RZ, P3, !PT ;  /* 0x0000003a04047c10 */ /* 0x000fca0009ffe4ff */
[----:B0-----:R-:W-:Y:S02]  /*53010*/  IMAD.MOV.U32 R12, RZ, RZ, R4 ;  /* 0x000000ffff0c7224 */ /* 0x001fe400078e0004 */
[----:B------:R-:W-:Y:S01]  /*53020*/  IMAD.MOV.U32 R13, RZ, RZ, R46 ;  /* 0x000000ffff0d7224 */ /* 0x000fe200078e002e */
[----:B------:R-:W-:-:S04]  /*53030*/  IADD3 R91, P1, PT, R91, UR15, RZ ;  /* 0x0000000f5b5b7c10 */ /* 0x000fc8000ff3e0ff */
[----:B------:R-:W-:-:S04]  /*53040*/  @!P0 LOP3.LUT R13, R13, R12, RZ, 0x3c, !PT ;  /* 0x0000000c0d0d8212 */ /* 0x000fc800078e3cff */
[C---:B------:R-:W-:Y:S01]  /*53050*/  @!P0 LOP3.LUT R12, R13.reuse, R12, RZ, 0x3c, !PT ;  /* 0x0000000c0d0c8212 */ /* 0x040fe200078e3cff */
[----:B------:R-:W-:Y:S01]  /*53060*/  STL [R1+0xee4], R91 ;  /* 0x000ee45b01007387 */ /* 0x000fe20000100800 */
[----:B------:R-:W-:Y:S02]  /*53070*/  PRMT R3, RZ, 0x7610, R3 ;  /* 0x00007610ff037816 */ /* 0x000fe40000000003 */
[----:B------:R-:W-:-:S05]  /*53080*/  @!P0 LOP3.LUT R13, R13, R12, RZ, 0x3c, !PT ;  /* 0x0000000c0d0d8212 */ /* 0x000fca00078e3cff */
[----:B------:R0:W3:Y:S04]  /*53090*/  @!P0 LDG.E.U8 R3, desc[UR20][R12.64] ;  /* 0x000000140c038981 */ /* 0x0000e8000c1e1100 */
[----:B--2---:R1:W-:Y:S04]  /*530a0*/  STL [R1+0x59c], R90 ;  /* 0x00059c5a01007387 */ /* 0x0043e80000100800 */
[----:B-1----:R-:W2:Y:S01]  /*530b0*/  LDL.LU R90, [R1+0x2b84] ;  /* 0x002b8400015a7983 */ /* 0x002ea20000300800 */
[----:B------:R-:W-:Y:S01]  /*530c0*/  IADD3.X R92, PT, PT, R92, UR58, RZ, P1, !PT ;  /* 0x0000003a5c5c7c10 */ /* 0x000fe20008ffe4ff */
[----:B0-----:R-:W-:-:S02]  /*530d0*/  @!P0 IMAD.MOV.U32 R12, RZ, RZ, R91 ;  /* 0x000000ffff0c8224 */ /* 0x001fc400078e005b */
[----:B------:R0:W-:Y:S02]  /*530e0*/  STL [R1+0xedc], R4 ;  /* 0x000edc0401007387 */ /* 0x0001e40000100800 */
[----:B------:R-:W-:Y:S02]  /*530f0*/  IMAD.MOV.U32 R13, RZ, RZ, R92 ;  /* 0x000000ffff0d7224 */ /* 0x000fe400078e005c */
[----:B0-----:R-:W4:Y:S04]  /*53100*/  LDL.LU R4, [R1+0x2b80] ;  /* 0x002b800001047983 */ /* 0x001f280000300800 */
[----:B------:R-:W4:Y:S04]  /*53110*/  LDL.LU R46, [R1+0xee8] ;  /* 0x000ee800012e7983 */ /* 0x000f280000300800 */
[----:B---3--:R0:W-:Y:S04]  /*53120*/  STL [R1+0x598], R3 ;  /* 0x0005980301007387 */ /* 0x0081e80000100800 */
[----:B0-----:R-:W3:Y:S04]  /*53130*/  LDL.LU R3, [R1+0x2b7c] ;  /* 0x002b7c0001037983 */ /* 0x001ee80000300800 */
[----:B------:R0:W-:Y:S04]  /*53140*/  STL [R1+0xee0], R92 ;  /* 0x000ee05c01007387 */ /* 0x0001e80000100800 */
[----:B0-----:R-:W3:Y:S01]  /*53150*/  LDL.LU R92, [R1+0xeec] ;  /* 0x000eec00015c7983 */ /* 0x001ee20000300800 */
[----:B--2---:R-:W-:-:S06]  /*53160*/  PRMT R90, RZ, 0x7610, R90 ;  /* 0x00007610ff5a7816 */ /* 0x004fcc000000005a */
[----:B------:R0:W2:Y:S04]  /*53170*/  @!P0 LDG.E.U8 R90, desc[UR20][R12.64] ;  /* 0x000000140c5a8981 */ /* 0x0000a8000c1e1100 */
[----:B------:R-:W3:Y:S01]  /*53180*/  LDL.LU R12, [R1+0x198c] ;  /* 0x00198c00010c7983 */ /* 0x000ee20000300800 */
[----:B------:R-:W-:Y:S02]  /*53190*/  IADD3 R0, P1, PT, R0, UR15, RZ ;  /* 0x0000000f00007c10 */ /* 0x000fe4000ff3e0ff */
[----:B------:R-:W-:-:S03]  /*531a0*/  IADD3 R47, P3, PT, R47, UR15, RZ ;  /* 0x0000000f2f2f7c10 */ /* 0x000fc6000ff7e0ff */
[----:B0-----:R-:W-:Y:S01]  /*531b0*/  IMAD.MOV.U32 R13, RZ, RZ, R0 ;  /* 0x000000ffff0d7224 */ /* 0x001fe200078e0000 */
[----:B------:R0:W-:Y:S01]  /*531c0*/  STL [R1+0x1990], R0 ;  /* 0x0019900001007387 */ /* 0x0001e20000100800 */
[----:B----4-:R-:W-:-:S03]  /*531d0*/  PRMT R4, RZ, 0x7610, R4 ;  /* 0x00007610ff047816 */ /* 0x010fc60000000004 */
[----:B0-----:R-:W4:Y:S04]  /*531e0*/  LDL.LU R0, [R1+0x1978] ;  /* 0x0019780001007983 */ /* 0x001f280000300800 */
[----:B--2---:R0:W-:Y:S01]  /*531f0*/  STL [R1+0x594], R90 ;  /* 0x0005945a01007387 */ /* 0x0041e20000100800 */
[----:B---3--:R-:W-:-:S03]  /*53200*/  IADD3.X R12, PT, PT, R12, UR58, RZ, P1, !PT ;  /* 0x0000003a0c0c7c10 */ /* 0x008fc60008ffe4ff */
[----:B0-----:R-:W2:Y:S01]  /*53210*/  LDL.LU R90, [R1+0x197c] ;  /* 0x00197c00015a7983 */ /* 0x001ea20000300800 */
[----:B------:R-:W-:-:S03]  /*53220*/  @!P0 LOP3.LUT R13, R13, R12, RZ, 0x3c, !PT ;  /* 0x0000000c0d0d8212 */ /* 0x000fc600078e3cff */
[----:B------:R-:W3:Y:S04]  /*53230*/  LDL.LU R91, [R1+0x1970] ;  /* 0x00197000015b7983 */ /* 0x000ee80000300800 */
[----:B------:R-:W-:Y:S04]  /*53240*/  STL [R1+0x1994], R47 ;  /* 0x0019942f01007387 */ /* 0x000fe80000100800 */
[----:B------:R0:W-:Y:S02]  /*53250*/  STL [R1+0x198c], R12 ;  /* 0x00198c0c01007387 */ /* 0x0001e40000100800 */
[----:B0-----:R-:W-:-:S04]  /*53260*/  @!P0 LOP3.LUT R12, R13, R12, RZ, 0x3c, !PT ;  /* 0x0000000c0d0c8212 */ /* 0x001fc800078e3cff */
[----:B------:R-:W-:-:S05]  /*53270*/  @!P0 LOP3.LUT R13, R13, R12, RZ, 0x3c, !PT ;  /* 0x0000000c0d0d8212 */ /* 0x000fca00078e3cff */
        /* <DEDUP_REMOVED lines=26> */
[----:B----4-:R-:W-:Y:S02]  /*53420*/  IADD3 R0, P1, PT, R0, UR15, RZ ;  /* 0x0000000f00007c10 */ /* 0x010fe4000ff3e0ff */
[----:B------:R-:W-:-:S03]  /*53430*/  IADD3 R90, P3, PT, R90, UR15, RZ ;  /* 0x0000000f5a5a7c10 */ /* 0x000fc6000ff7e0ff */
[----:B0-----:R-:W-:Y:S01]  /*53440*/  IMAD.MOV.U32 R13, RZ, RZ, R0 ;  /* 0x000000ffff0d7224 */ /* 0x001fe200078e0000 */
[----:B------:R0:W-:Y:S01]  /*53450*/  STL [R1+0x1978], R0 ;  /* 0x0019780001007387 */ /* 0x0001e20000100800 */
[----:B------:R-:W-:-:S03]  /*53460*/  PRMT R46, RZ, 0x7610, R46 ;  /* 0x00007610ff2e7816 */ /* 0x000fc6000000002e */
        /* <DEDUP_REMOVED lines=326> */
[----:B------:R-:W-:Y:S01]  /*548d0*/  STL [R1+0x18e4], R0 ;  /* 0x0018e40001007387 */ /* 0x000fe20000100800 */
[----:B------:R-:W-:-:S03]  /*548e0*/  PRMT R46, RZ, 0x7610, R46 ;  /* 0x00007610ff2e7816 */ /* 0x000fc6000000002e */
[----:B--2---:R0:W-:Y:S01]  /*548f0*/  STL [R1+0x528], R4 ;  /* 0x0005280401007387 */ /* 0x0041e20000100800 */
[----:B---3--:R-:W-:-:S03]  /*54900*/  IADD3.X R12, PT, PT, R12, UR58, RZ, P1, !PT ;  /* 0x0000003a0c0c7c10 */ /* 0x008fc60008ffe4ff */
[----:B0-----:R-:W2:Y:S01]  /*54910*/  LDL.LU R4, [R1+0x18cc] ;  /* 0x0018cc0001047983 */ /* 0x001ea20000300800 */
[----:B------:R-:W-:-:S03]  /*54920*/  @!P0 LOP3.LUT R13, R13, R12, RZ, 0x3c, !PT ;  /* 0x0000000c0d0d8212 */ /* 0x000fc600078e3cff */
[----:B------:R-:W3:Y:S04]  /*54930*/  LDL.LU R0, [R1+0x18c4] ;  /* 0x0018c40001007983 */ /* 0x000ee80000300800 */
[----:B------:R-:W4:Y:S04]  /*54940*/  LDL.LU R89, [R1+0x18b8] ;  /* 0x0018b80001597983 */ /* 0x000f280000300800 */
        /* <DEDUP_REMOVED lines=33> */
[----:B------:R-:W-:Y:S01]  /*54b60*/  STL [R1+0x18cc], R4 ;  /* 0x0018cc0401007387 */ /* 0x000fe20000100800 */
[----:B----4-:R-:W-:-:S03]  /*54b70*/  PRMT R47, RZ, 0x7610, R47 ;  /* 0x00007610ff2f7816 */ /* 0x010fc6000000002f */
        /* <DEDUP_REMOVED lines=42> */
[----:B------:R-:W4:Y:S04]  /*54e20*/  LDL.LU R89, [R1+0x1884] ;  /* 0x0018840001597983 */ /* 0x000f280000300800 */
[----:B--2---:R0:W-:Y:S01]  /*54e30*/  STL [R1+0x510], R47 ;  /* 0x0005102f01007387 */ /* 0x0041e20000100800 */
[----:B---3--:R-:W-:-:S03]  /*54e40*/  IADD3.X R12, PT, PT, R12, UR58, RZ, P1, !PT ;  /* 0x0000003a0c0c7c10 */ /* 0x008fc60008ffe4ff */
[----:B0-----:R-:W2:Y:S01]  /*54e50*/  LDL.LU R47, [R1+0x187c] ;  /* 0x00187c00012f7983 */ /* 0x001ea20000300800 */
[----:B------:R-:W-:-:S03]  /*54e60*/  @!P0 LOP3.LUT R13, R13, R12, RZ, 0x3c, !PT ;  /* 0x0000000c0d0d8212 */ /* 0x000fc600078e3cff */
[----:B------:R-:W-:Y:S04]  /*54e70*/  STL [R1+0x18a0], R4 ;  /* 0x0018a00401007387 */ /* 0x000fe80000100800 */
[----:B------:R0:W-:Y:S02]  /*54e80*/  STL [R1+0x1898], R12 ;  /* 0x0018980c01007387 */ /* 0x0001e40000100800 */
[----:B0-----:R-:W-:-:S04]  /*54e90*/  @!P0 LOP3.LUT R12, R13, R12, RZ, 0x3c, !PT ;  /* 0x0000000c0d0c8212 */ /* 0x001fc800078e3cff */
[----:B------:R-:W-:-:S05]  /*54ea0*/  @!P0 LOP3.LUT R13, R13, R12, RZ, 0x3c, !PT ;  /* 0x0000000c0d0d8212 */ /* 0x000fca00078e3cff */
[----:B------:R0:W3:Y:S01]  /*54eb0*/  @!P0 LDG.E.U8 R90, desc[UR20][R12.64] ;  /* 0x000000140c5a8981 */ /* 0x0000e2000c1e1100 */
        /* <DEDUP_REMOVED lines=9> */
[----:B------:R0:W2:Y:S04]  /*54f50*/  @!P0 LDG.E.U8 R3, desc[UR20][R12.64] ;  /* 0x000000140c038981 */ /* 0x0000a8000c1e1100 */
[----:B---3--:R1:W-:Y:S04]  /*54f60*/  STL [R1+0x50c], R90 ;  /* 0x00050c5a01007387 */ /* 0x0083e80000100800 */
[----:B-1----:R-:W3:Y:S01]  /*54f70*/  LDL.LU R90, [R1+0x2af4] ;  /* 0x002af400015a7983 */ /* 0x002ee20000300800 */
[----:B------:R-:W-:Y:S01]  /*54f80*/  IADD3.X R92, PT, PT, R92, UR58, RZ, P1, !PT ;  /* 0x0000003a5c5c7c10 */ /* 0x000fe20008ffe4ff */
[----:B0-----:R-:W-:-:S02]  /*54f90*/  @!P0 IMAD.MOV.U32 R12, RZ, RZ, R91 ;  /* 0x000000ffff0c8224 */ /* 0x001fc400078e005b */
[----:B------:R0:W-:Y:S02]  /*54fa0*/  STL [R1+0x1888], R0 ;  /* 0x0018880001007387 */ /* 0x0001e40000100800 */
[----:B------:R-:W-:Y:S02]  /*54fb0*/  IMAD.MOV.U32 R13, RZ, RZ, R92 ;  /* 0x000000ffff0d7224 */ /* 0x000fe400078e005c */
[----:B0-----:R-:W4:Y:S04]  /*54fc0*/  LDL.LU R0, [R1+0x2af0] ;  /* 0x002af00001007983 */ /* 0x001f280000300800 */
[----:B------:R-:W4:Y:S04]  /*54fd0*/  LDL.LU R4, [R1+0x1878] ;  /* 0x0018780001047983 */ /* 0x000f280000300800 */
[----:B--2---:R0:W-:Y:S04]  /*54fe0*/  STL [R1+0x508], R3 ;  /* 0x0005080301007387 */ /* 0x0041e80000100800 */
[----:B0-----:R-:W2:Y:S04]  /*54ff0*/  LDL.LU R3, [R1+0x2aec] ;  /* 0x002aec0001037983 */ /* 0x001ea80000300800 */
[----:B------:R0:W-:Y:S04]  /*55000*/  STL [R1+0x188c], R92 ;  /* 0x00188c5c01007387 */ /* 0x0001e80000100800 */
[----:B0-----:R-:W2:Y:S01]  /*55010*/  LDL.LU R92, [R1+0x1874] ;  /* 0x00187400015c7983 */ /* 0x001ea20000300800 */
[----:B---3--:R-:W-:-:S06]  /*55020*/  PRMT R90, RZ, 0x7610, R90 ;  /* 0x00007610ff5a7816 */ /* 0x008fcc000000005a */
[----:B------:R0:W3:Y:S04]  /*55030*/  @!P0 LDG.E.U8 R90, desc[UR20][R12.64] ;  /* 0x000000140c5a8981 */ /* 0x0000e8000c1e1100 */
[----:B------:R-:W2:Y:S01]  /*55040*/  LDL.LU R12, [R1+0x1880] ;  /* 0x00188000010c7983 */ /* 0x000ea20000300800 */
[----:B----4-:R-:W-:Y:S02]  /*55050*/  IADD3 R46, P1, PT, R46, UR15, RZ ;  /* 0x0000000f2e2e7c10 */ /* 0x010fe4000ff3e0ff */
[----:B------:R-:W-:-:S03]  /*55060*/  IADD3 R89, P3, PT, R89, UR15, RZ ;  /* 0x0000000f59597c10 */ /* 0x000fc6000ff7e0ff */
[----:B0-----:R-:W-:Y:S01]  /*55070*/  IMAD.MOV.U32 R13, RZ, RZ, R46 ;  /* 0x000000ffff0d7224 */ /* 0x001fe200078e002e */
[----:B------:R-:W-:Y:S01]  /*55080*/  STL [R1+0x1894], R46 ;  /* 0x0018942e01007387 */ /* 0x000fe20000100800 */
[----:B------:R-:W-:-:S03]  /*55090*/  PRMT R0, RZ, 0x7610, R0 ;  /* 0x00007610ff007816 */ /* 0x000fc60000000000 */
[----:B---3--:R0:W-:Y:S01]  /*550a0*/  STL [R1+0x504], R90 ;  /* 0x0005045a01007387 */ /* 0x0081e20000100800 */
[----:B--2---:R-:W-:-:S03]  /*550b0*/  IADD3.X R12, PT, PT, R12, UR58, RZ, P1, !PT ;  /* 0x0000003a0c0c7c10 */ /* 0x004fc60008ffe4ff */
        /* <DEDUP_REMOVED lines=9> */
[----:B------:R-:W-:Y:S02]  /*55150*/  IADD3.X R4, PT, PT, R4, UR58, RZ, P3, !PT ;  /* 0x0000003a04047c10 */ /* 0x000fe40009ffe4ff */
[----:B------:R-:W-:-:S03]  /*55160*/  IADD3 R47, P1, PT, R47, UR15, RZ ;  /* 0x0000000f2f2f7c10 */ /* 0x000fc6000ff3e0ff */
[----:B0-----:R-:W-:Y:S02]  /*55170*/  IMAD.MOV.U32 R12, RZ, RZ, R4 ;  /* 0x000000ffff0c7224 */ /* 0x001fe400078e0004 */
[----:B------:R-:W-:-:S05]  /*55180*/  IMAD.MOV.U32 R13, RZ, RZ, R89 ;  /* 0x000000ffff0d7224 */ /* 0x000fca00078e0059 */
[-C--:B------:R-:W-:Y:S01]  /*55190*/  @!P0 LOP3.LUT R13, R13, R12.reuse, RZ, 0x3c, !PT ;  /* 0x0000000c0d0d8212 */ /* 0x080fe200078e3cff */
[----:B------:R-:W-:Y:S03]  /*551a0*/  STL [R1+0x187c], R47 ;  /* 0x00187c2f01007387 */ /* 0x000fe60000100800 */
[C---:B------:R-:W-:Y:S02]  /*551b0*/  @!P0 LOP3.LUT R12, R13.reuse, R12, RZ, 0x3c, !PT ;  /* 0x0000000c0d0c8212 */ /* 0x040fe400078e3cff */
        /* <DEDUP_REMOVED lines=8> */
[----:B------:R-:W-:Y:S02]  /*55240*/  @!P0 IMAD.MOV.U32 R13, RZ, RZ, R92 ;  /* 0x000000ffff0d8224 */ /* 0x000fe400078e005c */
[----:B0-----:R-:W4:Y:S04]  /*55250*/  LDL.LU R4, [R1+0x2ae4] ;  /* 0x002ae40001047983 */ /* 0x001f280000300800 */
[----:B------:R-:W4:Y:S04]  /*55260*/  LDL.LU R89, [R1+0x184c] ;  /* 0x00184c0001597983 */ /* 0x000f280000300800 */
[----:B------:R-:W-:Y:S04]  /*55270*/  STL [R1+0x1874], R92 ;  /* 0x0018745c01007387 */ /* 0x000fe80000100800 */
[----:B---3--:R0:W-:Y:S04]  /*55280*/  STL [R1+0x4fc], R3 ;  /* 0x0004fc0301007387 */ /* 0x0081e80000100800 */
[----:B0-----:R-:W3:Y:S01]  /*55290*/  LDL.LU R3, [R1+0x1850] ;  /* 0x0018500001037983 */ /* 0x001ee20000300800 */
[----:B--2---:R-:W-:-:S06]  /*552a0*/  PRMT R0, RZ, 0x7610, R0 ;  /* 0x00007610ff007816 */ /* 0x004fcc0000000000 */
[----:B------:R0:W2:Y:S04]  /*552b0*/  @!P0 LDG.E.U8 R0, desc[UR20][R12.64] ;  /* 0x000000140c008981 */ /* 0x0000a8000c1e1100 */
[----:B------:R-:W3:Y:S01]  /*552c0*/  LDL.LU R13, [R1+0x1868] ;  /* 0x00186800010d7983 */ /* 0x000ee20000300800 */
[----:B------:R-:W-:Y:S02]  /*552d0*/  IADD3 R90, P1, PT, R90, UR15, RZ ;  /* 0x0000000f5a5a7c10 */ /* 0x000fe4000ff3e0ff */
[----:B------:R-:W-:Y:S02]  /*552e0*/  IADD3 R46, P3, PT, R46, UR15, RZ ;  /* 0x0000000f2e2e7c10 */ /* 0x000fe4000ff7e0ff */
[----:B------:R-:W-:Y:S01]  /*552f0*/  PRMT R32, RZ, 0x7610, R32 ;  /* 0x00007610ff207816 */ /* 0x000fe20000000020 */
[----:B0-----:R-:W-:Y:S01]  /*55300*/  @!P0 IMAD.MOV.U32 R12, RZ, RZ, R90 ;  /* 0x000000ffff0c8224 */ /* 0x001fe200078e005a */
[----:B----4-:R-:W-:-:S02]  /*55310*/  IADD3.X R89, PT, PT, R89, UR58, RZ, P3, !PT ;  /* 0x0000003a59597c10 */ /* 0x010fc40009ffe4ff */
[----:B------:R-:W-:Y:S01]  /*55320*/  PRMT R4, RZ, 0x7610, R4 ;  /* 0x00007610ff047816 */ /* 0x000fe20000000004 */
[----:B--2---:R0:W-:Y:S04]  /*55330*/  STL [R1+0x4f8], R0 ;  /* 0x0004f80001007387 */ /* 0x0041e80000100800 */
[----:B0-----:R-:W2:Y:S01]  /*55340*/  LDL.LU R0, [R1+0x1858] ;  /* 0x0018580001007983 */ /* 0x001ea20000300800 */
[----:B---3--:R-:W-:-:S03]  /*55350*/  IADD3.X R13, PT, PT, R13, UR58, RZ, P1, !PT ;  /* 0x0000003a0d0d7c10 */ /* 0x008fc60008ffe4ff */
[----:B------:R-:W-:Y:S04]  /*55360*/  STL [R1+0x186c], R90 ;  /* 0x00186c5a01007387 */ /* 0x000fe80000100800 */
[----:B------:R-:W3:Y:S04]  /*55370*/  LDL.LU R47, [R1+0x1848] ;  /* 0x00184800012f7983 */ /* 0x000ee80000300800 */
[----:B------:R-:W4:Y:S04]  /*55380*/  LDL.LU R92, [R1+0xf64] ;  /* 0x000f6400015c7983 */ /* 0x000f280000300800 */
[----:B------:R-:W-:Y:S04]  /*55390*/  STL [R1+0x1870], R46 ;  /* 0x0018702e01007387 */ /* 0x000fe80000100800 */
[----:B------:R0:W-:Y:S04]  /*553a0*/  STL [R1+0x1868], R13 ;  /* 0x0018680d01007387 */ /* 0x0001e80000100800 */
[----:B------:R1:W2:Y:S02]  /*553b0*/  @!P0 LDG.E.U8 R32, desc[UR20][R12.64] ;  /* 0x000000140c208981 */ /* 0x0002a4000c1e1100 */
[----:B-1----:R-:W-:-:S02]  /*553c0*/  IMAD.MOV.U32 R12, RZ, RZ, R89 ;  /* 0x000000ffff0c7224 */ /* 0x002fc400078e0059 */
[----:B0-----:R-:W-:-:S05]  /*553d0*/  IMAD.MOV.U32 R13, RZ, RZ, R46 ;  /* 0x000000ffff0d7224 */ /* 0x001fca00078e002e */
[----:B------:R-:W-:-:S04]  /*553e0*/  @!P0 LOP3.LUT R13, R13, R12, RZ, 0x3c, !PT ;  /* 0x0000000c0d0d8212 */ /* 0x000fc800078e3cff */
[----:B------:R-:W-:-:S04]  /*553f0*/  @!P0 LOP3.LUT R12, R13, R12, RZ, 0x3c, !PT ;  /* 0x0000000c0d0c8212 */ /* 0x000fc800078e3cff */
[----:B------:R-:W-:-:S05]  /*55400*/  @!P0 LOP3.LUT R13, R13, R12, RZ, 0x3c, !PT ;  /* 0x0000000c0d0d8212 */ /* 0x000fca00078e3cff */
[----:B------:R0:W2:Y:S01]  /*55410*/  @!P0 LDG.E.U8 R4, desc[UR20][R12.64] ;  /* 0x000000140c048981 */ /* 0x0000a2000c1e1100 */
[----:B------:R-:W-:-:S04]  /*55420*/  IADD3 R91, P1, PT, R91, UR15, RZ ;  /* 0x0000000f5b5b7c10 */ /* 0x000fc8000ff3e0ff */
[----:B------:R-:W-:Y:S01]  /*55430*/  IADD3.X R3, PT, PT, R3, UR58, RZ, P1, !PT ;  /* 0x0000003a03037c10 */ /* 0x000fe20008ffe4ff */
[----:B------:R-:W-:Y:S01]  /*55440*/  STL [R1+0x1854], R91 ;  /* 0x0018545b01007387 */ /* 0x000fe20000100800 */
[----:B------:R-:W-:-:S03]  /*55450*/  PRMT R6, RZ, 0x7610, R6 ;  /* 0x00007610ff067816 */ /* 0x000fc60000000006 */
[----:B------:R-:W3:Y:S01]  /*55460*/  LDL.LU R90, [R1+0x1840] ;  /* 0x00184000015a7983 */ /* 0x000ee20000300800 */
[----:B0-----:R-:W-:Y:S02]  /*55470*/  IMAD.MOV.U32 R13, RZ, RZ, R3 ;  /* 0x000000ffff0d7224 */ /* 0x001fe400078e0003 */
[----:B------:R-:W-:Y:S01]  /*55480*/  @!P0 IMAD.MOV.U32 R12, RZ, RZ, R91 ;  /* 0x000000ffff0c8224 */ /* 0x000fe200078e005b */
[----:B------:R0:W-:Y:S04]  /*55490*/  STL [R1+0x184c], R89 ;  /* 0x00184c5901007387 */ /* 0x0001e80000100800 */
[----:B------:R1:W3:Y:S04]  /*554a0*/  @!P0 LDG.E.U8 R6, desc[UR20][R12.64] ;  /* 0x000000140c068981 */ /* 0x0002e8000c1e1100 */
[----:B0-----:R-:W3:Y:S04]  /*554b0*/  LDL.LU R89, [R1+0x2ae0] ;  /* 0x002ae00001597983 */ /* 0x001ee80000300800 */
[----:B------:R-:W3:Y:S04]  /*554c0*/  LDL.LU R46, [R1+0x2adc] ;  /* 0x002adc00012e7983 */ /* 0x000ee80000300800 */
[----:B--2---:R0:W-:Y:S04]  /*554d0*/  STL [R1+0x4f0], R4 ;  /* 0x0004f00401007387 */ /* 0x0041e80000100800 */
[----:B0-----:R-:W2:Y:S04]  /*554e0*/  LDL.LU R4, [R1+0x2ad8] ;  /* 0x002ad80001047983 */ /* 0x001ea80000300800 */
[----:B------:R0:W-:Y:S04]  /*554f0*/  STL [R1+0x1850], R3 ;  /* 0x0018500301007387 */ /* 0x0001e80000100800 */
[----:B0-----:R-:W4:Y:S04]  /*55500*/  LDL.LU R3, [R1+0xf60] ;  /* 0x000f600001037983 */ /* 0x001f280000300800 */
[----:B------:R-:W4:Y:S01]  /*55510*/  LDL.LU R12, [R1+0x1844] ;  /* 0x00184400010c7983 */ /* 0x000f220000300800 */
[----:B------:R-:W-:-:S02]  /*55520*/  IADD3 R0, P1, PT, R0, UR15, RZ ;  /* 0x0000000f00007c10 */ /* 0x000fc4000ff3e0ff */
[----:B---3--:R-:W-:-:S03]  /*55530*/  IADD3 R47, P3, PT, R47, UR15, RZ ;  /* 0x0000000f2f2f7c10 */ /* 0x008fc6000ff7e0ff */
[----:B-1----:R-:W-:Y:S01]  /*55540*/  IMAD.MOV.U32 R13, RZ, RZ, R0 ;  /* 0x000000ffff0d7224 */ /* 0x002fe200078e0000 */
[----:B------:R0:W-:Y:S04]  /*55550*/  STL [R1+0x1858], R0 ;  /* 0x0018580001007387 */ /* 0x0001e80000100800 */
[----:B0-----:R-:W3:Y:S04]  /*55560*/  LDL.LU R0, [R1+0xf6c] ;  /* 0x000f6c0001007983 */ /* 0x001ee80000300800 */
[----:B------:R0:W-:Y:S04]  /*55570*/  STL [R1+0x4ec], R6 ;  /* 0x0004ec0601007387 */ /* 0x0001e80000100800 */
[----:B0-----:R-:W3:Y:S04]  /*55580*/  LDL.LU R6, [R1+0xf7c] ;  /* 0x000f7c0001067983 */ /* 0x001ee80000300800 */
[----:B------:R-:W3:Y:S04]  /*55590*/  LDL.LU R91, [R1+0xf84] ;  /* 0x000f8400015b7983 */ /* 0x000ee80000300800 */
[----:B------:R-:W-:Y:S01]  /*555a0*/  STL [R1+0x1848], R47 ;  /* 0x0018482f01007387 */ /* 0x000fe20000100800 */
[----:B--2---:R-:W-:-:S02]  /*555b0*/  PRMT R4, RZ, 0x7610, R4 ;  /* 0x00007610ff047816 */ /* 0x004fc40000000004 */
[----:B----4-:R-:W-:-:S04]  /*555c0*/  IADD3.X R12, PT, PT, R12, UR58, RZ, P1, !PT ;  /* 0x0000003a0c0c7c10 */ /* 0x010fc80008ffe4ff */
[-C--:B------:R-:W-:Y:S01]  /*555d0*/  @!P0 LOP3.LUT R13, R13, R12.reuse, RZ, 0x3c, !PT ;  /* 0x0000000c0d0d8212 */ /* 0x080fe200078e3cff */
[----:B------:R0:W-:Y:S03]  /*555e0*/  STL [R1+0x1844], R12 ;  /* 0x0018440c01007387 */ /* 0x0001e60000100800 */
        /* <DEDUP_REMOVED lines=12> */
[----:B------:R0:W4:Y:S04]  /*556b0*/  @!P0 LDG.E.U8 R46, desc[UR20][R12.64] ;  /* 0x000000140c2e8981 */ /* 0x000128000c1e1100 */
[----:B--2---:R1:W-:Y:S04]  /*556c0*/  STL [R1+0x4e8], R4 ;  /* 0x0004e80401007387 */ /* 0x0043e80000100800 */
[----:B-1----:R-:W2:Y:S01]  /*556d0*/  LDL.LU R4, [R1+0x2ad4] ;  /* 0x002ad40001047983 */ /* 0x002ea20000300800 */
[----:B------:R-:W-:Y:S01]  /*556e0*/  IADD3.X R3, PT, PT, R3, UR58, RZ, P1, !PT ;  /* 0x0000003a03037c10 */ /* 0x000fe20008ffe4ff */
[----:B0-----:R-:W-:-:S02]  /*556f0*/  @!P0 IMAD.MOV.U32 R12, RZ, RZ, R92 ;  /* 0x000000ffff0c8224 */ /* 0x001fc400078e005c */
[----:B------:R0:W-:Y:S02]  /*55700*/  STL [R1+0x1840], R90 ;  /* 0x0018405a01007387 */ /* 0x0001e40000100800 */
[----:B------:R-:W-:Y:S02]  /*55710*/  IMAD.MOV.U32 R13, RZ, RZ, R3 ;  /* 0x000000ffff0d7224 */ /* 0x000fe400078e0003 */
[----:B0-----:R-:W3:Y:S04]  /*55720*/  LDL.LU R90, [R1+0x2ad0] ;  /* 0x002ad000015a7983 */ /* 0x001ee80000300800 */
[----:B------:R-:W3:Y:S04]  /*55730*/  LDL.LU R47, [R1+0xf78] ;  /* 0x000f7800012f7983 */ /* 0x000ee80000300800 */
[----:B----4-:R0:W-:Y:S04]  /*55740*/  STL [R1+0x4e4], R46 ;  /* 0x0004e42e01007387 */ /* 0x0101e80000100800 */
[----:B0-----:R-:W4:Y:S04]  /*55750*/  LDL.LU R46, [R1+0x2acc] ;  /* 0x002acc00012e7983 */ /* 0x001f280000300800 */
[----:B------:R0:W-:Y:S04]  /*55760*/  STL [R1+0xf60], R3 ;  /* 0x000f600301007387 */ /* 0x0001e80000100800 */
[----:B0-----:R-:W4:Y:S01]  /*55770*/  LDL.LU R3, [R1+0xf80] ;  /* 0x000f800001037983 */ /* 0x001f220000300800 */
[----:B--2---:R-:W-:-:S06]  /*55780*/  PRMT R4, RZ, 0x7610, R4 ;  /* 0x00007610ff047816 */ /* 0x004fcc0000000004 */
[----:B------:R0:W2:Y:S04]  /*55790*/  @!P0 LDG.E.U8 R4, desc[UR20][R12.64] ;  /* 0x000000140c048981 */ /* 0x0000a8000c1e1100 */
[----:B------:R-:W2:Y:S01]  /*557a0*/  LDL.LU R12, [R1+0xf68] ;  /* 0x000f6800010c7983 */ /* 0x000ea20000300800 */
[----:B---3--:R-:W-:Y:S02]  /*557b0*/  IADD3 R0, P1, PT, R0, UR15, RZ ;  /* 0x0000000f00007c10 */ /* 0x008fe4000ff3e0ff */
[----:B------:R-:W-:-:S03]  /*557c0*/  IADD3 R6, P3, PT, R6, UR15, RZ ;  /* 0x0000000f06067c10 */ /* 0x000fc6000ff7e0ff */
[----:B0-----:R-:W-:Y:S01]  /*557d0*/  IMAD.MOV.U32 R13, RZ, RZ, R0 ;  /* 0x000000ffff0d7224 */ /* 0x001fe200078e0000 */
[----:B------:R0:W-:Y:S04]  /*557e0*/  STL [R1+0xf6c], R0 ;  /* 0x000f6c0001007387 */ /* 0x0001e80000100800 */
[----:B0-----:R-:W3:Y:S01]  /*557f0*/  LDL.LU R0, [R1+0xf8c] ;  /* 0x000f8c0001007983 */ /* 0x001ee20000300800 */
[----:B----4-:R-:W-:-:S03]  /*55800*/  PRMT R46, RZ, 0x7610, R46 ;  /* 0x00007610ff2e7816 */ /* 0x010fc6000000002e */
[----:B--2---:R0:W-:Y:S01]  /*55810*/  STL [R1+0x4e0], R4 ;  /* 0x0004e00401007387 */ /* 0x0041e20000100800 */
[----:B------:R-:W-:-:S03]  /*55820*/  IADD3.X R12, PT, PT, R12, UR58, RZ, P1, !PT ;  /* 0x0000003a0c0c7c10 */ /* 0x000fc60008ffe4ff */
[----:B0-----:R-:W2:Y:S01]  /*55830*/  LDL.LU R4, [R1+0xf94] ;  /* 0x000f940001047983 */ /* 0x001ea20000300800 */
[----:B------:R-:W-:-:S03]  /*55840*/  @!P0 LOP3.LUT R13, R13, R12, RZ, 0x3c, !PT ;  /* 0x0000000c0d0d8212 */ /* 0x000fc600078e3cff */
[----:B------:R-:W4:Y:S04]  /*55850*/  LDL.LU R92, [R1+0xf9c] ;  /* 0x000f9c00015c7983 */ /* 0x000f280000300800 */
[----:B------:R-:W-:Y:S04]  /*55860*/  STL [R1+0xf7c], R6 ;  /* 0x000f7c0601007387 */ /* 0x000fe80000100800 */
[----:B------:R0:W-:Y:S02]  /*55870*/  STL [R1+0xf68], R12 ;  /* 0x000f680c01007387 */ /* 0x0001e40000100800 */
[----:B0-----:R-:W-:-:S04]  /*55880*/  @!P0 LOP3.LUT R12, R13, R12, RZ, 0x3c, !PT ;  /* 0x0000000c0d0c8212 */ /* 0x001fc800078e3cff */
[----:B------:R-:W-:-:S05]  /*55890*/  @!P0 LOP3.LUT R13, R13, R12, RZ, 0x3c, !PT ;  /* 0x0000000c0d0d8212 */ /* 0x000fca00078e3cff */
[----:B------:R-:W2:Y:S01]  /*558a0*/  @!P0 LDG.E.U8 R46, desc[UR20][R12.64] ;  /* 0x000000140c2e8981 */ /* 0x000ea2000c1e1100 */
[----:B------:R-:W-:-:S05]  /*558b0*/  IADD3 R91, P1, PT, R91, UR15, RZ ;  /* 0x0000000f5b5b7c10 */ /* 0x000fca000ff3e0ff */
[----:B------:R-:W-:Y:S01]  /*558c0*/  STL [R1+0xf84], R91 ;  /* 0x000f845b01007387 */ /* 0x000fe20000100800 */
[----:B------:R-:W-:-:S03]  /*558d0*/  IADD3.X R47, PT, PT, R47, UR58, RZ, P3, !PT ;  /* 0x0000003a2f2f7c10 */ /* 0x000fc60009ffe4ff */
[----:B--2---:R0:W-:Y:S04]  /*558e0*/  STL [R1+0x4dc], R46 ;  /* 0x0004dc2e01007387 */ /* 0x0041e80000100800 */
[----:B0-----:R-:W2:Y:S01]  /*558f0*/  LDL.LU R46, [R1+0x2ac8] ;  /* 0x002ac800012e7983 */ /* 0x001ea20000300800 */
[----:B------:R-:W-:Y:S01]  /*55900*/  PRMT R37, RZ, 0x7610, R37 ;  /* 0x00007610ff257816 */ /* 0x000fe20000000025 */
[----:B------:R-:W-:Y:S01]  /*55910*/  IMAD.MOV.U32 R13, RZ, RZ, R47 ;  /* 0x000000ffff0d7224 */ /* 0x000fe200078e002f */
[----:B------:R-:W-:Y:S01]  /*55920*/  IADD3.X R3, PT, PT, R3, UR58, RZ, P1, !PT ;  /* 0x0000003a03037c10 */ /* 0x000fe20008ffe4ff */
[----:B------:R-:W-:Y:S01]  /*55930*/  @!P0 IMAD.MOV.U32 R12, RZ, RZ, R6 ;  /* 0x000000ffff0c8224 */ /* 0x000fe200078e0006 */
[----:B------:R0:W-:Y:S04]  /*55940*/  STL [R1+0xf78], R47 ;  /* 0x000f782f01007387 */ /* 0x0001e80000100800 */
[----:B------:R1:W3:Y:S04]  /*55950*/  @!P0 LDG.E.U8 R37, desc[UR20][R12.64] ;  /* 0x000000140c258981 */ /* 0x0002e8000c1e1100 */
[----:B0-----:R-:W3:Y:S01]  /*55960*/  LDL.LU R47, [R1+0xf90] ;  /* 0x000f9000012f7983 */ /* 0x001ee20000300800 */
[----:B-1----:R-:W-:-:S03]  /*55970*/  IMAD.MOV.U32 R13, RZ, RZ, R3 ;  /* 0x000000ffff0d7224 */ /* 0x002fc600078e0003 */
[----:B------:R-:W4:Y:S01]  /*55980*/  LDL.LU R6, [R1+0xf98] ;  /* 0x000f980001067983 */ /* 0x000f220000300800 */
[----:B------:R-:W-:-:S03]  /*55990*/  @!P0 IMAD.MOV.U32 R12, RZ, RZ, R91 ;  /* 0x000000ffff0c8224 */ /* 0x000fc600078e005b */
        /* <DEDUP_REMOVED lines=8> */
[----:B------:R-:W-:Y:S01]  /*55a20*/  STL [R1+0xf8c], R0 ;  /* 0x000f8c0001007387 */ /* 0x000fe20000100800 */
[----:B------:R-:W-:Y:S02]  /*55a30*/  PRMT R90, RZ, 0x7610, R90 ;  /* 0x00007610ff5a7816 */ /* 0x000fe4000000005a */
[----:B------:R-:W-:Y:S02]  /*55a40*/  IADD3.X R47, PT, PT, R47, UR58, RZ, P3, !PT ;  /* 0x0000003a2f2f7c10 */ /* 0x000fe40009ffe4ff */
[----:B----4-:R-:W-:Y:S01]  /*55a50*/  PRMT R3, RZ, 0x7610, R3 ;  /* 0x00007610ff037816 */ /* 0x010fe20000000003 */
[----:B--2---:R0:W-:Y:S01]  /*55a60*/  STL [R1+0x4d4], R46 ;  /* 0x0004d42e01007387 */ /* 0x0041e20000100800 */
[----:B------:R-:W-:-:S03]  /*55a70*/  IADD3.X R12, PT, PT, R12, UR58, RZ, P1, !PT ;  /* 0x0000003a0c0c7c10 */ /* 0x000fc60008ffe4ff */
        /* <DEDUP_REMOVED lines=8> */
[----:B------:R0:W2:Y:S02]  /*55b00*/  @!P0 LDG.E.U8 R90, desc[UR20][R12.64] ;  /* 0x000000140c5a8981 */ /* 0x0000a4000c1e1100 */
[----:B0-----:R-:W-:Y:S02]  /*55b10*/  IMAD.MOV.U32 R12, RZ, RZ, R47 ;  /* 0x000000ffff0c7224 */ /* 0x001fe400078e002f */
[----:B------:R-:W-:-:S05]  /*55b20*/  IMAD.MOV.U32 R13, RZ, RZ, R4 ;  /* 0x000000ffff0d7224 */ /* 0x000fca00078e0004 */
[----:B------:R-:W-:-:S04]  /*55b30*/  @!P0 LOP3.LUT R13, R13, R12, RZ, 0x3c, !PT ;  /* 0x0000000c0d0d8212 */ /* 0x000fc800078e3cff */
[----:B------:R-:W-:-:S04]  /*55b40*/  @!P0 LOP3.LUT R12, R13, R12, RZ, 0x3c, !PT ;  /* 0x0000000c0d0c8212 */ /* 0x000fc800078e3cff */
[----:B------:R-:W-:-:S05]  /*55b50*/  @!P0 LOP3.LUT R13, R13, R12, RZ, 0x3c, !PT ;  /* 0x0000000c0d0d8212 */ /* 0x000fca00078e3cff */
[----:B------:R0:W3:Y:S01]  /*55b60*/  @!P0 LDG.E.U8 R3, desc[UR20][R12.64] ;  /* 0x000000140c038981 */ /* 0x0000e2000c1e1100 */
[----:B------:R-:W-:-:S04]  /*55b70*/  IADD3 R92, P1, PT, R92, UR15, RZ ;  /* 0x0000000f5c5c7c10 */ /* 0x000fc8000ff3e0ff */
[----:B------:R-:W-:Y:S01]  /*55b80*/  IADD3.X R6, PT, PT, R6, UR58, RZ, P1, !PT ;  /* 0x0000003a06067c10 */ /* 0x000fe20008ffe4ff */
[----:B------:R-:W-:Y:S01]  /*55b90*/  STL [R1+0xf9c], R92 ;  /* 0x000f9c5c01007387 */ /* 0x000fe20000100800 */
[----:B------:R-:W-:-:S03]  /*55ba0*/  PRMT R89, RZ, 0x7610, R89 ;  /* 0x00007610ff597816 */ /* 0x000fc60000000059 */
[----:B0-----:R-:W-:Y:S02]  /*55bb0*/  IMAD.MOV.U32 R13, RZ, RZ, R6 ;  /* 0x000000ffff0d7224 */ /* 0x001fe400078e0006 */
[----:B------:R-:W-:-:S05]  /*55bc0*/  @!P0 IMAD.MOV.U32 R12, RZ, RZ, R92 ;  /* 0x000000ffff0c8224 */ /* 0x000fca00078e005c */
[----:B------:R0:W4:Y:S04]  /*55bd0*/  @!P0 LDG.E.U8 R89, desc[UR20][R12.64] ;  /* 0x000000140c598981 */ /* 0x000128000c1e1100 */
[----:B--2---:R1:W-:Y:S04]  /*55be0*/  STL [R1+0x4d0], R90 ;  /* 0x0004d05a01007387 */ /* 0x0043e80000100800 */
[----:B-1----:R-:W2:Y:S04]  /*55bf0*/  LDL.LU R90, [R1+0x2ac0] ;  /* 0x002ac000015a7983 */ /* 0x002ea80000300800 */
[----:B------:R1:W-:Y:S04]  /*55c00*/  STL [R1+0xf90], R47 ;  /* 0x000f902f01007387 */ /* 0x0003e80000100800 */
[----:B-1----:R-:W2:Y:S04]  /*55c10*/  LDL.LU R47, [R1+0x2abc] ;  /* 0x002abc00012f7983 */ /* 0x002ea80000300800 */
[----:B------:R-:W2:Y:S04]  /*55c20*/  LDL.LU R4, [R1+0xfa8] ;  /* 0x000fa80001047983 */ /* 0x000ea80000300800 */
[----:B---3--:R1:W-:Y:S04]  /*55c30*/  STL [R1+0x4cc], R3 ;  /* 0x0004cc0301007387 */ /* 0x0083e80000100800 */
[----:B-1----:R-:W3:Y:S04]  /*55c40*/  LDL.LU R3, [R1+0x2ab8] ;  /* 0x002ab80001037983 */ /* 0x002ee80000300800 */
[----:B------:R1:W-:Y:S04]  /*55c50*/  STL [R1+0xf98], R6 ;  /* 0x000f980601007387 */ /* 0x0003e80000100800 */
[----:B-1----:R-:W3:Y:S04]  /*55c60*/  LDL.LU R6, [R1+0xfb8] ;  /* 0x000fb80001067983 */ /* 0x002ee80000300800 */
[----:B------:R-:W3:Y:S01]  /*55c70*/  LDL.LU R12, [R1+0xfa0] ;  /* 0x000fa000010c7983 */ /* 0x000ee20000300800 */
[----:B------:R-:W-:-:S02]  /*55c80*/  IADD3 R46, P1, PT, R46, UR15, RZ ;  /* 0x0000000f2e2e7c10 */ /* 0x000fc4000ff3e0ff */
[----:B------:R-:W-:-:S03]  /*55c90*/  IADD3 R91, P3, PT, R91, UR15, RZ ;  /* 0x0000000f5b5b7c10 */ /* 0x000fc6000ff7e0ff */
[----:B0-----:R-:W-:Y:S01]  /*55ca0*/  IMAD.MOV.U32 R13, RZ, RZ, R46 ;  /* 0x000000ffff0d7224 */ /* 0x001fe200078e002e */
[----:B------:R-:W-:Y:S04]  /*55cb0*/  STL [R1+0xfa4], R46 ;  /* 0x000fa42e01007387 */ /* 0x000fe80000100800 */
[----:B----4-:R0:W-:Y:S04]  /*55cc0*/  STL [R1+0x4c8], R89 ;  /* 0x0004c85901007387 */ /* 0x0101e80000100800 */
[----:B0-----:R-:W4:Y:S04]  /*55cd0*/  LDL.LU R89, [R1+0xfc4] ;  /* 0x000fc40001597983 */ /* 0x001f280000300800 */
[----:B------:R-:W4:Y:S04]  /*55ce0*/  LDL.LU R46, [R1+0xfcc] ;  /* 0x000fcc00012e7983 */ /* 0x000f280000300800 */
[----:B------:R-:W4:Y:S04]  /*55cf0*/  LDL.LU R92, [R1+0xfd4] ;  /* 0x000fd400015c7983 */ /* 0x000f280000300800 */
[----:B------:R-:W-:Y:S01]  /*55d00*/  STL [R1+0xfac], R91 ;  /* 0x000fac5b01007387 */ /* 0x000fe20000100800 */
[----:B--2---:R-:W-:-:S02]  /*55d10*/  PRMT R47, RZ, 0x7610, R47 ;  /* 0x00007610ff2f7816 */ /* 0x004fc4000000002f */
[----:B------:R-:W-:Y:S02]  /*55d20*/  IADD3.X R4, PT, PT, R4, UR58, RZ, P3, !PT ;  /* 0x0000003a04047c10 */ /* 0x000fe40009ffe4ff */
[----:B---3--:R-:W-:Y:S02]  /*55d30*/  PRMT R3, RZ, 0x7610, R3 ;  /* 0x00007610ff037816 */ /* 0x008fe40000000003 */
[----:B------:R-:W-:-:S04]  /*55d40*/  IADD3.X R12, PT, PT, R12, UR58, RZ, P1, !PT ;  /* 0x0000003a0c0c7c10 */ /* 0x000fc80008ffe4ff */
[-C--:B------:R-:W-:Y:S01]  /*55d50*/  @!P0 LOP3.LUT R13, R13, R12.reuse, RZ, 0x3c, !PT ;  /* 0x0000000c0d0d8212 */ /* 0x080fe200078e3cff */
[----:B------:R0:W-:Y:S03]  /*55d60*/  STL [R1+0xfa0], R12 ;  /* 0x000fa00c01007387 */ /* 0x0001e60000100800 */
[----:B0-----:R-:W-:-:S04]  /*55d70*/  @!P0 LOP3.LUT R12, R13, R12, RZ, 0x3c, !PT ;  /* 0x0000000c0d0c8212 */ /* 0x001fc800078e3cff */
[----:B------:R-:W-:-:S05]  /*55d80*/  @!P0 LOP3.LUT R13, R13, R12, RZ, 0x3c, !PT ;  /* 0x0000000c0d0d8212 */ /* 0x000fca00078e3cff */
[----:B------:R0:W2:Y:S02]  /*55d90*/  @!P0 LDG.E.U8 R3, desc[UR20][R12.64] ;  /* 0x000000140c038981 */ /* 0x0000a4000c1e1100 */
[----:B0-----:R-:W-:Y:S02]  /*55da0*/  IMAD.MOV.U32 R13, RZ, RZ, R4 ;  /* 0x000000ffff0d7224 */ /* 0x001fe400078e0004 */
[----:B------:R-:W-:-:S05]  /*55db0*/  @!P0 IMAD.MOV.U32 R12, RZ, RZ, R91 ;  /* 0x000000ffff0c8224 */ /* 0x000fca00078e005b */
[----:B------:R0:W3:Y:S01]  /*55dc0*/  @!P0 LDG.E.U8 R47, desc[UR20][R12.64] ;  /* 0x000000140c2f8981 */ /* 0x0000e2000c1e1100 */
[----:B------:R-:W-:-:S04]  /*55dd0*/  IADD3 R0, P1, PT, R0, UR15, RZ ;  /* 0x0000000f00007c10 */ /* 0x000fc8000ff3e0ff */
[----:B------:R-:W-:Y:S01]  /*55de0*/  IADD3.X R6, PT, PT, R6, UR58, RZ, P1, !PT ;  /* 0x0000003a06067c10 */ /* 0x000fe20008ffe4ff */
[----:B------:R-:W-:Y:S01]  /*55df0*/  STL [R1+0xfbc], R0 ;  /* 0x000fbc0001007387 */ /* 0x000fe20000100800 */
[----:B------:R-:W-:Y:S02]  /*55e00*/  PRMT R44, RZ, 0x7610, R44 ;  /* 0x00007610ff2c7816 */ /* 0x000fe4000000002c */
[----:B----4-:R-:W-:Y:S01]  /*55e10*/  IADD3 R89, P1, PT, R89, UR15, RZ ;  /* 0x0000000f59597c10 */ /* 0x010fe2000ff3e0ff */
[----:B0-----:R-:W-:Y:S02]  /*55e20*/  @!P0 IMAD.MOV.U32 R12, RZ, RZ, R0 ;  /* 0x000000ffff0c8224 */ /* 0x001fe400078e0000 */
[----:B------:R-:W-:-:S05]  /*55e30*/  @!P0 IMAD.MOV.U32 R13, RZ, RZ, R6 ;  /* 0x000000ffff0d8224 */ /* 0x000fca00078e0006 */
[----:B------:R0:W4:Y:S02]  /*55e40*/  @!P0 LDG.E.U8 R44, desc[UR20][R12.64] ;  /* 0x000000140c2c8981 */ /* 0x000124000c1e1100 */
[----:B0-----:R-:W-:Y:S02]  /*55e50*/  IMAD.MOV.U32 R13, RZ, RZ, R89 ;  /* 0x000000ffff0d7224 */ /* 0x001fe400078e0059 */
[----:B--2---:R0:W-:Y:S04]  /*55e60*/  STL [R1+0x4c4], R3 ;  /* 0x0004c40301007387 */ /* 0x0041e80000100800 */
[----:B0-----:R-:W2:Y:S04]  /*55e70*/  LDL.LU R3, [R1+0x2ab4] ;  /* 0x002ab40001037983 */ /* 0x001ea80000300800 */
[----:B------:R0:W-:Y:S04]  /*55e80*/  STL [R1+0xfa8], R4 ;  /* 0x000fa80401007387 */ /* 0x0001e80000100800 */
[----:B0-----:R-:W2:Y:S04]  /*55e90*/  LDL.LU R4, [R1+0xfc8] ;  /* 0x000fc80001047983 */ /* 0x001ea80000300800 */
[----:B------:R0:W-:Y:S04]  /*55ea0*/  STL [R1+0xfb8], R6 ;  /* 0x000fb80601007387 */ /* 0x0001e80000100800 */
[----:B------:R-:W2:Y:S04]  /*55eb0*/  LDL.LU R91, [R1+0xfd0] ;  /* 0x000fd000015b7983 */ /* 0x000ea80000300800 */
[----:B------:R-:W2:Y:S04]  /*55ec0*/  LDL.LU R0, [R1+0xfdc] ;  /* 0x000fdc0001007983 */ /* 0x000ea80000300800 */
[----:B0-----:R-:W2:Y:S04]  /*55ed0*/  LDL.LU R6, [R1+0xfe4] ;  /* 0x000fe40001067983 */ /* 0x001ea80000300800 */
[----:B------:R-:W-:Y:S04]  /*55ee0*/  STL [R1+0xfc4], R89 ;  /* 0x000fc45901007387 */ /* 0x000fe80000100800 */
[----:B---3--:R0:W-:Y:S04]  /*55ef0*/  STL [R1+0x4c0], R47 ;  /* 0x0004c02f01007387 */ /* 0x0081e80000100800 */
[----:B0-----:R-:W3:Y:S04]  /*55f00*/  LDL.LU R47, [R1+0xfec] ;  /* 0x000fec00012f7983 */ /* 0x001ee80000300800 */
[----:B------:R-:W2:Y:S04]  /*55f10*/  LDL.LU R89, [R1+0x2ab0] ;  /* 0x002ab00001597983 */ /* 0x000ea80000300800 */
[----:B------:R-:W2:Y:S01]  /*55f20*/  LDL.LU R12, [R1+0xfc0] ;  /* 0x000fc000010c7983 */ /* 0x000ea20000300800 */
[----:B------:R-:W-:-:S05]  /*55f30*/  IADD3 R46, P3, PT, R46, UR15, RZ ;  /* 0x0000000f2e2e7c10 */ /* 0x000fca000ff7e0ff */
[----:B------:R-:W-:Y:S01]  /*55f40*/  STL [R1+0xfcc], R46 ;  /* 0x000fcc2e01007387 */ /* 0x000fe20000100800 */
[----:B------:R-:W-:Y:S02]  /*55f50*/  PRMT R90, RZ, 0x7610, R90 ;  /* 0x00007610ff5a7816 */ /* 0x000fe4000000005a */
[----:B--2---:R-:W-:-:S04]  /*55f60*/  IADD3.X R12, PT, PT, R12, UR58, RZ, P1, !PT ;  /* 0x0000003a0c0c7c10 */ /* 0x004fc80008ffe4ff */
        /* <DEDUP_REMOVED lines=163> */
[----:B------:R0:W2:Y:S01]  /*569a0*/  @!P0 LDG.E.U8 R0, desc[UR20][R12.64] ;  /* 0x000000140c008981 */ /* 0x0000a2000c1e1100 */
[----:B------:R-:W-:Y:S02]  /*569b0*/  IADD3.X R47, PT, PT, R47, UR58, RZ, P3, !PT ;  /* 0x0000003a2f2f7c10 */ /* 0x000fe40009ffe4ff */
[----:B------:R-:W-:Y:S02]  /*569c0*/  IADD3 R92, P1, PT, R92, UR15, RZ ;  /* 0x0000000f5c5c7c10 */ /* 0x000fe4000ff3e0ff */
[----:B------:R-:W-:Y:S02]  /*569d0*/  PRMT R41, RZ, 0x7610, R41 ;  /* 0x00007610ff297816 */ /* 0x000fe40000000029 */
[----:B------:R-:W-:Y:S01]  /*569e0*/  IADD3.X R3, PT, PT, R3, UR58, RZ, P1, !PT ;  /* 0x0000003a03037c10 */ /* 0x000fe20008ffe4ff */
[----:B0-----:R-:W-:Y:S02]  /*569f0*/  IMAD.MOV.U32 R13, RZ, RZ, R47 ;  /* 0x000000ffff0d7224 */ /* 0x001fe400078e002f */
[----:B------:R-:W-:Y:S01]  /*56a00*/  @!P0 IMAD.MOV.U32 R12, RZ, RZ, R7 ;  /* 0x000000ffff0c8224 */ /* 0x000fe200078e0007 */
[----:B------:R-:W-:Y:S01]  /*56a10*/  STL [R1+0x17a8], R92 ;  /* 0x0017a85c01007387 */ /* 0x000fe20000100800 */
[----:B------:R-:W-:-:S03]  /*56a20*/  PRMT R6, RZ, 0x7610, R6 ;  /* 0x00007610ff067816 */ /* 0x000fc60000000006 */
[----:B------:R0:W3:Y:S02]  /*56a30*/  @!P0 LDG.E.U8 R41, desc[UR20][R12.64] ;  /* 0x000000140c298981 */ /* 0x0000e4000c1e1100 */
[----:B0-----:R-:W-:Y:S02]  /*56a40*/  IMAD.MOV.U32 R13, RZ, RZ, R3 ;  /* 0x000000ffff0d7224 */ /* 0x001fe400078e0003 */
[----:B------:R-:W-:-:S05]  /*56a50*/  @!P0 IMAD.MOV.U32 R12, RZ, RZ, R92 ;  /* 0x000000ffff0c8224 */ /* 0x000fca00078e005c */
[----:B------:R0:W3:Y:S04]  /*56a60*/  @!P0 LDG.E.U8 R6, desc[UR20][R12.64] ;  /* 0x000000140c068981 */ /* 0x0000e8000c1e1100 */
[----:B--2---:R1:W-:Y:S04]  /*56a70*/  STL [R1+0x488], R0 ;  /* 0x0004880001007387 */ /* 0x0043e80000100800 */
[----:B-1----:R-:W2:Y:S04]  /*56a80*/  LDL.LU R0, [R1+0x2a80] ;  /* 0x002a800001007983 */ /* 0x002ea80000300800 */
[----:B------:R1:W-:Y:S04]  /*56a90*/  STL [R1+0x179c], R47 ;  /* 0x00179c2f01007387 */ /* 0x0003e80000100800 */
[----:B-1----:R-:W4:Y:S04]  /*56aa0*/  LDL.LU R47, [R1+0x17b4] ;  /* 0x0017b400012f7983 */ /* 0x002f280000300800 */
[----:B------:R-:W4:Y:S04]  /*56ab0*/  LDL.LU R7, [R1+0x17bc] ;  /* 0x0017bc0001077983 */ /* 0x000f280000300800 */
[----:B------:R1:W-:Y:S04]  /*56ac0*/  STL [R1+0x17a4], R3 ;  /* 0x0017a40301007387 */ /* 0x0003e80000100800 */
[----:B-1----:R-:W4:Y:S04]  /*56ad0*/  LDL.LU R3, [R1+0x2a7c] ;  /* 0x002a7c0001037983 */ /* 0x002f280000300800 */
[----:B------:R-:W4:Y:S01]  /*56ae0*/  LDL.LU R12, [R1+0x17ac] ;  /* 0x0017ac00010c7983 */ /* 0x000f220000300800 */
[----:B---3--:R-:W-:-:S02]  /*56af0*/  IADD3 R4, P1, PT, R4, UR15, RZ ;  /* 0x0000000f04047c10 */ /* 0x008fc4000ff3e0ff */
[----:B------:R-:W-:-:S03]  /*56b00*/  IADD3 R46, P3, PT, R46, UR15, RZ ;  /* 0x0000000f2e2e7c10 */ /* 0x000fc6000ff7e0ff */
[----:B0-----:R-:W-:Y:S01]  /*56b10*/  IMAD.MOV.U32 R13, RZ, RZ, R4 ;  /* 0x000000ffff0d7224 */ /* 0x001fe200078e0004 */
[----:B------:R0:W-:Y:S04]  /*56b20*/  STL [R1+0x17b0], R4 ;  /* 0x0017b00401007387 */ /* 0x0001e80000100800 */
[----:B0-----:R-:W3:Y:S04]  /*56b30*/  LDL.LU R4, [R1+0x17c8] ;  /* 0x0017c80001047983 */ /* 0x001ee80000300800 */
[----:B------:R-:W3:Y:S04]  /*56b40*/  LDL.LU R92, [R1+0x17d0] ;  /* 0x0017d000015c7983 */ /* 0x000ee80000300800 */
[----:B------:R0:W-:Y:S04]  /*56b50*/  STL [R1+0x480], R6 ;  /* 0x0004800601007387 */ /* 0x0001e80000100800 */
[----:B0-----:R-:W3:Y:S04]  /*56b60*/  LDL.LU R6, [R1+0x17e0] ;  /* 0x0017e00001067983 */ /* 0x001ee80000300800 */
[----:B------:R-:W-:Y:S01]  /*56b70*/  STL [R1+0x17b8], R46 ;  /* 0x0017b82e01007387 */ /* 0x000fe20000100800 */
[----:B--2---:R-:W-:-:S02]  /*56b80*/  PRMT R0, RZ, 0x7610, R0 ;  /* 0x00007610ff007816 */ /* 0x004fc40000000000 */
[----:B----4-:R-:W-:Y:S02]  /*56b90*/  IADD3.X R47, PT, PT, R47, UR58, RZ, P3, !PT ;  /* 0x0000003a2f2f7c10 */ /* 0x010fe40009ffe4ff */
[----:B------:R-:W-:-:S04]  /*56ba0*/  IADD3.X R12, PT, PT, R12, UR58, RZ, P1, !PT ;  /* 0x0000003a0c0c7c10 */ /* 0x000fc80008ffe4ff */
[-C--:B------:R-:W-:Y:S01]  /*56bb0*/  @!P0 LOP3.LUT R13, R13, R12.reuse, RZ, 0x3c, !PT ;  /* 0x0000000c0d0d8212 */ /* 0x080fe200078e3cff */
[----:B------:R0:W-:Y:S03]  /*56bc0*/  STL [R1+0x17ac], R12 ;  /* 0x0017ac0c01007387 */ /* 0x0001e60000100800 */
[----:B0-----:R-:W-:-:S04]  /*56bd0*/  @!P0 LOP3.LUT R12, R13, R12, RZ, 0x3c, !PT ;  /* 0x0000000c0d0c8212 */ /* 0x001fc800078e3cff */
[----:B------:R-:W-:-:S05]  /*56be0*/  @!P0 LOP3.LUT R13, R13, R12, RZ, 0x3c, !PT ;  /* 0x0000000c0d0d8212 */ /* 0x000fca00078e3cff */
[----:B------:R0:W2:Y:S02]  /*56bf0*/  @!P0 LDG.E.U8 R0, desc[UR20][R12.64] ;  /* 0x000000140c008981 */ /* 0x0000a4000c1e1100 */
[----:B0-----:R-:W-:Y:S02]  /*56c00*/  IMAD.MOV.U32 R12, RZ, RZ, R47 ;  /* 0x000000ffff0c7224 */ /* 0x001fe400078e002f */
[----:B------:R-:W-:-:S05]  /*56c10*/  IMAD.MOV.U32 R13, RZ, RZ, R46 ;  /* 0x000000ffff0d7224 */ /* 0x000fca00078e002e */
[----:B------:R-:W-:-:S04]  /*56c20*/  @!P0 LOP3.LUT R13, R13, R12, RZ, 0x3c, !PT ;  /* 0x0000000c0d0d8212 */ /* 0x000fc800078e3cff */
[C---:B------:R-:W-:Y:S02]  /*56c30*/  @!P0 LOP3.LUT R12, R13.reuse, R12, RZ, 0x3c, !PT ;  /* 0x0000000c0d0c8212 */ /* 0x040fe400078e3cff */
[----:B------:R-:W-:Y:S02]  /*56c40*/  PRMT R3, RZ, 0x7610, R3 ;  /* 0x00007610ff037816 */ /* 0x000fe40000000003 */
[----:B------:R-:W-:-:S05]  /*56c50*/  @!P0 LOP3.LUT R13, R13, R12, RZ, 0x3c, !PT ;  /* 0x0000000c0d0d8212 */ /* 0x000fca00078e3cff */
[----:B------:R0:W4:Y:S01]  /*56c60*/  @!P0 LDG.E.U8 R3, desc[UR20][R12.64] ;  /* 0x000000140c038981 */ /* 0x000122000c1e1100 */
[----:B------:R-:W-:-:S04]  /*56c70*/  IADD3 R91, P1, PT, R91, UR15, RZ ;  /* 0x0000000f5b5b7c10 */ /* 0x000fc8000ff3e0ff */
[----:B------:R-:W-:Y:S01]  /*56c80*/  IADD3.X R7, PT, PT, R7, UR58, RZ, P1, !PT ;  /* 0x0000003a07077c10 */ /* 0x000fe20008ffe4ff */
[----:B------:R-:W-:Y:S01]  /*56c90*/  STL [R1+0x17c0], R91 ;  /* 0x0017c05b01007387 */ /* 0x000fe20000100800 */
[----:B------:R-:W-:-:S03]  /*56ca0*/  PRMT R89, RZ, 0x7610, R89 ;  /* 0x00007610ff597816 */ /* 0x000fc60000000059 */
[----:B0-----:R-:W-:Y:S02]  /*56cb0*/  IMAD.MOV.U32 R13, RZ, RZ, R7 ;  /* 0x000000ffff0d7224 */ /* 0x001fe400078e0007 */
[----:B------:R-:W-:-:S05]  /*56cc0*/  @!P0 IMAD.MOV.U32 R12, RZ, RZ, R91 ;  /* 0x000000ffff0c8224 */ /* 0x000fca00078e005b */
[----:B------:R0:W3:Y:S04]  /*56cd0*/  @!P0 LDG.E.U8 R89, desc[UR20][R12.64] ;  /* 0x000000140c598981 */ /* 0x0000e8000c1e1100 */
[----:B--2---:R1:W-:Y:S04]  /*56ce0*/  STL [R1+0x47c], R0 ;  /* 0x00047c0001007387 */ /* 0x0043e80000100800 */
[----:B-1----:R-:W2:Y:S04]  /*56cf0*/  LDL.LU R0, [R1+0x2a78] ;  /* 0x002a780001007983 */ /* 0x002ea80000300800 */
[----:B------:R1:W-:Y:S04]  /*56d00*/  STL [R1+0x17b4], R47 ;  /* 0x0017b42f01007387 */ /* 0x0003e80000100800 */
[----:B-1----:R-:W2:Y:S04]  /*56d10*/  LDL.LU R47, [R1+0x2a74] ;  /* 0x002a7400012f7983 */ /* 0x002ea80000300800 */
[----:B------:R-:W2:Y:S04]  /*56d20*/  LDL.LU R46, [R1+0x17cc] ;  /* 0x0017cc00012e7983 */ /* 0x000ea80000300800 */
[----:B----4-:R1:W-:Y:S04]  /*56d30*/  STL [R1+0x478], R3 ;  /* 0x0004780301007387 */ /* 0x0103e80000100800 */
[----:B-1----:R-:W4:Y:S04]  /*56d40*/  LDL.LU R3, [R1+0x2a70] ;  /* 0x002a700001037983 */ /* 0x002f280000300800 */
[----:B------:R1:W-:Y:S04]  /*56d50*/  STL [R1+0x17bc], R7 ;  /* 0x0017bc0701007387 */ /* 0x0003e80000100800 */
[----:B-1----:R-:W4:Y:S04]  /*56d60*/  LDL.LU R7, [R1+0x17dc] ;  /* 0x0017dc0001077983 */ /* 0x002f280000300800 */
[----:B------:R-:W4:Y:S01]  /*56d70*/  LDL.LU R12, [R1+0x17c4] ;  /* 0x0017c400010c7983 */ /* 0x000f220000300800 */
[----:B---3--:R-:W-:-:S02]  /*56d80*/  IADD3 R4, P1, PT, R4, UR15, RZ ;  /* 0x0000000f04047c10 */ /* 0x008fc4000ff3e0ff */
[----:B------:R-:W-:-:S03]  /*56d90*/  IADD3 R92, P3, PT, R92, UR15, RZ ;  /* 0x0000000f5c5c7c10 */ /* 0x000fc6000ff7e0ff */
[----:B0-----:R-:W-:Y:S01]  /*56da0*/  IMAD.MOV.U32 R13, RZ, RZ, R4 ;  /* 0x000000ffff0d7224 */ /* 0x001fe200078e0004 */
[----:B------:R-:W-:Y:S04]  /*56db0*/  STL [R1+0x17c8], R4 ;  /* 0x0017c80401007387 */ /* 0x000fe80000100800 */
[----:B------:R0:W-:Y:S04]  /*56dc0*/  STL [R1+0x474], R89 ;  /* 0x0004745901007387 */ /* 0x0001e80000100800 */
[----:B0-----:R-:W3:Y:S04]  /*56dd0*/  LDL.LU R89, [R1+0x17e8] ;  /* 0x0017e80001597983 */ /* 0x001ee80000300800 */
[----:B------:R-:W3:Y:S04]  /*56de0*/  LDL.LU R4, [R1+0x17f0] ;  /* 0x0017f00001047983 */ /* 0x000ee80000300800 */
[----:B------:R-:W3:Y:S04]  /*56df0*/  LDL.LU R91, [R1+0x17f8] ;  /* 0x0017f800015b7983 */ /* 0x000ee80000300800 */
[----:B------:R-:W-:Y:S01]  /*56e00*/  STL [R1+0x17d0], R92 ;  /* 0x0017d05c01007387 */ /* 0x000fe20000100800 */
[----:B------:R-:W-:-:S02]  /*56e10*/  PRMT R90, RZ, 0x7610, R90 ;  /* 0x00007610ff5a7816 */ /* 0x000fc4000000005a */
[----:B--2---:R-:W-:Y:S02]  /*56e20*/  IADD3.X R46, PT, PT, R46, UR58, RZ, P3, !PT ;  /* 0x0000003a2e2e7c10 */ /* 0x004fe40009ffe4ff */
[----:B----4-:R-:W-:Y:S02]  /*56e30*/  PRMT R3, RZ, 0x7610, R3 ;  /* 0x00007610ff037816 */ /* 0x010fe40000000003 */
        /* <DEDUP_REMOVED lines=8> */
[----:B------:R0:W4:Y:S01]  /*56ec0*/  @!P0 LDG.E.U8 R90, desc[UR20][R12.64] ;  /* 0x000000140c5a8981 */ /* 0x000122000c1e1100 */
[----:B------:R-:W-:-:S04]  /*56ed0*/  IADD3 R6, P1, PT, R6, UR15, RZ ;  /* 0x0000000f06067c10 */ /* 0x000fc8000ff3e0ff */
[----:B------:R-:W-:Y:S01]  /*56ee0*/  IADD3.X R7, PT, PT, R7, UR58, RZ, P1, !PT ;  /* 0x0000003a07077c10 */ /* 0x000fe20008ffe4ff */
[----:B------:R-:W-:Y:S01]  /*56ef0*/  STL [R1+0x17e0], R6 ;  /* 0x0017e00601007387 */ /* 0x000fe20000100800 */
[----:B------:R-:W-:Y:S02]  /*56f00*/  PRMT R47, RZ, 0x7610, R47 ;  /* 0x00007610ff2f7816 */ /* 0x000fe4000000002f */
[----:B---3--:R-:W-:Y:S01]  /*56f10*/  IADD3 R89, P1, PT, R89, UR15, RZ ;  /* 0x0000000f59597c10 */ /* 0x008fe2000ff3e0ff */
[----:B0-----:R-:W-:Y:S02]  /*56f20*/  @!P0 IMAD.MOV.U32 R12, RZ, RZ, R6 ;  /* 0x000000ffff0c8224 */ /* 0x001fe400078e0006 */
[----:B------:R-:W-:-:S05]  /*56f30*/  @!P0 IMAD.MOV.U32 R13, RZ, RZ, R7 ;  /* 0x000000ffff0d8224 */ /* 0x000fca00078e0007 */
[----:B------:R0:W3:Y:S02]  /*56f40*/  @!P0 LDG.E.U8 R47, desc[UR20][R12.64] ;  /* 0x000000140c2f8981 */ /* 0x0000e4000c1e1100 */
[----:B0-----:R-:W-:Y:S02]  /*56f50*/  IMAD.MOV.U32 R13, RZ, RZ, R89 ;  /* 0x000000ffff0d7224 */ /* 0x001fe400078e0059 */
[----:B--2---:R0:W-:Y:S04]  /*56f60*/  STL [R1+0x470], R3 ;  /* 0x0004700301007387 */ /* 0x0041e80000100800 */
[----:B0-----:R-:W2:Y:S04]  /*56f70*/  LDL.LU R3, [R1+0x2a6c] ;  /* 0x002a6c0001037983 */ /* 0x001ea80000300800 */
[----:B------:R0:W-:Y:S04]  /*56f80*/  STL [R1+0x17cc], R46 ;  /* 0x0017cc2e01007387 */ /* 0x0001e80000100800 */
[----:B0-----:R-:W2:Y:S04]  /*56f90*/  LDL.LU R46, [R1+0x17ec] ;  /* 0x0017ec00012e7983 */ /* 0x001ea80000300800 */
[----:B------:R0:W-:Y:S04]  /*56fa0*/  STL [R1+0x17dc], R7 ;  /* 0x0017dc0701007387 */ /* 0x0001e80000100800 */
[----:B------:R-:W3:Y:S04]  /*56fb0*/  LDL.LU R92, [R1+0x17f4] ;  /* 0x0017f400015c7983 */ /* 0x000ee80000300800 */
[----:B------:R-:W3:Y:S04]  /*56fc0*/  LDL.LU R6, [R1+0x1800] ;  /* 0x0018000001067983 */ /* 0x000ee80000300800 */
[----:B0-----:R-:W3:Y:S04]  /*56fd0*/  LDL.LU R7, [R1+0x1808] ;  /* 0x0018080001077983 */ /* 0x001ee80000300800 */
[----:B------:R-:W-:Y:S04]  /*56fe0*/  STL [R1+0x17e8], R89 ;  /* 0x0017e85901007387 */ /* 0x000fe80000100800 */
[----:B----4-:R0:W-:Y:S04]  /*56ff0*/  STL [R1+0x46c], R90 ;  /* 0x00046c5a01007387 */ /* 0x0101e80000100800 */
[----:B0-----:R-:W4:Y:S04]  /*57000*/  LDL.LU R90, [R1+0x1810] ;  /* 0x00181000015a7983 */ /* 0x001f280000300800 */
[----:B------:R-:W3:Y:S04]  /*57010*/  LDL.LU R89, [R1+0x2a68] ;  /* 0x002a680001597983 */ /* 0x000ee80000300800 */
[----:B------:R-:W3:Y:S01]  /*57020*/  LDL.LU R12, [R1+0x17e4] ;  /* 0x0017e400010c7983 */ /* 0x000ee20000300800 */
[----:B------:R-:W-:-:S05]  /*57030*/  IADD3 R4, P3, PT, R4, UR15, RZ ;  /* 0x0000000f04047c10 */ /* 0x000fca000ff7e0ff */
[----:B------:R-:W-:Y:S01]  /*57040*/  STL [R1+0x17f0], R4 ;  /* 0x0017f00401007387 */ /* 0x000fe20000100800 */
[----:B------:R-:W-:Y:S02]  /*57050*/  PRMT R0, RZ, 0x7610, R0 ;  /* 0x00007610ff007816 */ /* 0x000fe40000000000 */
[----:B--2---:R-:W-:Y:S02]  /*57060*/  IADD3.X R46, PT, PT, R46, UR58, RZ, P3, !PT ;  /* 0x0000003a2e2e7c10 */ /* 0x004fe40009ffe4ff */
[----:B------:R-:W-:Y:S02]  /*57070*/  PRMT R3, RZ, 0x7610, R3 ;  /* 0x00007610ff037816 */ /* 0x000fe40000000003 */
[----:B---3--:R-:W-:-:S04]  /*57080*/  IADD3.X R12, PT, PT, R12, UR58, RZ, P1, !PT ;  /* 0x0000003a0c0c7c10 */ /* 0x008fc80008ffe4ff */
        /* <DEDUP_REMOVED lines=51> */
[----:B------:R0:W3:Y:S01]  /*573c0*/  @!P0 LDG.E.U8 R3, desc[UR20][R12.64] ;  /* 0x000000140c038981 */ /* 0x0000e2000c1e1100 */
[----:B------:R-:W-:-:S04]  /*573d0*/  IADD3 R90, P1, PT, R90, UR15, RZ ;  /* 0x0000000f5a5a7c10 */ /* 0x000fc8000ff3e0ff */
[----:B------:R-:W-:Y:S01]  /*573e0*/  IADD3.X R92, PT, PT, R92, UR58, RZ, P1, !PT ;  /* 0x0000003a5c5c7c10 */ /* 0x000fe20008ffe4ff */
[----:B------:R-:W-:Y:S01]  /*573f0*/  STL [R1+0x1810], R90 ;  /* 0x0018105a01007387 */ /* 0x000fe20000100800 */
[----:B------:R-:W-:Y:S01]  /*57400*/  PRMT R0, RZ, 0x7610, R0 ;  /* 0x00007610ff007816 */ /* 0x000fe20000000000 */
[----:B0-----:R-:W-:Y:S02]  /*57410*/  @!P0 IMAD.MOV.U32 R12, RZ, RZ, R90 ;  /* 0x000000ffff0c8224 */ /* 0x001fe400078e005a */
[----:B------:R-:W-:-:S05]  /*57420*/  @!P0 IMAD.MOV.U32 R13, RZ, RZ, R92 ;  /* 0x000000ffff0d8224 */ /* 0x000fca00078e005c */
[----:B------:R-:W4:Y:S04]  /*57430*/  @!P0 LDG.E.U8 R0, desc[UR20][R12.64] ;  /* 0x000000140c008981 */ /* 0x000f28000c1e1100 */
[----:B--2---:R0:W-:Y:S04]  /*57440*/  STL [R1+0x458], R46 ;  /* 0x0004582e01007387 */ /* 0x0041e80000100800 */
[----:B0-----:R-:W2:Y:S04]  /*57450*/  LDL.LU R46, [R1+0x2a58] ;  /* 0x002a5800012e7983 */ /* 0x001ea80000300800 */
[----:B------:R0:W-:Y:S04]  /*57460*/  STL [R1+0x1804], R4 ;  /* 0x0018040401007387 */ /* 0x0001e80000100800 */
[----:B0-----:R-:W2:Y:S04]  /*57470*/  LDL.LU R4, [R1+0x2a54] ;  /* 0x002a540001047983 */ /* 0x001ea80000300800 */
[----:B------:R-:W2:Y:S04]  /*57480*/  LDL.LU R7, [R1+0x1824] ;  /* 0x0018240001077983 */ /* 0x000ea80000300800 */
[----:B------:R-:W-:Y:S04]  /*57490*/  STL [R1+0x180c], R92 ;  /* 0x00180c5c01007387 */ /* 0x000fe80000100800 */
[----:B---3--:R0:W-:Y:S04]  /*574a0*/  STL [R1+0x454], R3 ;  /* 0x0004540301007387 */ /* 0x0081e80000100800 */
[----:B0-----:R-:W3:Y:S04]  /*574b0*/  LDL.LU R3, [R1+0x182c] ;  /* 0x00182c0001037983 */ /* 0x001ee80000300800 */
[----:B------:R-:W3:Y:S01]  /*574c0*/  LDL.LU R13, [R1+0x181c] ;  /* 0x00181c00010d7983 */ /* 0x000ee20000300800 */
[----:B----4-:R-:W-:-:S02]  /*574d0*/  IADD3 R89, P1, PT, R89, UR15, RZ ;  /* 0x0000000f59597c10 */ /* 0x010fc4000ff3e0ff */
[----:B------:R-:W-:Y:S01]  /*574e0*/  IADD3 R6, P3, PT, R6, UR15, RZ ;  /* 0x0000000f06067c10 */ /* 0x000fe2000ff7e0ff */
[----:B------:R0:W-:Y:S02]  /*574f0*/  STL [R1+0x450], R0 ;  /* 0x0004500001007387 */ /* 0x0001e40000100800 */
[----:B------:R-:W-:Y:S02]  /*57500*/  @!P0 IMAD.MOV.U32 R12, RZ, RZ, R89 ;  /* 0x000000ffff0c8224 */ /* 0x000fe400078e0059 */
[----:B0-----:R-:W4:Y:S04]  /*57510*/  LDL.LU R0, [R1+0x1838] ;  /* 0x0018380001007983 */ /* 0x001f280000300800 */
[----:B------:R-:W-:Y:S04]  /*57520*/  STL [R1+0x1820], R89 ;  /* 0x0018205901007387 */ /* 0x000fe80000100800 */
[----:B------:R-:W4:Y:S04]  /*57530*/  LDL.LU R90, [R1+0x183c] ;  /* 0x00183c00015a7983 */ /* 0x000f280000300800 */
[----:B------:R-:W4:Y:S04]  /*57540*/  LDL.LU R92, [R1+0x1780] ;  /* 0x00178000015c7983 */ /* 0x000f280000300800 */
[----:B------:R-:W-:Y:S01]  /*57550*/  STL [R1+0x1828], R6 ;  /* 0x0018280601007387 */ /* 0x000fe20000100800 */
[----:B--2---:R-:W-:-:S02]  /*57560*/  PRMT R46, RZ, 0x7610, R46 ;  /* 0x00007610ff2e7816 */ /* 0x004fc4000000002e */
[----:B------:R-:W-:Y:S02]  /*57570*/  IADD3.X R7, PT, PT, R7, UR58, RZ, P3, !PT ;  /* 0x0000003a07077c10 */ /* 0x000fe40009ffe4ff */
[----:B------:R-:W-:Y:S02]  /*57580*/  PRMT R4, RZ, 0x7610, R4 ;  /* 0x00007610ff047816 */ /* 0x000fe40000000004 */
[----:B---3--:R-:W-:-:S05]  /*57590*/  IADD3.X R13, PT, PT, R13, UR58, RZ, P1, !PT ;  /* 0x0000003a0d0d7c10 */ /* 0x008fca0008ffe4ff */
[----:B------:R0:W-:Y:S04]  /*575a0*/  STL [R1+0x181c], R13 ;  /* 0x00181c0d01007387 */ /* 0x0001e80000100800 */
[----:B------:R1:W2:Y:S02]  /*575b0*/  @!P0 LDG.E.U8 R46, desc[UR20][R12.64] ;  /* 0x000000140c2e8981 */ /* 0x0002a4000c1e1100 */
[----:B-1----:R-:W-:Y:S02]  /*575c0*/  IMAD.MOV.U32 R12, RZ, RZ, R7 ;  /* 0x000000ffff0c7224 */ /* 0x002fe400078e0007 */
[----:B0-----:R-:W-:-:S05]  /*575d0*/  IMAD.MOV.U32 R13, RZ, RZ, R6 ;  /* 0x000000ffff0d7224 */ /* 0x001fca00078e0006 */
        /* <DEDUP_REMOVED lines=8> */
[----:B------:R-:W2:Y:S01]  /*57660*/  LDL.LU R89, [R1+0x1778] ;  /* 0x0017780001597983 */ /* 0x000ea20000300800 */
[----:B0-----:R-:W-:Y:S02]  /*57670*/  IMAD.MOV.U32 R13, RZ, RZ, R3 ;  /* 0x000000ffff0d7224 */ /* 0x001fe400078e0003 */
[----:B------:R-:W-:Y:S01]  /*57680*/  @!P0 IMAD.MOV.U32 R12, RZ, RZ, R91 ;  /* 0x000000ffff0c8224 */ /* 0x000fe200078e005b */
[----:B------:R0:W-:Y:S04]  /*57690*/  STL [R1+0x1824], R7 ;  /* 0x0018240701007387 */ /* 0x0001e80000100800 */
[----:B------:R1:W2:Y:S04]  /*576a0*/  @!P0 LDG.E.U8 R88, desc[UR20][R12.64] ;  /* 0x000000140c588981 */ /* 0x0002a8000c1e1100 */
[----:B0-----:R-:W2:Y:S04]  /*576b0*/  LDL.LU R7, [R1+0x2a50] ;  /* 0x002a500001077983 */ /* 0x001ea80000300800 */
[----:B------:R-:W2:Y:S04]  /*576c0*/  LDL.LU R6, [R1+0x2a4c] ;  /* 0x002a4c0001067983 */ /* 0x000ea80000300800 */
[----:B---3--:R0:W-:Y:S04]  /*576d0*/  STL [R1+0x448], R4 ;  /* 0x0004480401007387 */ /* 0x0081e80000100800 */
[----:B0-----:R-:W3:Y:S04]  /*576e0*/  LDL.LU R4, [R1+0x2a48] ;  /* 0x002a480001047983 */ /* 0x001ee80000300800 */
[----:B------:R0:W-:Y:S04]  /*576f0*/  STL [R1+0x182c], R3 ;  /* 0x00182c0301007387 */ /* 0x0001e80000100800 */
[----:B0-----:R-:W3:Y:S04]  /*57700*/  LDL.LU R3, [R1+0x177c] ;  /* 0x00177c0001037983 */ /* 0x001ee80000300800 */
[----:B------:R-:W3:Y:S01]  /*57710*/  LDL.LU R12, [R1+0x1834] ;  /* 0x00183400010c7983 */ /* 0x000ee20000300800 */
[----:B----4-:R-:W-:-:S02]  /*57720*/  IADD3 R0, P1, PT, R0, UR15, RZ ;  /* 0x0000000f00007c10 */ /* 0x010fc4000ff3e0ff */
[----:B------:R-:W-:-:S03]  /*57730*/  IADD3 R90, P3, PT, R90, UR15, RZ ;  /* 0x0000000f5a5a7c10 */ /* 0x000fc6000ff7e0ff */
[----:B-1----:R-:W-:Y:S01]  /*57740*/  IMAD.MOV.U32 R13, RZ, RZ, R0 ;  /* 0x000000ffff0d7224 */ /* 0x002fe200078e0000 */
[----:B------:R0:W-:Y:S04]  /*57750*/  STL [R1+0x1838], R0 ;  /* 0x0018380001007387 */ /* 0x0001e80000100800 */
[----:B0-----:R-:W4:Y:S04]  /*57760*/  LDL.LU R0, [R1+0x1768] ;  /* 0x0017680001007983 */ /* 0x001f280000300800 */
[----:B--2---:R0:W-:Y:S04]  /*57770*/  STL [R1+0x444], R88 ;  /* 0x0004445801007387 */ /* 0x0041e80000100800 */
[----:B0-----:R-:W2:Y:S04]  /*57780*/  LDL.LU R88, [R1+0x1764] ;  /* 0x0017640001587983 */ /* 0x001ea80000300800 */
[----:B------:R-:W2:Y:S04]  /*57790*/  LDL.LU R91, [R1+0x1750] ;  /* 0x00175000015b7983 */ /* 0x000ea80000300800 */
[----:B------:R-:W-:Y:S01]  /*577a0*/  STL [R1+0x183c], R90 ;  /* 0x00183c5a01007387 */ /* 0x000fe20000100800 */
[----:B---3--:R-:W-:-:S02]  /*577b0*/  PRMT R4, RZ, 0x7610, R4 ;  /* 0x00007610ff047816 */ /* 0x008fc40000000004 */
[----:B------:R-:W-:-:S04]  /*577c0*/  IADD3.X R12, PT, PT, R12, UR58, RZ, P1, !PT ;  /* 0x0000003a0c0c7c10 */ /* 0x000fc80008ffe4ff */
[-C--:B------:R-:W-:Y:S01]  /*577d0*/  @!P0 LOP3.LUT R13, R13, R12.reuse, RZ, 0x3c, !PT ;  /* 0x0000000c0d0d8212 */ /* 0x080fe200078e3cff */
[----:B------:R0:W-:Y:S03]  /*577e0*/  STL [R1+0x1834], R12 ;  /* 0x0018340c01007387 */ /* 0x0001e60000100800 */
        /* <DEDUP_REMOVED lines=27> */
[----:B------:R-:W3:Y:S01]  /*579a0*/  LDL.LU R12, [R1+0x175c] ;  /* 0x00175c00010c7983 */ /* 0x000ee20000300800 */
[----:B----4-:R-:W-:Y:S02]  /*579b0*/  IADD3 R0, P1, PT, R0, UR15, RZ ;  /* 0x0000000f00007c10 */ /* 0x010fe4000ff3e0ff */
[----:B------:R-:W-:-:S03]  /*579c0*/  IADD3 R88, P3, PT, R88, UR15, RZ ;  /* 0x0000000f58587c10 */ /* 0x000fc6000ff7e0ff */
[----:B0-----:R-:W-:Y:S01]  /*579d0*/  IMAD.MOV.U32 R13, RZ, RZ, R0 ;  /* 0x000000ffff0d7224 */ /* 0x001fe200078e0000 */
[----:B------:R-:W-:Y:S01]  /*579e0*/  STL [R1+0x1768], R0 ;  /* 0x0017680001007387 */ /* 0x000fe20000100800 */
[----:B--2---:R-:W-:-:S03]  /*579f0*/  PRMT R6, RZ, 0x7610, R6 ;  /* 0x00007610ff067816 */ /* 0x004fc60000000006 */
[----:B---3--:R0:W-:Y:S01]  /*57a00*/  STL [R1+0x438], R4 ;  /* 0x0004380401007387 */ /* 0x0081e20000100800 */
        /* <DEDUP_REMOVED lines=30> */
[----:B------:R-:W-:Y:S02]  /*57bf0*/  IADD3 R4, P1, PT, R4, UR15, RZ ;  /* 0x0000000f04047c10 */ /* 0x000fe4000ff3e0ff */
[----:B---3--:R-:W-:-:S03]  /*57c00*/  IADD3 R0, P3, PT, R0, UR15, RZ ;  /* 0x0000000f00007c10 */ /* 0x008fc6000ff7e0ff */
[----:B0-----:R-:W-:Y:S01]  /*57c10*/  IMAD.MOV.U32 R13, RZ, RZ, R4 ;  /* 0x000000ffff0d7224 */ /* 0x001fe200078e0004 */
[----:B------:R0:W-:Y:S01]  /*57c20*/  STL [R1+0x1758], R4 ;  /* 0x0017580401007387 */ /* 0x0001e20000100800 */
[----:B------:R-:W-:-:S03]  /*57c30*/  PRMT R89, RZ, 0x7610, R89 ;  /* 0x00007610ff597816 */ /* 0x000fc60000000059 */
[----:B0-----:R-:W3:Y:S04]  /*57c40*/  LDL.LU R4, [R1+0x1740] ;  /* 0x0017400001047983 */ /* 0x001ee80000300800 */
[----:B------:R-:W3:Y:S01]  /*57c50*/  LDL.LU R91, [R1+0x1734] ;  /* 0x00173400015b7983 */ /* 0x000ee20000300800 */
[----:B------:R-:W-:Y:S02]  /*57c60*/  IADD3.X R90, PT, PT, R90, UR58, RZ, P3, !PT ;  /* 0x0000003a5a5a7c10 */ /* 0x000fe40009ffe4ff */
[----:B----4-:R-:W-:Y:S01]  /*57c70*/  PRMT R3, RZ, 0x7610, R3 ;  /* 0x00007610ff037816 */ /* 0x010fe20000000003 */
[----:B--2---:R0:W-:Y:S01]  /*57c80*/  STL [R1+0x42c], R6 ;  /* 0x00042c0601007387 */ /* 0x0041e20000100800 */
[----:B------:R-:W-:-:S03]  /*57c90*/  IADD3.X R12, PT, PT, R12, UR58, RZ, P1, !PT ;  /* 0x0000003a0c0c7c10 */ /* 0x000fc60008ffe4ff */
[----:B0-----:R-:W2:Y:S01]  /*57ca0*/  LDL.LU R6, [R1+0x1728] ;  /* 0x0017280001067983 */ /* 0x001ea20000300800 */
[----:B------:R-:W-:-:S03]  /*57cb0*/  @!P0 LOP3.LUT R13, R13, R12, RZ, 0x3c, !PT ;  /* 0x0000000c0d0d8212 */ /* 0x000fc600078e3cff */
[----:B------:R-:W-:Y:S04]  /*57cc0*/  STL [R1+0x1744], R0 ;  /* 0x0017440001007387 */ /* 0x000fe80000100800 */
[----:B------:R0:W-:Y:S02]  /*57cd0*/  STL [R1+0x1754], R12 ;  /* 0x0017540c01007387 */ /* 0x0001e40000100800 */
[----:B0-----:R-:W-:-:S04]  /*57ce0*/  @!P0 LOP3.LUT R12, R13, R12, RZ, 0x3c, !PT ;  /* 0x0000000c0d0c8212 */ /* 0x001fc800078e3cff */
[----:B------:R-:W-:-:S05]  /*57cf0*/  @!P0 LOP3.LUT R13, R13, R12, RZ, 0x3c, !PT ;  /* 0x0000000c0d0d8212 */ /* 0x000fca00078e3cff */
[----:B------:R0:W4:Y:S02]  /*57d00*/  @!P0 LDG.E.U8 R89, desc[UR20][R12.64] ;  /* 0x000000140c598981 */ /* 0x000124000c1e1100 */
[----:B0-----:R-:W-:Y:S02]  /*57d10*/  IMAD.MOV.U32 R12, RZ, RZ, R90 ;  /* 0x000000ffff0c7224 */ /* 0x001fe400078e005a */
[----:B------:R-:W-:-:S05]  /*57d20*/  IMAD.MOV.U32 R13, RZ, RZ, R0 ;  /* 0x000000ffff0d7224 */ /* 0x000fca00078e0000 */
        /* <DEDUP_REMOVED lines=8> */
[----:B0-----:R-:W-:Y:S02]  /*57db0*/  IMAD.MOV.U32 R13, RZ, RZ, R88 ;  /* 0x000000ffff0d7224 */ /* 0x001fe400078e0058 */
[----:B------:R-:W-:-:S05]  /*57dc0*/  @!P0 IMAD.MOV.U32 R12, RZ, RZ, R92 ;  /* 0x000000ffff0c8224 */ /* 0x000fca00078e005c */
[----:B------:R0:W3:Y:S04]  /*57dd0*/  @!P0 LDG.E.U8 R7, desc[UR20][R12.64] ;  /* 0x000000140c078981 */ /* 0x0000e8000c1e1100 */
[----:B----4-:R1:W-:Y:S04]  /*57de0*/  STL [R1+0x428], R89 ;  /* 0x0004285901007387 */ /* 0x0103e80000100800 */
[----:B-1----:R-:W4:Y:S04]  /*57df0*/  LDL.LU R89, [R1+0x2a30] ;  /* 0x002a300001597983 */ /* 0x002f280000300800 */
[----:B------:R1:W-:Y:S04]  /*57e00*/  STL [R1+0x172c], R90 ;  /* 0x00172c5a01007387 */ /* 0x0003e80000100800 */
[----:B-1----:R-:W4:Y:S04]  /*57e10*/  LDL.LU R90, [R1+0x2a2c] ;  /* 0x002a2c00015a7983 */ /* 0x002f280000300800 */
[----:B------:R-:W4:Y:S04]  /*57e20*/  LDL.LU R0, [R1+0x1730] ;  /* 0x0017300001007983 */ /* 0x000f280000300800 */
[----:B--2---:R1:W-:Y:S04]  /*57e30*/  STL [R1+0x424], R3 ;  /* 0x0004240301007387 */ /* 0x0043e80000100800 */
[----:B-1----:R-:W2:Y:S04]  /*57e40*/  LDL.LU R3, [R1+0x2a28] ;  /* 0x002a280001037983 */ /* 0x002ea80000300800 */
[----:B------:R1:W-:Y:S04]  /*57e50*/  STL [R1+0x1738], R88 ;  /* 0x0017385801007387 */ /* 0x0003e80000100800 */
[----:B-1----:R-:W2:Y:S04]  /*57e60*/  LDL.LU R88, [R1+0x1724] ;  /* 0x0017240001587983 */ /* 0x002ea80000300800 */
[----:B------:R-:W2:Y:S01]  /*57e70*/  LDL.LU R12, [R1+0x173c] ;  /* 0x00173c00010c7983 */ /* 0x000ea20000300800 */
        /* <DEDUP_REMOVED lines=9> */
[----:B----4-:R-:W-:-:S02]  /*57f10*/  PRMT R90, RZ, 0x7610, R90 ;  /* 0x00007610ff5a7816 */ /* 0x010fc4000000005a */
[----:B------:R-:W-:Y:S02]  /*57f20*/  IADD3.X R0, PT, PT, R0, UR58, RZ, P3, !PT ;  /* 0x0000003a00007c10 */ /* 0x000fe40009ffe4ff */
[----:B--2---:R-:W-:Y:S02]  /*57f30*/  PRMT R3, RZ, 0x7610, R3 ;  /* 0x00007610ff037816 */ /* 0x004fe40000000003 */
        /* <DEDUP_REMOVED lines=27> */
[----:B----4-:R0:W-:Y:S04]  /*580f0*/  STL [R1+0x418], R90 ;  /* 0x0004185a01007387 */ /* 0x0101e80000100800 */
[----:B0-----:R-:W4:Y:S04]  /*58100*/  LDL.LU R90, [R1+0x16f8] ;  /* 0x0016f800015a7983 */ /* 0x001f280000300800 */
        /* <DEDUP_REMOVED lines=158> */
[----:B----4-:R-:W-:-:S03]  /*58af0*/  PRMT R6, RZ, 0x7610, R6 ;  /* 0x00007610ff067816 */ /* 0x010fc60000000006 */
        /* <DEDUP_REMOVED lines=30> */
[----:B------:R-:W4:Y:S01]  /*58ce0*/  LDL.LU R12, [R1+0x1060] ;  /* 0x00106000010c7983 */ /* 0x000f220000300800 */
[----:B------:R-:W-:Y:S02]  /*58cf0*/  IADD3 R4, P1, PT, R4, UR15, RZ ;  /* 0x0000000f04047c10 */ /* 0x000fe4000ff3e0ff */
[----:B---3--:R-:W-:-:S03]  /*58d00*/  IADD3 R0, P3, PT, R0, UR15, RZ ;  /* 0x0000000f00007c10 */ /* 0x008fc6000ff7e0ff */
[----:B0-----:R-:W-:Y:S01]  /*58d10*/  IMAD.MOV.U32 R13, RZ, RZ, R4 ;  /* 0x000000ffff0d7224 */ /* 0x001fe200078e0004 */
[----:B------:R0:W-:Y:S01]  /*58d20*/  STL [R1+0x1064], R4 ;  /* 0x0010640401007387 */ /* 0x0001e20000100800 */
[----:B------:R-:W-:-:S03]  /*58d30*/  PRMT R89, RZ, 0x7610, R89 ;  /* 0x00007610ff597816 */ /* 0x000fc60000000059 */
[----:B0-----:R-:W3:Y:S04]  /*58d40*/  LDL.LU R4, [R1+0x107c] ;  /* 0x00107c0001047983 */ /* 0x001ee80000300800 */
[----:B------:R-:W3:Y:S04]  /*58d50*/  LDL.LU R92, [R1+0x1084] ;  /* 0x00108400015c7983 */ /* 0x000ee80000300800 */
[----:B--2---:R0:W-:Y:S01]  /*58d60*/  STL [R1+0x3d8], R6 ;  /* 0x0003d80601007387 */ /* 0x0041e20000100800 */
[----:B----4-:R-:W-:-:S03]  /*58d70*/  IADD3.X R12, PT, PT, R12, UR58, RZ, P1, !PT ;  /* 0x0000003a0c0c7c10 */ /* 0x010fc60008ffe4ff */
[----:B0-----:R-:W2:Y:S01]  /*58d80*/  LDL.LU R6, [R1+0x1094] ;  /* 0x0010940001067983 */ /* 0x001ea20000300800 */
[----:B------:R-:W-:-:S03]  /*58d90*/  @!P0 LOP3.LUT R13, R13, R12, RZ, 0x3c, !PT ;  /* 0x0000000c0d0d8212 */ /* 0x000fc600078e3cff */
[----:B------:R-:W-:Y:S04]  /*58da0*/  STL [R1+0x106c], R0 ;  /* 0x00106c0001007387 */ /* 0x000fe80000100800 */
[----:B------:R0:W-:Y:S02]  /*58db0*/  STL [R1+0x1060], R12 ;  /* 0x0010600c01007387 */ /* 0x0001e40000100800 */
[----:B0-----:R-:W-:-:S04]  /*58dc0*/  @!P0 LOP3.LUT R12, R13, R12, RZ, 0x3c, !PT ;  /* 0x0000000c0d0c8212 */ /* 0x001fc800078e3cff */
[----:B------:R-:W-:-:S05]  /*58dd0*/  @!P0 LOP3.LUT R13, R13, R12, RZ, 0x3c, !PT ;  /* 0x0000000c0d0d8212 */ /* 0x000fca00078e3cff */
[----:B------:R0:W4:Y:S01]  /*58de0*/  @!P0 LDG.E.U8 R89, desc[UR20][R12.64] ;  /* 0x000000140c598981 */ /* 0x000122000c1e1100 */
        /* <DEDUP_REMOVED lines=10> */
[----:B----4-:R1:W-:Y:S04]  /*58e90*/  STL [R1+0x3d4], R89 ;  /* 0x0003d45901007387 */ /* 0x0103e80000100800 */
[----:B-1----:R-:W4:Y:S01]  /*58ea0*/  LDL.LU R89, [R1+0x29e8] ;  /* 0x0029e80001597983 */ /* 0x002f220000300800 */
[----:B------:R-:W-:Y:S01]  /*58eb0*/  IADD3.X R7, PT, PT, R7, UR58, RZ, P1, !PT ;  /* 0x0000003a07077c10 */ /* 0x000fe20008ffe4ff */
[----:B0-----:R-:W-:-:S02]  /*58ec0*/  @!P0 IMAD.MOV.U32 R12, RZ, RZ, R91 ;  /* 0x000000ffff0c8224 */ /* 0x001fc400078e005b */
[----:B------:R0:W-:Y:S02]  /*58ed0*/  STL [R1+0x1068], R90 ;  /* 0x0010685a01007387 */ /* 0x0001e40000100800 */
[----:B------:R-:W-:Y:S02]  /*58ee0*/  IMAD.MOV.U32 R13, RZ, RZ, R7 ;  /* 0x000000ffff0d7224 */ /* 0x000fe400078e0007 */
[----:B0-----:R-:W3:Y:S04]  /*58ef0*/  LDL.LU R90, [R1+0x29e4] ;  /* 0x0029e400015a7983 */ /* 0x001ee80000300800 */
[----:B------:R-:W3:Y:S04]  /*58f00*/  LDL.LU R0, [R1+0x1080] ;  /* 0x0010800001007983 */ /* 0x000ee80000300800 */
[----:B--2---:R0:W-:Y:S04]  /*58f10*/  STL [R1+0x3d0], R3 ;  /* 0x0003d00301007387 */ /* 0x0041e80000100800 */
[----:B0-----:R-:W2:Y:S04]  /*58f20*/  LDL.LU R3, [R1+0x29e0] ;  /* 0x0029e00001037983 */ /* 0x001ea80000300800 */
[----:B------:R0:W-:Y:S04]  /*58f30*/  STL [R1+0x1070], R7 ;  /* 0x0010700701007387 */ /* 0x0001e80000100800 */
[----:B0-----:R-:W2:Y:S01]  /*58f40*/  LDL.LU R7, [R1+0x1090] ;  /* 0x0010900001077983 */ /* 0x001ea20000300800 */
[----:B----4-:R-:W-:-:S06]  /*58f50*/  PRMT R89, RZ, 0x7610, R89 ;  /* 0x00007610ff597816 */ /* 0x010fcc0000000059 */
[----:B------:R0:W4:Y:S04]  /*58f60*/  @!P0 LDG.E.U8 R89, desc[UR20][R12.64] ;  /* 0x000000140c598981 */ /* 0x000128000c1e1100 */
[----:B------:R-:W4:Y:S01]  /*58f70*/  LDL.LU R12, [R1+0x1078] ;  /* 0x00107800010c7983 */ /* 0x000f220000300800 */
[----:B---3--:R-:W-:Y:S02]  /*58f80*/  IADD3 R4, P1, PT, R4, UR15, RZ ;  /* 0x0000000f04047c10 */ /* 0x008fe4000ff3e0ff */
[----:B------:R-:W-:-:S03]  /*58f90*/  IADD3 R92, P3, PT, R92, UR15, RZ ;  /* 0x0000000f5c5c7c10 */ /* 0x000fc6000ff7e0ff */
[----:B0-----:R-:W-:Y:S01]  /*58fa0*/  IMAD.MOV.U32 R13, RZ, RZ, R4 ;  /* 0x000000ffff0d7224 */ /* 0x001fe200078e0004 */
[----:B------:R-:W-:Y:S01]  /*58fb0*/  STL [R1+0x107c], R4 ;  /* 0x00107c0401007387 */ /* 0x000fe20000100800 */
[----:B------:R-:W-:Y:S02]  /*58fc0*/  IADD3.X R0, PT, PT, R0, UR58, RZ, P3, !PT ;  /* 0x0000003a00007c10 */ /* 0x000fe40009ffe4ff */
[----:B--2---:R-:W-:Y:S02]  /*58fd0*/  PRMT R3, RZ, 0x7610, R3 ;  /* 0x00007610ff037816 */ /* 0x004fe40000000003 */
[----:B------:R-:W-:Y:S01]  /*58fe0*/  PRMT R88, RZ, 0x7610, R88 ;  /* 0x00007610ff587816 */ /* 0x000fe20000000058 */
[----:B----4-:R0:W-:Y:S01]  /*58ff0*/  STL [R1+0x3cc], R89 ;  /* 0x0003cc5901007387 */ /* 0x0101e20000100800 */
        /* <DEDUP_REMOVED lines=9> */
[----:B------:R0:W3:Y:S02]  /*59090*/  @!P0 LDG.E.U8 R3, desc[UR20][R12.64] ;  /* 0x000000140c038981 */ /* 0x0000e4000c1e1100 */
[----:B0-----:R-:W-:Y:S02]  /*590a0*/  IMAD.MOV.U32 R13, RZ, RZ, R0 ;  /* 0x000000ffff0d7224 */ /* 0x001fe400078e0000 */
[----:B------:R-:W-:-:S05]  /*590b0*/  @!P0 IMAD.MOV.U32 R12, RZ, RZ, R92 ;  /* 0x000000ffff0c8224 */ /* 0x000fca00078e005c */
[----:B------:R0:W4:Y:S01]  /*590c0*/  @!P0 LDG.E.U8 R88, desc[UR20][R12.64] ;  /* 0x000000140c588981 */ /* 0x000122000c1e1100 */
[----:B------:R-:W-:-:S04]  /*590d0*/  IADD3 R6, P1, PT, R6, UR15, RZ ;  /* 0x0000000f06067c10 */ /* 0x000fc8000ff3e0ff */
[----:B------:R-:W-:Y:S01]  /*590e0*/  IADD3.X R7, PT, PT, R7, UR58, RZ, P1, !PT ;  /* 0x0000003a07077c10 */ /* 0x000fe20008ffe4ff */
[----:B------:R-:W-:Y:S01]  /*590f0*/  STL [R1+0x1094], R6 ;  /* 0x0010940601007387 */ /* 0x000fe20000100800 */
[----:B------:R-:W-:Y:S01]  /*59100*/  PRMT R39, RZ, 0x7610, R39 ;  /* 0x00007610ff277816 */ /* 0x000fe20000000027 */
[----:B0-----:R-:W-:Y:S02]  /*59110*/  @!P0 IMAD.MOV.U32 R12, RZ, RZ, R6 ;  /* 0x000000ffff0c8224 */ /* 0x001fe400078e0006 */
[----:B------:R-:W-:-:S05]  /*59120*/  @!P0 IMAD.MOV.U32 R13, RZ, RZ, R7 ;  /* 0x000000ffff0d8224 */ /* 0x000fca00078e0007 */
[----:B------:R0:W4:Y:S01]  /*59130*/  @!P0 LDG.E.U8 R39, desc[UR20][R12.64] ;  /* 0x000000140c278981 */ /* 0x000122000c1e1100 */
[----:B--2---:R-:W-:-:S05]  /*59140*/  IADD3 R89, P1, PT, R89, UR15, RZ ;  /* 0x0000000f59597c10 */ /* 0x004fca000ff3e0ff */
[----:B0-----:R-:W-:Y:S01]  /*59150*/  IMAD.MOV.U32 R13, RZ, RZ, R89 ;  /* 0x000000ffff0d7224 */ /* 0x001fe200078e0059 */
[----:B---3--:R0:W-:Y:S04]  /*59160*/  STL [R1+0x3c8], R3 ;  /* 0x0003c80301007387 */ /* 0x0081e80000100800 */
[----:B0-----:R-:W2:Y:S04]  /*59170*/  LDL.LU R3, [R1+0x29dc] ;  /* 0x0029dc0001037983 */ /* 0x001ea80000300800 */
[----:B------:R0:W-:Y:S04]  /*59180*/  STL [R1+0x1080], R0 ;  /* 0x0010800001007387 */ /* 0x0001e80000100800 */
[----:B0-----:R-:W3:Y:S04]  /*59190*/  LDL.LU R0, [R1+0x10a0] ;  /* 0x0010a00001007983 */ /* 0x001ee80000300800 */
[----:B------:R0:W-:Y:S04]  /*591a0*/  STL [R1+0x1090], R7 ;  /* 0x0010900701007387 */ /* 0x0001e80000100800 */
[----:B------:R-:W2:Y:S04]  /*591b0*/  LDL.LU R92, [R1+0x10a8] ;  /* 0x0010a800015c7983 */ /* 0x000ea80000300800 */
[----:B0-----:R-:W2:Y:S04]  /*591c0*/  LDL.LU R7, [R1+0x10b4] ;  /* 0x0010b40001077983 */ /* 0x001ea80000300800 */
[----:B----4-:R0:W-:Y:S04]  /*591d0*/  STL [R1+0x3c4], R88 ;  /* 0x0003c45801007387 */ /* 0x0101e80000100800 */
[----:B0-----:R-:W4:Y:S04]  /*591e0*/  LDL.LU R88, [R1+0x10bc] ;  /* 0x0010bc0001587983 */ /* 0x001f280000300800 */
[----:B------:R0:W-:Y:S04]  /*591f0*/  STL [R1+0x109c], R89 ;  /* 0x00109c5901007387 */ /* 0x0001e80000100800 */
[----:B------:R-:W4:Y:S04]  /*59200*/  LDL.LU R6, [R1+0x10c4] ;  /* 0x0010c40001067983 */ /* 0x000f280000300800 */
[----:B0-----:R-:W4:Y:S04]  /*59210*/  LDL.LU R89, [R1+0x29d8] ;  /* 0x0029d80001597983 */ /* 0x001f280000300800 */
[----:B------:R-:W4:Y:S01]  /*59220*/  LDL.LU R12, [R1+0x1098] ;  /* 0x00109800010c7983 */ /* 0x000f220000300800 */
[----:B------:R-:W-:-:S05]  /*59230*/  IADD3 R4, P3, PT, R4, UR15, RZ ;  /* 0x0000000f04047c10 */ /* 0x000fca000ff7e0ff */
[----:B------:R-:W-:Y:S01]  /*59240*/  STL [R1+0x10a4], R4 ;  /* 0x0010a40401007387 */ /* 0x000fe20000100800 */
[----:B------:R-:W-:Y:S02]  /*59250*/  PRMT R90, RZ, 0x7610, R90 ;  /* 0x00007610ff5a7816 */ /* 0x000fe4000000005a */
[----:B---3--:R-:W-:Y:S02]  /*59260*/  IADD3.X R0, PT, PT, R0, UR58, RZ, P3, !PT ;  /* 0x0000003a00007c10 */ /* 0x008fe40009ffe4ff */
[----:B--2---:R-:W-:Y:S02]  /*59270*/  PRMT R3, RZ, 0x7610, R3 ;  /* 0x00007610ff037816 */ /* 0x004fe40000000003 */
[----:B----4-:R-:W-:-:S04]  /*59280*/  IADD3.X R12, PT, PT, R12, UR58, RZ, P1, !PT ;  /* 0x0000003a0c0c7c10 */ /* 0x010fc80008ffe4ff */
        /* <DEDUP_REMOVED lines=31> */
[----:B------:R0:W-:Y:S04]  /*59480*/  STL [R1+0x10b4], R7 ;  /* 0x0010b40701007387 */ /* 0x0001e80000100800 */
[----:B0-----:R-:W3:Y:S04]  /*59490*/  LDL.LU R7, [R1+0x10d4] ;  /* 0x0010d40001077983 */ /* 0x001ee80000300800 */
[----:B----4-:R0:W-:Y:S04]  /*594a0*/  STL [R1+0x3b4], R89 ;  /* 0x0003b45901007387 */ /* 0x0101e80000100800 */
[----:B0-----:R-:W4:Y:S04]  /*594b0*/  LDL.LU R89, [R1+0x10dc] ;  /* 0x0010dc0001597983 */ /* 0x001f280000300800 */
[----:B------:R-:W4:Y:S04]  /*594c0*/  LDL.LU R91, [R1+0x10e4] ;  /* 0x0010e400015b7983 */ /* 0x000f280000300800 */
[----:B------:R-:W-:Y:S01]  /*594d0*/  STL [R1+0x10bc], R88 ;  /* 0x0010bc5801007387 */ /* 0x000fe20000100800 */
[----:B--2---:R-:W-:-:S02]  /*594e0*/  PRMT R0, RZ, 0x7610, R0 ;  /* 0x00007610ff007816 */ /* 0x004fc40000000000 */
[----:B---3--:R-:W-:-:S04]  /*594f0*/  IADD3.X R12, PT, PT, R12, UR58, RZ, P1, !PT ;  /* 0x0000003a0c0c7c10 */ /* 0x008fc80008ffe4ff */
[-C--:B------:R-:W-:Y:S01]  /*59500*/  @!P0 LOP3.LUT R13, R13, R12.reuse, RZ, 0x3c, !PT ;  /* 0x0000000c0d0d8212 */ /* 0x080fe200078e3cff */
[----:B------:R0:W-:Y:S03]  /*59510*/  STL [R1+0x10b0], R12 ;  /* 0x0010b00c01007387 */ /* 0x0001e60000100800 */
        /* <DEDUP_REMOVED lines=28> */
[----:B----4-:R-:W-:Y:S02]  /*596e0*/  IADD3 R89, P3, PT, R89, UR15, RZ ;  /* 0x0000000f59597c10 */ /* 0x010fe4000ff7e0ff */
[----:B------:R-:W-:Y:S01]  /*596f0*/  PRMT R33, RZ, 0x7610, R33 ;  /* 0x00007610ff217816 */ /* 0x000fe20000000021 */
[----:B0-----:R-:W-:Y:S01]  /*59700*/  @!P0 IMAD.MOV.U32 R12, RZ, RZ, R7 ;  /* 0x000000ffff0c8224 */ /* 0x001fe200078e0007 */
[----:B------:R-:W-:-:S02]  /*59710*/  IADD3.X R88, PT, PT, R88, UR58, RZ, P3, !PT ;  /* 0x0000003a58587c10 */ /* 0x000fc40009ffe4ff */
        /* <DEDUP_REMOVED lines=30> */
[----:B0-----:R-:W2:Y:S04]  /*59900*/  LDL.LU R3, [R1+0x10f8] ;  /* 0x0010f80001037983 */ /* 0x001ea80000300800 */
[----:B------:R-:W2:Y:S01]  /*59910*/  LDL.LU R12, [R1+0x10e8] ;  /* 0x0010e800010c7983 */ /* 0x000ea20000300800 */
[----:B------:R-:W-:-:S02]  /*59920*/  IADD3 R0, P1, PT, R0, UR15, RZ ;  /* 0x0000000f00007c10 */ /* 0x000fc4000ff3e0ff */
[----:B---3--:R-:W-:-:S03]  /*59930*/  IADD3 R6, P3, PT, R6, UR15, RZ ;  /* 0x0000000f06067c10 */ /* 0x008fc6000ff7e0ff */
[----:B-1----:R-:W-:Y:S01]  /*59940*/  IMAD.MOV.U32 R13, RZ, RZ, R0 ;  /* 0x000000ffff0d7224 */ /* 0x002fe200078e0000 */
[----:B------:R0:W-:Y:S01]  /*59950*/  STL [R1+0x10ec], R0 ;  /* 0x0010ec0001007387 */ /* 0x0001e20000100800 */
[----:B------:R-:W-:-:S03]  /*59960*/  PRMT R89, RZ, 0x7610, R89 ;  /* 0x00007610ff597816 */ /* 0x000fc60000000059 */
[----:B0-----:R-:W3:Y:S04]  /*59970*/  LDL.LU R0, [R1+0x1104] ;  /* 0x0011040001007983 */ /* 0x001ee80000300800 */
[----:B------:R-:W3:Y:S04]  /*59980*/  LDL.LU R91, [R1+0x1114] ;  /* 0x00111400015b7983 */ /* 0x000ee80000300800 */
[----:B------:R0:W-:Y:S04]  /*59990*/  STL [R1+0x39c], R90 ;  /* 0x00039c5a01007387 */ /* 0x0001e80000100800 */
[----:B0-----:R-:W3:Y:S04]  /*599a0*/  LDL.LU R90, [R1+0x111c] ;  /* 0x00111c00015a7983 */ /* 0x001ee80000300800 */
[----:B------:R-:W-:Y:S01]  /*599b0*/  STL [R1+0x10f4], R6 ;  /* 0x0010f40601007387 */ /* 0x000fe20000100800 */
        /* <DEDUP_REMOVED lines=9> */
[----:B----4-:R-:W-:-:S04]  /*59a50*/  IADD3 R92, P1, PT, R92, UR15, RZ ;  /* 0x0000000f5c5c7c10 */ /* 0x010fc8000ff3e0ff */
        /* <DEDUP_REMOVED lines=97> */
[----:B------:R-:W4:Y:S01]  /*5a070*/  LDL.LU R12, [R1+0x1138] ;  /* 0x00113800010c7983 */ /* 0x000f220000300800 */
[----:B---3--:R-:W-:Y:S02]  /*5a080*/  IADD3 R0, P1, PT, R0, UR15, RZ ;  /* 0x0000000f00007c10 */ /* 0x008fe4000ff3e0ff */
[----:B------:R-:W-:-:S03]  /*5a090*/  IADD3 R7, P3, PT, R7, UR15, RZ ;  /* 0x0000000f07077c10 */ /* 0x000fc6000ff7e0ff */
[----:B0-----:R-:W-:Y:S01]  /*5a0a0*/  IMAD.MOV.U32 R13, RZ, RZ, R0 ;  /* 0x000000ffff0d7224 */ /* 0x001fe200078e0000 */
[----:B------:R0:W-:Y:S01]  /*5a0b0*/  STL [R1+0x113c], R0 ;  /* 0x00113c0001007387 */ /* 0x0001e20000100800 */
[----:B------:R-:W-:-:S03]  /*5a0c0*/  PRMT R6, RZ, 0x7610, R6 ;  /* 0x00007610ff067816 */ /* 0x000fc60000000006 */
[----:B0-----:R-:W3:Y:S04]  /*5a0d0*/  LDL.LU R0, [R1+0x115c] ;  /* 0x00115c0001007983 */ /* 0x001ee80000300800 */
[----:B--2---:R0:W-:Y:S01]  /*5a0e0*/  STL [R1+0x378], R4 ;  /* 0x0003780401007387 */ /* 0x0041e20000100800 */
[----:B----4-:R-:W-:-:S03]  /*5a0f0*/  IADD3.X R12, PT, PT, R12, UR58, RZ, P1, !PT ;  /* 0x0000003a0c0c7c10 */ /* 0x010fc60008ffe4ff */
        /* <DEDUP_REMOVED lines=463> */
[-C--:B------:R-:W-:Y:S02]  /*5bdf0*/  @!P0 LOP3.LUT R13, R13, R12.reuse, RZ, 0x3c, !PT ;  /* 0x0000000c0d0d8212 */ /* 0x080fe400078e3cff */
[----:B------:R-:W-:Y:S02]  /*5be00*/  PRMT R3, RZ, 0x7610, R3 ;  /* 0x00007610ff037816 */ /* 0x000fe40000000003 */
[C---:B------:R-:W-:Y:S01]  /*5be10*/  @!P0 LOP3.LUT R12, R13.reuse, R12, RZ, 0x3c, !PT ;  /* 0x0000000c0d0c8212 */ /* 0x040fe200078e3cff */
[----:B------:R-:W-:Y:S03]  /*5be20*/  STL [R1+0x127c], R92 ;  /* 0x00127c5c01007387 */ /* 0x000fe60000100800 */
[----:B------:R-:W-:-:S05]  /*5be30*/  @!P0 LOP3.LUT R13, R13, R12, RZ, 0x3c, !PT ;  /* 0x0000000c0d0d8212 */ /* 0x000fca00078e3cff */
[----:B------:R0:W3:Y:S04]  /*5be40*/  @!P0 LDG.E.U8 R3, desc[UR20][R12.64] ;  /* 0x000000140c038981 */ /* 0x0000e8000c1e1100 */
[----:B--2---:R1:W-:Y:S04]  /*5be50*/  STL [R1+0x2f0], R4 ;  /* 0x0002f00401007387 */ /* 0x0043e80000100800 */
[----:B-1----:R-:W2:Y:S01]  /*5be60*/  LDL.LU R4, [R1+0x2910] ;  /* 0x0029100001047983 */ /* 0x002ea20000300800 */
[----:B------:R-:W-:-:S03]  /*5be70*/  IADD3.X R91, PT, PT, R91, UR58, RZ, P1, !PT ;  /* 0x0000003a5b5b7c10 */ /* 0x000fc60008ffe4ff */
[----:B------:R1:W-:Y:S01]  /*5be80*/  STL [R1+0x1270], R6 ;  /* 0x0012700601007387 */ /* 0x0003e20000100800 */
[----:B0-----:R-:W-:Y:S02]  /*5be90*/  @!P0 IMAD.MOV.U32 R12, RZ, RZ, R92 ;  /* 0x000000ffff0c8224 */ /* 0x001fe400078e005c */
[----:B------:R-:W-:Y:S01]  /*5bea0*/  IMAD.MOV.U32 R13, RZ, RZ, R91 ;  /* 0x000000ffff0d7224 */ /* 0x000fe200078e005b */
[----:B-1----:R-:W4:Y:S04]  /*5beb0*/  LDL.LU R6, [R1+0x290c] ;  /* 0x00290c0001067983 */ /* 0x002f280000300800 */
        /* <DEDUP_REMOVED lines=16> */
[----:B0-----:R-:W2:Y:S04]  /*5bfc0*/  LDL.LU R4, [R1+0x12ac] ;  /* 0x0012ac0001047983 */ /* 0x001ea80000300800 */
[----:B------:R-:W3:Y:S01]  /*5bfd0*/  LDL.LU R92, [R1+0x12b4] ;  /* 0x0012b400015c7983 */ /* 0x000ee20000300800 */
[----:B------:R-:W-:-:S03]  /*5bfe0*/  @!P0 LOP3.LUT R13, R13, R12, RZ, 0x3c, !PT ;  /* 0x0000000c0d0d8212 */ /* 0x000fc600078e3cff */
        /* <DEDUP_REMOVED lines=1423> */
[----:B------:R-:W2:Y:S01]  /*618e0*/  LDL.LU R12, [R1+0x1570] ;  /* 0x00157000010c7983 */ /* 0x000ea20000300800 */
[----:B----4-:R-:W-:Y:S02]  /*618f0*/  IADD3 R0, P1, PT, R0, UR15, RZ ;  /* 0x0000000f00007c10 */ /* 0x010fe4000ff3e0ff */
[----:B------:R-:W-:-:S03]  /*61900*/  IADD3 R89, P3, PT, R89, UR15, RZ ;  /* 0x0000000f59597c10 */ /* 0x000fc6000ff7e0ff */
[----:B0-----:R-:W-:Y:S01]  /*61910*/  IMAD.MOV.U32 R13, RZ, RZ, R0 ;  /* 0x000000ffff0d7224 */ /* 0x001fe200078e0000 */
[----:B------:R0:W-:Y:S04]  /*61920*/  STL [R1+0x1574], R0 ;  /* 0x0015740001007387 */ /* 0x0001e80000100800 */
[----:B0-----:R-:W4:Y:S01]  /*61930*/  LDL.LU R0, [R1+0x9f0] ;  /* 0x0009f00001007983 */ /* 0x001f220000300800 */
[----:B---3--:R-:W-:-:S03]  /*61940*/  PRMT R3, RZ, 0x7610, R3 ;  /* 0x00007610ff037816 */ /* 0x008fc60000000003 */
[----:B--2---:R0:W-:Y:S01]  /*61950*/  STL [R1+0x144], R7 ;  /* 0x0001440701007387 */ /* 0x0041e20000100800 */
[----:B------:R-:W-:-:S03]  /*61960*/  IADD3.X R12, PT, PT, R12, UR58, RZ, P1, !PT ;  /* 0x0000003a0c0c7c10 */ /* 0x000fc60008ffe4ff */
        /* <DEDUP_REMOVED lines=40> */
[----:B0-----:R-:W2:Y:S04]  /*61bf0*/  LDL.LU R3, [R1+0x9e0] ;  /* 0x0009e00001037983 */ /* 0x001ea80000300800 */
[----:B------:R-:W3:Y:S04]  /*61c00*/  LDL.LU R0, [R1+0x9d8] ;  /* 0x0009d80001007983 */ /* 0x000ee80000300800 */
[----:B------:R-:W4:Y:S01]  /*61c10*/  LDL.LU R92, [R1+0x9d0] ;  /* 0x0009d000015c7983 */ /* 0x000f220000300800 */
        /* <DEDUP_REMOVED lines=75> */
[----:B------:R0:W-:Y:S01]  /*620d0*/  STL [R1+0x9c8], R3 ;  /* 0x0009c80301007387 */ /* 0x0001e20000100800 */
[----:B------:R-:W-:-:S03]  /*620e0*/  PRMT R7, RZ, 0x7610, R7 ;  /* 0x00007610ff077816 */ /* 0x000fc60000000007 */
[----:B0-----:R-:W4:Y:S04]  /*620f0*/  LDL.LU R3, [R1+0x9b8] ;  /* 0x0009b80001037983 */ /* 0x001f280000300800 */
[----:B------:R-:W4:Y:S01]  /*62100*/  LDL.LU R92, [R1+0x159c] ;  /* 0x00159c00015c7983 */ /* 0x000f220000300800 */
[----:B------:R-:W-:Y:S02]  /*62110*/  IADD3.X R0, PT, PT, R0, UR58, RZ, P3, !PT ;  /* 0x0000003a00007c10 */ /* 0x000fe40009ffe4ff */
[----:B---3--:R-:W-:Y:S01]  /*62120*/  PRMT R4, RZ, 0x7610, R4 ;  /* 0x00007610ff047816 */ /* 0x008fe20000000004 */
[----:B--2---:R0:W-:Y:S01]  /*62130*/  STL [R1+0x120], R89 ;  /* 0x0001205901007387 */ /* 0x0041e20000100800 */
[----:B------:R-:W-:-:S03]  /*62140*/  IADD3.X R12, PT, PT, R12, UR58, RZ, P1, !PT ;  /* 0x0000003a0c0c7c10 */ /* 0x000fc60008ffe4ff */
[----:B0-----:R-:W2:Y:S04]  /*62150*/  LDL.LU R89, [R1+0x9b0] ;  /* 0x0009b00001597983 */ /* 0x001ea80000300800 */
[----:B------:R-:W-:Y:S01]  /*62160*/  STL [R1+0x1594], R6 ;  /* 0x0015940601007387 */ /* 0x000fe20000100800 */
[----:B------:R-:W-:-:S03]  /*62170*/  @!P0 LOP3.LUT R13, R13, R12, RZ, 0x3c, !PT ;  /* 0x0000000c0d0d8212 */ /* 0x000fc600078e3cff */
[----:B------:R0:W-:Y:S02]  /*62180*/  STL [R1+0x9c4], R12 ;  /* 0x0009c40c01007387 */ /* 0x0001e40000100800 */
[----:B0-----:R-:W-:-:S04]  /*62190*/  @!P0 LOP3.LUT R12, R13, R12, RZ, 0x3c, !PT ;  /* 0x0000000c0d0c8212 */ /* 0x001fc800078e3cff */
[----:B------:R-:W-:-:S05]  /*621a0*/  @!P0 LOP3.LUT R13, R13, R12, RZ, 0x3c, !PT ;  /* 0x0000000c0d0d8212 */ /* 0x000fca00078e3cff */
[----:B------:R0:W3:Y:S02]  /*621b0*/  @!P0 LDG.E.U8 R7, desc[UR20][R12.64] ;  /* 0x000000140c078981 */ /* 0x0000e4000c1e1100 */
        /* <DEDUP_REMOVED lines=12> */
[----:B------:R0:W4:Y:S04]  /*62280*/  @!P0 LDG.E.U8 R8, desc[UR20][R12.64] ;  /* 0x000000140c088981 */ /* 0x000128000c1e1100 */
[----:B---3--:R1:W-:Y:S04]  /*62290*/  STL [R1+0x11c], R7 ;  /* 0x00011c0701007387 */ /* 0x0083e80000100800 */
[----:B-1----:R-:W3:Y:S04]  /*622a0*/  LDL.LU R7, [R1+0x273c] ;  /* 0x00273c0001077983 */ /* 0x002ee80000300800 */
[----:B------:R1:W-:Y:S04]  /*622b0*/  STL [R1+0x1590], R0 ;  /* 0x0015900001007387 */ /* 0x0003e80000100800 */
[----:B-1----:R-:W3:Y:S04]  /*622c0*/  LDL.LU R0, [R1+0x2738] ;  /* 0x0027380001007983 */ /* 0x002ee80000300800 */
[----:B------:R-:W3:Y:S04]  /*622d0*/  LDL.LU R6, [R1+0x1598] ;  /* 0x0015980001067983 */ /* 0x000ee80000300800 */
[----:B--2---:R1:W-:Y:S04]  /*622e0*/  STL [R1+0x118], R4 ;  /* 0x0001180401007387 */ /* 0x0043e80000100800 */
[----:B-1----:R-:W2:Y:S04]  /*622f0*/  LDL.LU R4, [R1+0x2734] ;  /* 0x0027340001047983 */ /* 0x002ea80000300800 */
[----:B------:R1:W-:Y:S04]  /*62300*/  STL [R1+0x9bc], R91 ;  /* 0x0009bc5b01007387 */ /* 0x0003e80000100800 */
[----:B-1----:R-:W3:Y:S04]  /*62310*/  LDL.LU R91, [R1+0x9ac] ;  /* 0x0009ac00015b7983 */ /* 0x002ee80000300800 */
[----:B------:R-:W3:Y:S01]  /*62320*/  LDL.LU R12, [R1+0x9b4] ;  /* 0x0009b400010c7983 */ /* 0x000ee20000300800 */
[----:B----4-:R-:W-:-:S02]  /*62330*/  IADD3 R3, P1, PT, R3, UR15, RZ ;  /* 0x0000000f03037c10 */ /* 0x010fc4000ff3e0ff */
[----:B------:R-:W-:-:S03]  /*62340*/  IADD3 R92, P3, PT, R92, UR15, RZ ;  /* 0x0000000f5c5c7c10 */ /* 0x000fc6000ff7e0ff */
[----:B0-----:R-:W-:Y:S01]  /*62350*/  IMAD.MOV.U32 R13, RZ, RZ, R3 ;  /* 0x000000ffff0d7224 */ /* 0x001fe200078e0003 */
[----:B------:R0:W-:Y:S04]  /*62360*/  STL [R1+0x9b8], R3 ;  /* 0x0009b80301007387 */ /* 0x0001e80000100800 */
[----:B0-----:R-:W4:Y:S04]  /*62370*/  LDL.LU R3, [R1+0x15a4] ;  /* 0x0015a40001037983 */ /* 0x001f280000300800 */
[----:B------:R-:W4:Y:S04]  /*62380*/  LDL.LU R90, [R1+0x9a0] ;  /* 0x0009a000015a7983 */ /* 0x000f280000300800 */
[----:B------:R0:W-:Y:S04]  /*62390*/  STL [R1+0x114], R8 ;  /* 0x0001140801007387 */ /* 0x0001e80000100800 */
[----:B0-----:R-:W4:Y:S04]  /*623a0*/  LDL.LU R8, [R1+0x998] ;  /* 0x0009980001087983 */ /* 0x001f280000300800 */
        /* <DEDUP_REMOVED lines=70> */
[----:B0-----:R-:W4:Y:S01]  /*62810*/  LDL.LU R91, [R1+0x5ac] ;  /* 0x0005ac00015b7983 */ /* 0x001f220000300800 */
[----:B--2---:R-:W-:-:S06]  /*62820*/  PRMT R6, RZ, 0x7610, R6 ;  /* 0x00007610ff067816 */ /* 0x004fcc0000000006 */
[----:B------:R0:W2:Y:S04]  /*62830*/  @!P0 LDG.E.U8 R6, desc[UR20][R12.64] ;  /* 0x000000140c068981 */ /* 0x0000a8000c1e1100 */
[----:B------:R-:W4:Y:S01]  /*62840*/  LDL.LU R12, [R1+0x15a8] ;  /* 0x0015a800010c7983 */ /* 0x000f220000300800 */
[----:B------:R-:W-:Y:S02]  /*62850*/  IADD3 R4, P1, PT, R4, UR15, RZ ;  /* 0x0000000f04047c10 */ /* 0x000fe4000ff3e0ff */
[----:B------:R-:W-:-:S03]  /*62860*/  IADD3 R3, P3, PT, R3, UR15, RZ ;  /* 0x0000000f03037c10 */ /* 0x000fc6000ff7e0ff */
[----:B0-----:R-:W-:Y:S01]  /*62870*/  IMAD.MOV.U32 R13, RZ, RZ, R4 ;  /* 0x000000ffff0d7224 */ /* 0x001fe200078e0004 */
[----:B------:R0:W-:Y:S04]  /*62880*/  STL [R1+0x15ac], R4 ;  /* 0x0015ac0401007387 */ /* 0x0001e80000100800 */
[----:B0-----:R-:W4:Y:S04]  /*62890*/  LDL.LU R4, [R1+0x5b8] ;  /* 0x0005b80001047983 */ /* 0x001f280000300800 */
[----:B------:R-:W4:Y:S01]  /*628a0*/  LDL.LU R8, [R1+0x5c8] ;  /* 0x0005c80001087983 */ /* 0x000f220000300800 */
[----:B---3--:R-:W-:-:S03]  /*628b0*/  PRMT R0, RZ, 0x7610, R0 ;  /* 0x00007610ff007816 */ /* 0x008fc60000000000 */
[----:B--2---:R0:W-:Y:S01]  /*628c0*/  STL [R1+0xfc], R6 ;  /* 0x0000fc0601007387 */ /* 0x0041e20000100800 */
[----:B----4-:R-:W-:-:S03]  /*628d0*/  IADD3.X R12, PT, PT, R12, UR58, RZ, P1, !PT ;  /* 0x0000003a0c0c7c10 */ /* 0x010fc60008ffe4ff */
[----:B0-----:R-:W2:Y:S04]  /*628e0*/  LDL.LU R6, [R1+0x5d0] ;  /* 0x0005d00001067983 */ /* 0x001ea80000300800 */
[----:B------:R-:W-:Y:S01]  /*628f0*/  STL [R1+0x5a8], R3 ;  /* 0x0005a80301007387 */ /* 0x000fe20000100800 */
[----:B------:R-:W-:-:S03]  /*62900*/  @!P0 LOP3.LUT R13, R13, R12, RZ, 0x3c, !PT ;  /* 0x0000000c0d0d8212 */ /* 0x000fc600078e3cff */
[----:B------:R0:W-:Y:S02]  /*62910*/  STL [R1+0x15a8], R12 ;  /* 0x0015a80c01007387 */ /* 0x0001e40000100800 */
[----:B0-----:R-:W-:-:S04]  /*62920*/  @!P0 LOP3.LUT R12, R13, R12, RZ, 0x3c, !PT ;  /* 0x0000000c0d0c8212 */ /* 0x001fc800078e3cff */
[----:B------:R-:W-:-:S05]  /*62930*/  @!P0 LOP3.LUT R13, R13, R12, RZ, 0x3c, !PT ;  /* 0x0000000c0d0d8212 */ /* 0x000fca00078e3cff */
[----:B------:R0:W3:Y:S01]  /*62940*/  @!P0 LDG.E.U8 R0, desc[UR20][R12.64] ;  /* 0x000000140c008981 */ /* 0x0000e2000c1e1100 */
        /* <DEDUP_REMOVED lines=9> */
[----:B------:R0:W4:Y:S04]  /*629e0*/  @!P0 LDG.E.U8 R92, desc[UR20][R12.64] ;  /* 0x000000140c5c8981 */ /* 0x000128000c1e1100 */
[----:B---3--:R1:W-:Y:S04]  /*629f0*/  STL [R1+0xf8], R0 ;  /* 0x0000f80001007387 */ /* 0x0083e80000100800 */
[----:B-1----:R-:W3:Y:S01]  /*62a00*/  LDL.LU R0, [R1+0x2718] ;  /* 0x0027180001007983 */ /* 0x002ee20000300800 */
[----:B------:R-:W-:-:S03]  /*62a10*/  IADD3.X R91, PT, PT, R91, UR58, RZ, P1, !PT ;  /* 0x0000003a5b5b7c10 */ /* 0x000fc60008ffe4ff */
[----:B------:R1:W-:Y:S01]  /*62a20*/  STL [R1+0x5a4], R90 ;  /* 0x0005a45a01007387 */ /* 0x0003e20000100800 */
[----:B0-----:R-:W-:Y:S02]  /*62a30*/  @!P0 IMAD.MOV.U32 R12, RZ, RZ, R89 ;  /* 0x000000ffff0c8224 */ /* 0x001fe400078e0059 */
[----:B------:R-:W-:Y:S01]  /*62a40*/  IMAD.MOV.U32 R13, RZ, RZ, R91 ;  /* 0x000000ffff0d7224 */ /* 0x000fe200078e005b */
[----:B-1----:R-:W2:Y:S04]  /*62a50*/  LDL.LU R90, [R1+0x2714] ;  /* 0x00271400015a7983 */ /* 0x002ea80000300800 */
[----:B------:R-:W2:Y:S04]  /*62a60*/  LDL.LU R3, [R1+0x5c4] ;  /* 0x0005c40001037983 */ /* 0x000ea80000300800 */
[----:B----4-:R0:W-:Y:S04]  /*62a70*/  STL [R1+0xf4], R92 ;  /* 0x0000f45c01007387 */ /* 0x0101e80000100800 */
[----:B0-----:R-:W4:Y:S04]  /*62a80*/  LDL.LU R92, [R1+0x2710] ;  /* 0x00271000015c7983 */ /* 0x001f280000300800 */
[----:B------:R0:W-:Y:S04]  /*62a90*/  STL [R1+0x5ac], R91 ;  /* 0x0005ac5b01007387 */ /* 0x0001e80000100800 */
[----:B0-----:R-:W4:Y:S01]  /*62aa0*/  LDL.LU R91, [R1+0x5cc] ;  /* 0x0005cc00015b7983 */ /* 0x001f220000300800 */
[----:B---3--:R-:W-:-:S06]  /*62ab0*/  PRMT R0, RZ, 0x7610, R0 ;  /* 0x00007610ff007816 */ /* 0x008fcc0000000000 */
[----:B------:R0:W3:Y:S04]  /*62ac0*/  @!P0 LDG.E.U8 R0, desc[UR20][R12.64] ;  /* 0x000000140c008981 */ /* 0x0000e8000c1e1100 */
[----:B------:R-:W3:Y:S01]  /*62ad0*/  LDL.LU R13, [R1+0x5b4] ;  /* 0x0005b400010d7983 */ /* 0x000ee20000300800 */
[----:B------:R-:W-:Y:S02]  /*62ae0*/  IADD3 R4, P1, PT, R4, UR15, RZ ;  /* 0x0000000f04047c10 */ /* 0x000fe4000ff3e0ff */
[----:B--2---:R-:W-:-:S03]  /*62af0*/  PRMT R90, RZ, 0x7610, R90 ;  /* 0x00007610ff5a7816 */ /* 0x004fc6000000005a */
[----:B0-----:R-:W-:Y:S01]  /*62b00*/  @!P0 IMAD.MOV.U32 R12, RZ, RZ, R4 ;  /* 0x000000ffff0c8224 */ /* 0x001fe200078e0004 */
[----:B---3--:R-:W-:-:S05]  /*62b10*/  IADD3.X R13, PT, PT, R13, UR58, RZ, P1, !PT ;  /* 0x0000003a0d0d7c10 */ /* 0x008fca0008ffe4ff */
[----:B------:R-:W2:Y:S01]  /*62b20*/  @!P0 LDG.E.U8 R90, desc[UR20][R12.64] ;  /* 0x000000140c5a8981 */ /* 0x000ea2000c1e1100 */
[----:B------:R-:W-:-:S03]  /*62b30*/  IADD3 R8, P3, PT, R8, UR15, RZ ;  /* 0x0000000f08087c10 */ /* 0x000fc6000ff7e0ff */
[----:B------:R0:W-:Y:S01]  /*62b40*/  STL [R1+0xf0], R0 ;  /* 0x0000f00001007387 */ /* 0x0001e20000100800 */
[----:B------:R-:W-:Y:S02]  /*62b50*/  IADD3 R6, P1, PT, R6, UR15, RZ ;  /* 0x0000000f06067c10 */ /* 0x000fe4000ff3e0ff */
[----:B------:R-:W-:Y:S01]  /*62b60*/  IADD3.X R3, PT, PT, R3, UR58, RZ, P3, !PT ;  /* 0x0000003a03037c10 */ /* 0x000fe20009ffe4ff */
[----:B0-----:R-:W3:Y:S04]  /*62b70*/  LDL.LU R0, [R1+0x5d8] ;  /* 0x0005d80001007983 */ /* 0x001ee80000300800 */
[----:B------:R0:W-:Y:S04]  /*62b80*/  STL [R1+0x5b8], R4 ;  /* 0x0005b80401007387 */ /* 0x0001e80000100800 */
[----:B------:R-:W3:Y:S04]  /*62b90*/  LDL.LU R89, [R1+0x5e0] ;  /* 0x0005e00001597983 */ /* 0x000ee80000300800 */
[----:B------:R-:W-:Y:S04]  /*62ba0*/  STL [R1+0x5c8], R8 ;  /* 0x0005c80801007387 */ /* 0x000fe80000100800 */
[----:B------:R-:W-:Y:S04]  /*62bb0*/  STL [R1+0x5b4], R13 ;  /* 0x0005b40d01007387 */ /* 0x000fe80000100800 */
[----:B------:R-:W-:Y:S04]  /*62bc0*/  STL [R1+0x5d0], R6 ;  /* 0x0005d00601007387 */ /* 0x000fe80000100800 */
[----:B0-----:R-:W3:Y:S04]  /*62bd0*/  LDL.LU R4, [R1+0x5e8] ;  /* 0x0005e80001047983 */ /* 0x001ee80000300800 */
[----:B------:R-:W-:Y:S04]  /*62be0*/  STL [R1+0x5c4], R3 ;  /* 0x0005c40301007387 */ /* 0x000fe80000100800 */
[----:B--2---:R0:W-:Y:S04]  /*62bf0*/  STL [R1+0xec], R90 ;  /* 0x0000ec5a01007387 */ /* 0x0041e80000100800 */
[----:B0-----:R-:W2:Y:S01]  /*62c00*/  LDL.LU R90, [R1+0x270c] ;  /* 0x00270c00015a7983 */ /* 0x001ea20000300800 */
[----:B----4-:R-:W-:Y:S01]  /*62c10*/  PRMT R92, RZ, 0x7610, R92 ;  /* 0x00007610ff5c7816 */ /* 0x010fe2000000005c */
[----:B------:R-:W-:-:S02]  /*62c20*/  IMAD.MOV.U32 R13, RZ, RZ, R3 ;  /* 0x000000ffff0d7224 */ /* 0x000fc400078e0003 */
[----:B------:R-:W-:Y:S01]  /*62c30*/  @!P0 IMAD.MOV.U32 R12, RZ, RZ, R8 ;  /* 0x000000ffff0c8224 */ /* 0x000fe200078e0008 */
[----:B------:R-:W-:Y:S02]  /*62c40*/  IADD3.X R91, PT, PT, R91, UR58, RZ, P1, !PT ;  /* 0x0000003a5b5b7c10 */ /* 0x000fe40008ffe4ff */
[----:B---3--:R-:W-:Y:S01]  /*62c50*/  IADD3 R0, P1, PT, R0, UR15, RZ ;  /* 0x0000000f00007c10 */ /* 0x008fe2000ff3e0ff */
[----:B------:R-:W3:Y:S04]  /*62c60*/  LDL.LU R3, [R1+0x2708] ;  /* 0x0027080001037983 */ /* 0x000ee80000300800 */
[----:B------:R0:W4:Y:S04]  /*62c70*/  @!P0 LDG.E.U8 R92, desc[UR20][R12.64] ;  /* 0x000000140c5c8981 */ /* 0x000128000c1e1100 */
[----:B------:R-:W3:Y:S04]  /*62c80*/  LDL.LU R8, [R1+0x5dc] ;  /* 0x0005dc0001087983 */ /* 0x000ee80000300800 */
[----:B------:R-:W-:Y:S01]  /*62c90*/  STL [R1+0x5cc], R91 ;  /* 0x0005cc5b01007387 */ /* 0x000fe20000100800 */
[----:B0-----:R-:W-:-:S02]  /*62ca0*/  @!P0 IMAD.MOV.U32 R12, RZ, RZ, R6 ;  /* 0x000000ffff0c8224 */ /* 0x001fc400078e0006 */
[----:B------:R-:W-:Y:S01]  /*62cb0*/  @!P0 IMAD.MOV.U32 R13, RZ, RZ, R91 ;  /* 0x000000ffff0d8224 */ /* 0x000fe200078e005b */
[----:B------:R-:W4:Y:S04]  /*62cc0*/  LDL.LU R6, [R1+0x5e4] ;  /* 0x0005e40001067983 */ /* 0x000f280000300800 */
[----:B------:R-:W-:Y:S01]  /*62cd0*/  STL [R1+0x5d8], R0 ;  /* 0x0005d80001007387 */ /* 0x000fe20000100800 */
[----:B--2---:R-:W-:-:S06]  /*62ce0*/  PRMT R90, RZ, 0x7610, R90 ;  /* 0x00007610ff5a7816 */ /* 0x004fcc000000005a */
[----:B------:R0:W2:Y:S04]  /*62cf0*/  @!P0 LDG.E.U8 R90, desc[UR20][R12.64] ;  /* 0x000000140c5a8981 */ /* 0x0000a8000c1e1100 */
[----:B------:R-:W4:Y:S01]  /*62d00*/  LDL.LU R12, [R1+0x5d4] ;  /* 0x0005d400010c7983 */ /* 0x000f220000300800 */
[----:B0-----:R-:W-:Y:S01]  /*62d10*/  IMAD.MOV.U32 R13, RZ, RZ, R0 ;  /* 0x000000ffff0d7224 */ /* 0x001fe200078e0000 */
[----:B------:R-:W-:Y:S02]  /*62d20*/  IADD3 R89, P3, PT, R89, UR15, RZ ;  /* 0x0000000f59597c10 */ /* 0x000fe4000ff7e0ff */
[----:B---3--:R-:W-:Y:S01]  /*62d30*/  PRMT R3, RZ, 0x7610, R3 ;  /* 0x00007610ff037816 */ /* 0x008fe20000000003 */
[----:B--2---:R0:W-:Y:S01]  /*62d40*/  STL [R1+0xe4], R90 ;  /* 0x0000e45a01007387 */ /* 0x0041e20000100800 */
[----:B----4-:R-:W-:-:S03]  /*62d50*/  IADD3.X R12, PT, PT, R12, UR58, RZ, P1, !PT ;  /* 0x0000003a0c0c7c10 */ /* 0x010fc60008ffe4ff */
[----:B0-----:R-:W2:Y:S04]  /*62d60*/  LDL.LU R90, [R1+0x5f0] ;  /* 0x0005f000015a7983 */ /* 0x001ea80000300800 */
[----:B------:R-:W3:Y:S04]  /*62d70*/  LDL.LU R91, [R1+0x5f4] ;  /* 0x0005f400015b7983 */ /* 0x000ee80000300800 */
[----:B------:R0:W-:Y:S01]  /*62d80*/  STL [R1+0xe8], R92 ;  /* 0x0000e85c01007387 */ /* 0x0001e20000100800 */
[----:B------:R-:W-:-:S03]  /*62d90*/  @!P0 LOP3.LUT R13, R13, R12, RZ, 0x3c, !PT ;  /* 0x0000000c0d0d8212 */ /* 0x000fc600078e3cff */
[----:B0-----:R-:W4:Y:S04]  /*62da0*/  LDL.LU R92, [R1+0x5f8] ;  /* 0x0005f800015c7983 */ /* 0x001f280000300800 */
[----:B------:R-:W2:Y:S04]  /*62db0*/  LDL.LU R0, [R1+0x608] ;  /* 0x0006080001007983 */ /* 0x000ea80000300800 */
[----:B------:R-:W-:Y:S04]  /*62dc0*/  STL [R1+0x5e0], R89 ;  /* 0x0005e05901007387 */ /* 0x000fe80000100800 */
[----:B------:R0:W-:Y:S02]  /*62dd0*/  STL [R1+0x5d4], R12 ;  /* 0x0005d40c01007387 */ /* 0x0001e40000100800 */
[----:B0-----:R-:W-:-:S04]  /*62de0*/  @!P0 LOP3.LUT R12, R13, R12, RZ, 0x3c, !PT ;  /* 0x0000000c0d0c8212 */ /* 0x001fc800078e3cff */
[----:B------:R-:W-:-:S05]  /*62df0*/  @!P0 LOP3.LUT R13, R13, R12, RZ, 0x3c, !PT ;  /* 0x0000000c0d0d8212 */ /* 0x000fca00078e3cff */
[----:B------:R0:W2:Y:S01]  /*62e00*/  @!P0 LDG.E.U8 R3, desc[UR20][R12.64] ;  /* 0x000000140c038981 */ /* 0x0000a2000c1e1100 */
[----:B------:R-:W-:-:S05]  /*62e10*/  IADD3 R4, P1, PT, R4, UR15, RZ ;  /* 0x0000000f04047c10 */ /* 0x000fca000ff3e0ff */
[----:B------:R-:W-:Y:S01]  /*62e20*/  STL [R1+0x5e8], R4 ;  /* 0x0005e80401007387 */ /* 0x000fe20000100800 */
[----:B------:R-:W-:Y:S02]  /*62e30*/  IADD3.X R8, PT, PT, R8, UR58, RZ, P3, !PT ;  /* 0x0000003a08087c10 */ /* 0x000fe40009ffe4ff */
[----:B------:R-:W-:Y:S02]  /*62e40*/  PRMT R7, RZ, 0x7610, R7 ;  /* 0x00007610ff077816 */ /* 0x000fe40000000007 */
[----:B------:R-:W-:Y:S01]  /*62e50*/  IADD3.X R6, PT, PT, R6, UR58, RZ, P1, !PT ;  /* 0x0000003a06067c10 */ /* 0x000fe20008ffe4ff */
[----:B0-----:R-:W-:Y:S02]  /*62e60*/  @!P0 IMAD.MOV.U32 R12, RZ, RZ, R89 ;  /* 0x000000ffff0c8224 */ /* 0x001fe400078e0059 */
[----:B------:R-:W-:-:S05]  /*62e70*/  @!P0 IMAD.MOV.U32 R13, RZ, RZ, R8 ;  /* 0x000000ffff0d8224 */ /* 0x000fca00078e0008 */
[----:B------:R0:W3:Y:S04]  /*62e80*/  @!P0 LDG.E.U8 R7, desc[UR20][R12.64] ;  /* 0x000000140c078981 */ /* 0x0000e8000c1e1100 */
[----:B--2---:R1:W-:Y:S04]  /*62e90*/  STL [R1+0xe0], R3 ;  /* 0x0000e00301007387 */ /* 0x0043e80000100800 */
[----:B-1----:R-:W2:Y:S01]  /*62ea0*/  LDL.LU R3, [R1+0x2704] ;  /* 0x0027040001037983 */ /* 0x002ea20000300800 */
[----:B0-----:R-:W-:Y:S02]  /*62eb0*/  IMAD.MOV.U32 R12, RZ, RZ, R6 ;  /* 0x000000ffff0c7224 */ /* 0x001fe400078e0006 */
[----:B------:R-:W-:-:S05]  /*62ec0*/  IMAD.MOV.U32 R13, RZ, RZ, R4 ;  /* 0x000000ffff0d7224 */ /* 0x000fca00078e0004 */
[----:B------:R-:W-:-:S04]  /*62ed0*/  @!P0 LOP3.LUT R13, R13, R12, RZ, 0x3c, !PT ;  /* 0x0000000c0d0d8212 */ /* 0x000fc800078e3cff */
[----:B------:R-:W-:-:S04]  /*62ee0*/  @!P0 LOP3.LUT R12, R13, R12, RZ, 0x3c, !PT ;  /* 0x0000000c0d0c8212 */ /* 0x000fc800078e3cff */
[----:B------:R-:W-:Y:S02]  /*62ef0*/  @!P0 LOP3.LUT R13, R13, R12, RZ, 0x3c, !PT ;  /* 0x0000000c0d0d8212 */ /* 0x000fe400078e3cff */
[----:B--2---:R-:W-:-:S06]  /*62f00*/  PRMT R3, RZ, 0x7610, R3 ;  /* 0x00007610ff037816 */ /* 0x004fcc0000000003 */
[----:B------:R0:W2:Y:S04]  /*62f10*/  @!P0 LDG.E.U8 R3, desc[UR20][R12.64] ;  /* 0x000000140c038981 */ /* 0x0000a8000c1e1100 */
[----:B------:R1:W-:Y:S01]  /*62f20*/  STL [R1+0x5dc], R8 ;  /* 0x0005dc0801007387 */ /* 0x0003e20000100800 */
[----:B------:R-:W-:-:S03]  /*62f30*/  IADD3 R90, P3, PT, R90, UR15, RZ ;  /* 0x0000000f5a5a7c10 */ /* 0x000fc6000ff7e0ff */
[----:B-1----:R-:W4:Y:S04]  /*62f40*/  LDL.LU R8, [R1+0x2700] ;  /* 0x0027000001087983 */ /* 0x002f280000300800 */
[----:B------:R-:W4:Y:S04]  /*62f50*/  LDL.LU R89, [R1+0x26fc] ;  /* 0x0026fc0001597983 */ /* 0x000f280000300800 */
[----:B---3--:R1:W-:Y:S01]  /*62f60*/  STL [R1+0xdc], R7 ;  /* 0x0000dc0701007387 */ /* 0x0083e20000100800 */
[----:B0-----:R-:W-:-:S03]  /*62f70*/  IMAD.MOV.U32 R13, RZ, RZ, R90 ;  /* 0x000000ffff0d7224 */ /* 0x001fc600078e005a */
[----:B-1----:R-:W3:Y:S04]  /*62f80*/  LDL.LU R7, [R1+0x26f8] ;  /* 0x0026f80001077983 */ /* 0x002ee80000300800 */
[----:B------:R0:W-:Y:S04]  /*62f90*/  STL [R1+0x5e4], R6 ;  /* 0x0005e40601007387 */ /* 0x0001e80000100800 */
[----:B0-----:R-:W3:Y:S04]  /*62fa0*/  LDL.LU R6, [R1+0x26f4] ;  /* 0x0026f40001067983 */ /* 0x001ee80000300800 */
[----:B------:R-:W3:Y:S04]  /*62fb0*/  LDL.LU R4, [R1+0x610] ;  /* 0x0006100001047983 */ /* 0x000ee80000300800 */
[----:B--2---:R0:W-:Y:S04]  /*62fc0*/  STL [R1+0xd8], R3 ;  /* 0x0000d80301007387 */ /* 0x0041e80000100800 */
[----:B0-----:R-:W2:Y:S04]  /*62fd0*/  LDL.LU R3, [R1+0x26f0] ;  /* 0x0026f00001037983 */ /* 0x001ea80000300800 */
[----:B------:R0:W-:Y:S04]  /*62fe0*/  STL [R1+0x5f0], R90 ;  /* 0x0005f05a01007387 */ /* 0x0001e80000100800 */
[----:B0-----:R-:W2:Y:S04]  /*62ff0*/  LDL.LU R90, [R1+0x26ec] ;  /* 0x0026ec00015a7983 */ /* 0x001ea80000300800 */
[----:B------:R-:W2:Y:S01]  /*63000*/  LDL.LU R12, [R1+0x5ec] ;  /* 0x0005ec00010c7983 */ /* 0x000ea20000300800 */
[----:B----4-:R-:W-:-:S05]  /*63010*/  IADD3 R92, P1, PT, R92, UR15, RZ ;  /* 0x0000000f5c5c7c10 */ /* 0x010fca000ff3e0ff */
[----:B------:R-:W-:Y:S01]  /*63020*/  STL [R1+0x5f8], R92 ;  /* 0x0005f85c01007387 */ /* 0x000fe20000100800 */
[----:B------:R-:W-:Y:S02]  /*63030*/  IADD3.X R91, PT, PT, R91, UR58, RZ, P1, !PT ;  /* 0x0000003a5b5b7c10 */ /* 0x000fe40008ffe4ff */
[----:B---3--:R-:W-:Y:S02]  /*63040*/  PRMT R6, RZ, 0x7610, R6 ;  /* 0x00007610ff067816 */ /* 0x008fe40000000006 */
[----:B--2---:R-:W-:-:S04]  /*63050*/  IADD3.X R12, PT, PT, R12, UR58, RZ, P3, !PT ;  /* 0x0000003a0c0c7c10 */ /* 0x004fc80009ffe4ff */
[-C--:B------:R-:W-:Y:S01]  /*63060*/  @!P0 LOP3.LUT R13, R13, R12.reuse, RZ, 0x3c, !PT ;  /* 0x0000000c0d0d8212 */ /* 0x080fe200078e3cff */
[----:B------:R0:W-:Y:S01]  /*63070*/  STL [R1+0x5ec], R12 ;  /* 0x0005ec0c01007387 */ /* 0x0001e20000100800 */
[----:B------:R-:W-:Y:S02]  /*63080*/  PRMT R3, RZ, 0x7610, R3 ;  /* 0x00007610ff037816 */ /* 0x000fe40000000003 */
[----:B0-----:R-:W-:-:S04]  /*63090*/  @!P0 LOP3.LUT R12, R13, R12, RZ, 0x3c, !PT ;  /* 0x0000000c0d0c8212 */ /* 0x001fc800078e3cff */
[----:B------:R-:W-:-:S05]  /*630a0*/  @!P0 LOP3.LUT R13, R13, R12, RZ, 0x3c, !PT ;  /* 0x0000000c0d0d8212 */ /* 0x000fca00078e3cff */
[----:B------:R0:W2:Y:S02]  /*630b0*/  @!P0 LDG.E.U8 R6, desc[UR20][R12.64] ;  /* 0x000000140c068981 */ /* 0x0000a4000c1e1100 */
[----:B0-----:R-:W-:Y:S02]  /*630c0*/  @!P0 IMAD.MOV.U32 R12, RZ, RZ, R92 ;  /* 0x000000ffff0c8224 */ /* 0x001fe400078e005c */
[----:B------:R-:W-:-:S05]  /*630d0*/  @!P0 IMAD.MOV.U32 R13, RZ, RZ, R91 ;  /* 0x000000ffff0d8224 */ /* 0x000fca00078e005b */
[----:B------:R-:W3:Y:S01]  /*630e0*/  @!P0 LDG.E.U8 R3, desc[UR20][R12.64] ;  /* 0x000000140c038981 */ /* 0x000ee2000c1e1100 */
[----:B------:R-:W-:-:S03]  /*630f0*/  IADD3 R0, P1, PT, R0, UR15, RZ ;  /* 0x0000000f00007c10 */ /* 0x000fc6000ff3e0ff */
[----:B------:R-:W-:Y:S04]  /*63100*/  STL [R1+0x5f4], R91 ;  /* 0x0005f45b01007387 */ /* 0x000fe80000100800 */
[----:B--2---:R0:W-:Y:S04]  /*63110*/  STL [R1+0xd4], R6 ;  /* 0x0000d40601007387 */ /* 0x0041e80000100800 */
[----:B0-----:R-:W2:Y:S04]  /*63120*/  LDL.LU R6, [R1+0x26e8] ;  /* 0x0026e80001067983 */ /* 0x001ea80000300800 */
[----:B------:R-:W4:Y:S04]  /*63130*/  LDL.LU R91, [R1+0x26e4] ;  /* 0x0026e400015b7983 */ /* 0x000f280000300800 */
[----:B------:R-:W2:Y:S04]  /*63140*/  LDL.LU R92, [R1+0x26e0] ;  /* 0x0026e000015c7983 */ /* 0x000ea80000300800 */
[----:B------:R-:W-:Y:S04]  /*63150*/  STL [R1+0x608], R0 ;  /* 0x0006080001007387 */ /* 0x000fe80000100800 */
[----:B---3--:R0:W-:Y:S04]  /*63160*/  STL [R1+0xd0], R3 ;  /* 0x0000d00301007387 */ /* 0x0081e80000100800 */
[----:B0-----:R-:W3:Y:S04]  /*63170*/  LDL.LU R3, [R1+0x26dc] ;  /* 0x0026dc0001037983 */ /* 0x001ee80000300800 */
[----:B------:R-:W2:Y:S01]  /*63180*/  LDL.LU R13, [R1+0x604] ;  /* 0x00060400010d7983 */ /* 0x000ea20000300800 */
[----:B------:R-:W-:Y:S01]  /*63190*/  @!P0 IMAD.MOV.U32 R12, RZ, RZ, R0 ;  /* 0x000000ffff0c8224 */ /* 0x000fe200078e0000 */
[----:B---3--:R-:W-:-:S02]  /*631a0*/  PRMT R3, RZ, 0x7610, R3 ;  /* 0x00007610ff037816 */ /* 0x008fc40000000003 */
[----:B--2---:R-:W-:-:S05]  /*631b0*/  IADD3.X R13, PT, PT, R13, UR58, RZ, P1, !PT ;  /* 0x0000003a0d0d7c10 */ /* 0x004fca0008ffe4ff */
[----:B------:R-:W2:Y:S04]  /*631c0*/  @!P0 LDG.E.U8 R3, desc[UR20][R12.64] ;  /* 0x000000140c038981 */ /* 0x000ea8000c1e1100 */
[----:B------:R-:W-:Y:S04]  /*631d0*/  STL [R1+0x604], R13 ;  /* 0x0006040d01007387 */ /* 0x000fe80000100800 */
[----:B------:R-:W3:Y:S01]  /*631e0*/  LDL.LU R0, [R1+0x26d8] ;  /* 0x0026d80001007983 */ /* 0x000ee20000300800 */
[----:B------:R-:W-:-:S03]  /*631f0*/  IADD3 R4, P1, PT, R4, UR15, RZ ;  /* 0x0000000f04047c10 */ /* 0x000fc6000ff3e0ff */
[----:B--2---:R0:W-:Y:S04]  /*63200*/  STL [R1+0xcc], R3 ;  /* 0x0000cc0301007387 */ /* 0x0041e80000100800 */
[----:B0-----:R-:W2:Y:S04]  /*63210*/  LDL.LU R3, [R1+0x26d4] ;  /* 0x0026d40001037983 */ /* 0x001ea80000300800 */
[----:B------:R-:W3:Y:S01]  /*63220*/  LDL.LU R13, [R1+0x60c] ;  /* 0x00060c00010d7983 */ /* 0x000ee20000300800 */
[----:B------:R-:W-:Y:S01]  /*63230*/  @!P0 IMAD.MOV.U32 R12, RZ, RZ, R4 ;  /* 0x000000ffff0c8224 */ /* 0x000fe200078e0004 */
[----:B--2---:R-:W-:-:S02]  /*63240*/  PRMT R3, RZ, 0x7610, R3 ;  /* 0x00007610ff037816 */ /* 0x004fc40000000003 */
[----:B---3--:R-:W-:-:S05]  /*63250*/  IADD3.X R13, PT, PT, R13, UR58, RZ, P1, !PT ;  /* 0x0000003a0d0d7c10 */ /* 0x008fca0008ffe4ff */
[----:B------:R-:W2:Y:S04]  /*63260*/  @!P0 LDG.E.U8 R3, desc[UR20][R12.64] ;  /* 0x000000140c038981 */ /* 0x000ea8000c1e1100 */
[----:B------:R0:W-:Y:S04]  /*63270*/  STL [R1+0x610], R4 ;  /* 0x0006100401007387 */ /* 0x0001e80000100800 */
[----:B------:R-:W-:Y:S04]  /*63280*/  STL [R1+0x60c], R13 ;  /* 0x00060c0d01007387 */ /* 0x000fe80000100800 */
[----:B0-----:R-:W3:Y:S04]  /*63290*/  LDL.LU R4, [R1+0x26d0] ;  /* 0x0026d00001047983 */ /* 0x001ee80000300800 */
[----:B--2---:R0:W-:Y:S04]  /*632a0*/  STL [R1+0xc8], R3 ;  /* 0x0000c80301007387 */ /* 0x0041e80000100800 */
[----:B0-----:R-:W2:Y:S04]  /*632b0*/  LDL.LU R3, [R1+0x26cc] ;  /* 0x0026cc0001037983 */ /* 0x001ea80000300800 */
[----:B------:R-:W2:Y:S04]  /*632c0*/  LDL.LU R12, [R1+0x614] ;  /* 0x00061400010c7983 */ /* 0x000ea80000300800 */
[----:B------:R-:W2:Y:S02]  /*632d0*/  LDL.LU R13, [R1+0x618] ;  /* 0x00061800010d7983 */ /* 0x000ea40000300800 */
[----:B--2---:R-:W-:-:S04]  /*632e0*/  IADD3 R13, P1, PT, R13, UR15, RZ ;  /* 0x0000000f0d0d7c10 */ /* 0x004fc8000ff3e0ff */
[----:B------:R-:W-:Y:S01]  /*632f0*/  IADD3.X R12, PT, PT, R12, UR58, RZ, P1, !PT ;  /* 0x0000003a0c0c7c10 */ /* 0x000fe20008ffe4ff */
[----:B------:R0:W-:Y:S04]  /*63300*/  STL [R1+0x618], R13 ;  /* 0x0006180d01007387 */ /* 0x0001e80000100800 */
[----:B------:R1:W-:Y:S01]  /*63310*/  STL [R1+0x614], R12 ;  /* 0x0006140c01007387 */ /* 0x0003e20000100800 */
[-C--:B0-----:R-:W-:Y:S02]  /*63320*/  @!P0 LOP3.LUT R13, R13, R12.reuse, RZ, 0x3c, !PT ;  /* 0x0000000c0d0d8212 */ /* 0x081fe400078e3cff */
[----:B------:R-:W-:Y:S02]  /*63330*/  PRMT R3, RZ, 0x7610, R3 ;  /* 0x00007610ff037816 */ /* 0x000fe40000000003 */
[----:B-1----:R-:W-:-:S04]  /*63340*/  @!P0 LOP3.LUT R12, R13, R12, RZ, 0x3c, !PT ;  /* 0x0000000c0d0c8212 */ /* 0x002fc800078e3cff */
[----:B------:R-:W-:-:S05]  /*63350*/  @!P0 LOP3.LUT R13, R13, R12, RZ, 0x3c, !PT ;  /* 0x0000000c0d0d8212 */ /* 0x000fca00078e3cff */
[----:B------:R-:W2:Y:S04]  /*63360*/  @!P0 LDG.E.U8 R3, desc[UR20][R12.64] ;  /* 0x000000140c038981 */ /* 0x000ea8000c1e1100 */
        /* <DEDUP_REMOVED lines=146> */
[----:B------:R-:W2:Y:S01]  /*63c90*/  LDL.LU R13, [R1+0x688] ;  /* 0x00068800010d7983 */ /* 0x000ea20000300800 */
[----:B------:R-:W-:-:S02]  /*63ca0*/  PRMT R14, RZ, 0x7610, R14 ;  /* 0x00007610ff0e7816 */ /* 0x000fc4000000000e */
[----:B--2---:R-:W-:-:S04]  /*63cb0*/  IADD3 R13, P1, PT, R13, UR15, RZ ;  /* 0x0000000f0d0d7c10 */ /* 0x004fc8000ff3e0ff */
[----:B------:R-:W-:Y:S01]  /*63cc0*/  IADD3.X R12, PT, PT, R12, UR58, RZ, P1, !PT ;  /* 0x0000003a0c0c7c10 */ /* 0x000fe20008ffe4ff */
[----:B------:R0:W-:Y:S04]  /*63cd0*/  STL [R1+0x688], R13 ;  /* 0x0006880d01007387 */ /* 0x0001e80000100800 */
[----:B------:R1:W-:Y:S01]  /*63ce0*/  STL [R1+0x684], R12 ;  /* 0x0006840c01007387 */ /* 0x0003e20000100800 */
[----:B0-----:R-:W-:-:S04]  /*63cf0*/  @!P0 LOP3.LUT R13, R13, R12, RZ, 0x3c, !PT ;  /* 0x0000000c0d0d8212 */ /* 0x001fc800078e3cff */
[----:B-1----:R-:W-:-:S04]  /*63d00*/  @!P0 LOP3.LUT R12, R13, R12, RZ, 0x3c, !PT ;  /* 0x0000000c0d0c8212 */ /* 0x002fc800078e3cff */
[----:B------:R-:W-:-:S05]  /*63d10*/  @!P0 LOP3.LUT R13, R13, R12, RZ, 0x3c, !PT ;  /* 0x0000000c0d0d8212 */ /* 0x000fca00078e3cff */
[----:B------:R-:W2:Y:S04]  /*63d20*/  @!P0 LDG.E.U8 R14, desc[UR20][R12.64] ;  /* 0x000000140c0e8981 */ /* 0x000ea8000c1e1100 */
[----:B------:R-:W3:Y:S04]  /*63d30*/  LDL.LU R12, [R1+0x68c] ;  /* 0x00068c00010c7983 */ /* 0x000ee80000300800 */
[----:B------:R-:W3:Y:S01]  /*63d40*/  LDL.LU R13, [R1+0x690] ;  /* 0x00069000010d7983 */ /* 0x000ee20000300800 */
[----:B------:R-:W-:-:S03]  /*63d50*/  PRMT R19, RZ, 0x7610, R19 ;  /* 0x00007610ff137816 */ /* 0x000fc60000000013 */
[----:B--2---:R0:W-:Y:S04]  /*63d60*/  STL [R1+0x94], R14 ;  /* 0x0000940e01007387 */ /* 0x0041e80000100800 */
[----:B0-----:R-:W2:Y:S01]  /*63d70*/  LDL.LU R14, [R1+0x6a8] ;  /* 0x0006a800010e7983 */ /* 0x001ea20000300800 */
[----:B---3--:R-:W-:-:S04]  /*63d80*/  IADD3 R13, P1, PT, R13, UR15, RZ ;  /* 0x0000000f0d0d7c10 */ /* 0x008fc8000ff3e0ff */
[----:B------:R-:W-:Y:S01]  /*63d90*/  IADD3.X R12, PT, PT, R12, UR58, RZ, P1, !PT ;  /* 0x0000003a0c0c7c10 */ /* 0x000fe20008ffe4ff */
[----:B------:R0:W-:Y:S04]  /*63da0*/  STL [R1+0x690], R13 ;  /* 0x0006900d01007387 */ /* 0x0001e80000100800 */
[----:B------:R1:W-:Y:S01]  /*63db0*/  STL [R1+0x68c], R12 ;  /* 0x00068c0c01007387 */ /* 0x0003e20000100800 */
[----:B0-----:R-:W-:-:S04]  /*63dc0*/  @!P0 LOP3.LUT R13, R13, R12, RZ, 0x3c, !PT ;  /* 0x0000000c0d0d8212 */ /* 0x001fc800078e3cff */
[----:B-1----:R-:W-:-:S04]  /*63dd0*/  @!P0 LOP3.LUT R12, R13, R12, RZ, 0x3c, !PT ;  /* 0x0000000c0d0c8212 */ /* 0x002fc800078e3cff */
[----:B------:R-:W-:-:S05]  /*63de0*/  @!P0 LOP3.LUT R13, R13, R12, RZ, 0x3c, !PT ;  /* 0x0000000c0d0d8212 */ /* 0x000fca00078e3cff */
[----:B------:R-:W3:Y:S04]  /*63df0*/  @!P0 LDG.E.U8 R19, desc[UR20][R12.64] ;  /* 0x000000140c138981 */ /* 0x000ee8000c1e1100 */
[----:B------:R-:W2:Y:S04]  /*63e00*/  LDL.LU R12, [R1+0x694] ;  /* 0x00069400010c7983 */ /* 0x000ea80000300800 */
[----:B------:R-:W2:Y:S01]  /*63e10*/  LDL.LU R13, [R1+0x698] ;  /* 0x00069800010d7983 */ /* 0x000ea20000300800 */
[----:B------:R-:W-:-:S03]  /*63e20*/  PRMT R15, RZ, 0x7610, R15 ;  /* 0x00007610ff0f7816 */ /* 0x000fc6000000000f */
[----:B---3--:R0:W-:Y:S04]  /*63e30*/  STL [R1+0x90], R19 ;  /* 0x0000901301007387 */ /* 0x0081e80000100800 */
[----:B0-----:R-:W3:Y:S01]  /*63e40*/  LDL.LU R19, [R1+0x6b0] ;  /* 0x0006b00001137983 */ /* 0x001ee20000300800 */
        /* <DEDUP_REMOVED lines=20> */
[----:B------:R-:W3:Y:S01]  /*63f90*/  @!P0 LDG.E.U8 R3, desc[UR20][R12.64] ;  /* 0x000000140c038981 */ /* 0x000ee2000c1e1100 */
[----:B------:R-:W-:-:S03]  /*63fa0*/  IADD3 R14, P1, PT, R14, UR15, RZ ;  /* 0x0000000f0e0e7c10 */ /* 0x000fc6000ff3e0ff */
[----:B---3--:R0:W-:Y:S04]  /*63fb0*/  STL [R1+0x88], R3 ;  /* 0x0000880301007387 */ /* 0x0081e80000100800 */
[----:B0-----:R-:W3:Y:S04]  /*63fc0*/  LDL.LU R3, [R1+0x2698] ;  /* 0x0026980001037983 */ /* 0x001ee80000300800 */
[----:B------:R-:W2:Y:S01]  /*63fd0*/  LDL.LU R13, [R1+0x6a4] ;  /* 0x0006a400010d7983 */ /* 0x000ea20000300800 */
[----:B------:R-:W-:Y:S01]  /*63fe0*/  PRMT R5, RZ, 0x7610, R5 ;  /* 0x00007610ff057816 */ /* 0x000fe20000000005 */
[----:B------:R-:W-:Y:S01]  /*63ff0*/  @!P0 IMAD.MOV.U32 R12, RZ, RZ, R14 ;  /* 0x000000ffff0c8224 */ /* 0x000fe200078e000e */
[----:B--2---:R-:W-:-:S05]  /*64000*/  IADD3.X R13, PT, PT, R13, UR58, RZ, P1, !PT ;  /* 0x0000003a0d0d7c10 */ /* 0x004fca0008ffe4ff */
[----:B------:R-:W2:Y:S04]  /*64010*/  @!P0 LDG.E.U8 R5, desc[UR20][R12.64] ;  /* 0x000000140c058981 */ /* 0x000ea8000c1e1100 */
[----:B------:R0:W-:Y:S04]  /*64020*/  STL [R1+0x6a8], R14 ;  /* 0x0006a80e01007387 */ /* 0x0001e80000100800 */
[----:B------:R1:W-:Y:S04]  /*64030*/  STL [R1+0x6a4], R13 ;  /* 0x0006a40d01007387 */ /* 0x0003e80000100800 */
[----:B0-----:R-:W3:Y:S04]  /*64040*/  LDL.LU R14, [R1+0x6c8] ;  /* 0x0006c800010e7983 */ /* 0x001ee80000300800 */
[----:B--2---:R-:W-:Y:S04]  /*64050*/  STL [R1+0x84], R5 ;  /* 0x0000840501007387 */ /* 0x004fe80000100800 */
[----:B-1----:R-:W2:Y:S01]  /*64060*/  LDL.LU R13, [R1+0x6ac] ;  /* 0x0006ac00010d7983 */ /* 0x002ea20000300800 */
[----:B------:R-:W-:-:S02]  /*64070*/  IADD3 R19, P1, PT, R19, UR15, RZ ;  /* 0x0000000f13137c10 */ /* 0x000fc4000ff3e0ff */
[----:B------:R-:W-:-:S03]  /*64080*/  PRMT R35, RZ, 0x7610, R35 ;  /* 0x00007610ff237816 */ /* 0x000fc60000000023 */
[----:B------:R-:W-:Y:S01]  /*64090*/  @!P0 IMAD.MOV.U32 R12, RZ, RZ, R19 ;  /* 0x000000ffff0c8224 */ /* 0x000fe200078e0013 */
[----:B------:R0:W-:Y:S01]  /*640a0*/  STL [R1+0x6b0], R19 ;  /* 0x0006b01301007387 */ /* 0x0001e20000100800 */
[----:B--2---:R-:W-:-:S05]  /*640b0*/  IADD3.X R13, PT, PT, R13, UR58, RZ, P1, !PT ;  /* 0x0000003a0d0d7c10 */ /* 0x004fca0008ffe4ff */
[----:B------:R1:W-:Y:S04]  /*640c0*/  STL [R1+0x6ac], R13 ;  /* 0x0006ac0d01007387 */ /* 0x0003e80000100800 */
[----:B0-----:R-:W2:Y:S04]  /*640d0*/  LDL.LU R19, [R1+0x6d0] ;  /* 0x0006d00001137983 */ /* 0x001ea80000300800 */
[----:B------:R0:W2:Y:S04]  /*640e0*/  @!P0 LDG.E.U8 R35, desc[UR20][R12.64] ;  /* 0x000000140c238981 */ /* 0x0000a8000c1e1100 */
[----:B-1----:R-:W3:Y:S01]  /*640f0*/  LDL.LU R13, [R1+0x6b4] ;  /* 0x0006b400010d7983 */ /* 0x002ee20000300800 */
[----:B------:R-:W-:-:S02]  /*64100*/  IADD3 R15, P1, PT, R15, UR15, RZ ;  /* 0x0000000f0f0f7c10 */ /* 0x000fc4000ff3e0ff */
[----:B------:R-:W-:-:S03]  /*64110*/  PRMT R34, RZ, 0x7610, R34 ;  /* 0x00007610ff227816 */ /* 0x000fc60000000022 */
[----:B0-----:R-:W-:Y:S01]  /*64120*/  @!P0 IMAD.MOV.U32 R12, RZ, RZ, R15 ;  /* 0x000000ffff0c8224 */ /* 0x001fe200078e000f */
[----:B--2---:R0:W-:Y:S01]  /*64130*/  STL [R1+0x80], R35 ;  /* 0x0000802301007387 */ /* 0x0041e20000100800 */
[----:B---3--:R-:W-:-:S03]  /*64140*/  IADD3.X R13, PT, PT, R13, UR58, RZ, P1, !PT ;  /* 0x0000003a0d0d7c10 */ /* 0x008fc60008ffe4ff */
[----:B0-----:R-:W2:Y:S04]  /*64150*/  LDL.LU R35, [R1+0x6cc] ;  /* 0x0006cc0001237983 */ /* 0x001ea80000300800 */
[----:B------:R0:W-:Y:S04]  /*64160*/  STL [R1+0x6b8], R15 ;  /* 0x0006b80f01007387 */ /* 0x0001e80000100800 */
[----:B------:R1:W-:Y:S04]  /*64170*/  STL [R1+0x6b4], R13 ;  /* 0x0006b40d01007387 */ /* 0x0003e80000100800 */
[----:B------:R3:W2:Y:S04]  /*64180*/  @!P0 LDG.E.U8 R34, desc[UR20][R12.64] ;  /* 0x000000140c228981 */ /* 0x0006a8000c1e1100 */
[----:B0-----:R-:W2:Y:S04]  /*64190*/  LDL.LU R15, [R1+0x6f8] ;  /* 0x0006f800010f7983 */ /* 0x001ea80000300800 */
[----:B-1----:R-:W2:Y:S01]  /*641a0*/  LDL.LU R13, [R1+0x6c4] ;  /* 0x0006c400010d7983 */ /* 0x002ea20000300800 */
[----:B------:R-:W-:-:S02]  /*641b0*/  IADD3 R14, P1, PT, R14, UR15, RZ ;  /* 0x0000000f0e0e7c10 */ /* 0x000fc4000ff3e0ff */
[----:B------:R-:W-:-:S03]  /*641c0*/  PRMT R31, RZ, 0x7610, R31 ;  /* 0x00007610ff1f7816 */ /* 0x000fc6000000001f */
[----:B---3--:R-:W-:Y:S01]  /*641d0*/  @!P0 IMAD.MOV.U32 R12, RZ, RZ, R14 ;  /* 0x000000ffff0c8224 */ /* 0x008fe200078e000e */
[----:B--2---:R-:W-:-:S05]  /*641e0*/  IADD3.X R13, PT, PT, R13, UR58, RZ, P1, !PT ;  /* 0x0000003a0d0d7c10 */ /* 0x004fca0008ffe4ff */
[----:B------:R0:W2:Y:S01]  /*641f0*/  @!P0 LDG.E.U8 R31, desc[UR20][R12.64] ;  /* 0x000000140c1f8981 */ /* 0x0000a2000c1e1100 */
[----:B------:R-:W-:-:S03]  /*64200*/  IADD3 R19, P1, PT, R19, UR15, RZ ;  /* 0x0000000f13137c10 */ /* 0x000fc6000ff3e0ff */
[----:B------:R1:W-:Y:S01]  /*64210*/  STL [R1+0x7c], R34 ;  /* 0x00007c2201007387 */ /* 0x0003e20000100800 */
[----:B------:R-:W-:Y:S02]  /*64220*/  IADD3.X R35, PT, PT, R35, UR58, RZ, P1, !PT ;  /* 0x0000003a23237c10 */ /* 0x000fe40008ffe4ff */
[----:B------:R-:W-:Y:S01]  /*64230*/  PRMT R30, RZ, 0x7610, R30 ;  /* 0x00007610ff1e7816 */ /* 0x000fe2000000001e */
[----:B-1----:R-:W3:Y:S04]  /*64240*/  LDL.LU R34, [R1+0x6d4] ;  /* 0x0006d40001227983 */ /* 0x002ee80000300800 */
[----:B------:R1:W-:Y:S04]  /*64250*/  STL [R1+0x6c8], R14 ;  /* 0x0006c80e01007387 */ /* 0x0003e80000100800 */
[----:B------:R4:W-:Y:S01]  /*64260*/  STL [R1+0x6c4], R13 ;  /* 0x0006c40d01007387 */ /* 0x0009e20000100800 */
[----:B0-----:R-:W-:-:S03]  /*64270*/  @!P0 IMAD.MOV.U32 R12, RZ, RZ, R19 ;  /* 0x000000ffff0c8224 */ /* 0x001fc600078e0013 */
[----:B-1----:R-:W3:Y:S01]  /*64280*/  LDL.LU R14, [R1+0x700] ;  /* 0x00070000010e7983 */ /* 0x002ee20000300800 */
[----:B----4-:R-:W-:-:S05]  /*64290*/  @!P0 IMAD.MOV.U32 R13, RZ, RZ, R35 ;  /* 0x000000ffff0d8224 */ /* 0x010fca00078e0023 */
[----:B------:R0:W4:Y:S04]  /*642a0*/  @!P0 LDG.E.U8 R30, desc[UR20][R12.64] ;  /* 0x000000140c1e8981 */ /* 0x000128000c1e1100 */
[----:B--2---:R1:W-:Y:S04]  /*642b0*/  STL [R1+0x78], R31 ;  /* 0x0000781f01007387 */ /* 0x0043e80000100800 */
[----:B-1----:R-:W2:Y:S01]  /*642c0*/  LDL.LU R31, [R1+0x6fc] ;  /* 0x0006fc00011f7983 */ /* 0x002ea20000300800 */
[----:B------:R-:W-:-:S04]  /*642d0*/  IADD3 R15, P1, PT, R15, UR15, RZ ;  /* 0x0000000f0f0f7c10 */ /* 0x000fc8000ff3e0ff */
[----:B---3--:R-:W-:Y:S01]  /*642e0*/  IADD3.X R34, PT, PT, R34, UR58, RZ, P1, !PT ;  /* 0x0000003a22227c10 */ /* 0x008fe20008ffe4ff */
[----:B------:R1:W-:Y:S01]  /*642f0*/  STL [R1+0x6d0], R19 ;  /* 0x0006d01301007387 */ /* 0x0003e20000100800 */
[----:B------:R-:W-:-:S03]  /*64300*/  PRMT R16, RZ, 0x7610, R16 ;  /* 0x00007610ff107816 */ /* 0x000fc60000000010 */
[----:B------:R-:W-:Y:S01]  /*64310*/  STL [R1+0x6cc], R35 ;  /* 0x0006cc2301007387 */ /* 0x000fe20000100800 */
[----:B0-----:R-:W-:Y:S02]  /*64320*/  @!P0 IMAD.MOV.U32 R12, RZ, RZ, R15 ;  /* 0x000000ffff0c8224 */ /* 0x001fe400078e000f */
[----:B------:R-:W-:Y:S01]  /*64330*/  @!P0 IMAD.MOV.U32 R13, RZ, RZ, R34 ;  /* 0x000000ffff0d8224 */ /* 0x000fe200078e0022 */
[----:B------:R-:W-:Y:S02]  /*64340*/  IADD3 R14, P1, PT, R14, UR15, RZ ;  /* 0x0000000f0e0e7c10 */ /* 0x000fe4000ff3e0ff */
[----:B------:R-:W-:Y:S02]  /*64350*/  PRMT R20, RZ, 0x7610, R20 ;  /* 0x00007610ff147816 */ /* 0x000fe40000000014 */
[----:B------:R0:W3:Y:S04]  /*64360*/  @!P0 LDG.E.U8 R16, desc[UR20][R12.64] ;  /* 0x000000140c108981 */ /* 0x0000e8000c1e1100 */
[----:B-1----:R-:W3:Y:S04]  /*64370*/  LDL.LU R19, [R1+0x708] ;  /* 0x0007080001137983 */ /* 0x002ee80000300800 */
[----:B----4-:R1:W-:Y:S01]  /*64380*/  STL [R1+0x74], R30 ;  /* 0x0000741e01007387 */ /* 0x0103e20000100800 */
[----:B0-----:R-:W-:-:S03]  /*64390*/  @!P0 IMAD.MOV.U32 R12, RZ, RZ, R14 ;  /* 0x000000ffff0c8224 */ /* 0x001fc600078e000e */
[----:B-1----:R-:W4:Y:S01]  /*643a0*/  LDL.LU R30, [R1+0x704] ;  /* 0x00070400011e7983 */ /* 0x002f220000300800 */
[----:B--2---:R-:W-:-:S05]  /*643b0*/  IADD3.X R31, PT, PT, R31, UR58, RZ, P1, !PT ;  /* 0x0000003a1f1f7c10 */ /* 0x004fca0008ffe4ff */
[----:B------:R-:W-:-:S05]  /*643c0*/  @!P0 IMAD.MOV.U32 R13, RZ, RZ, R31 ;  /* 0x000000ffff0d8224 */ /* 0x000fca00078e001f */
[----:B------:R0:W2:Y:S04]  /*643d0*/  @!P0 LDG.E.U8 R20, desc[UR20][R12.64] ;  /* 0x000000140c148981 */ /* 0x0000a8000c1e1100 */
[----:B------:R1:W-:Y:S04]  /*643e0*/  STL [R1+0x6f8], R15 ;  /* 0x0006f80f01007387 */ /* 0x0003e80000100800 */
[----:B------:R-:W-:Y:S01]  /*643f0*/  STL [R1+0x6d4], R34 ;  /* 0x0006d42201007387 */ /* 0x000fe20000100800 */
[----:B---3--:R-:W-:-:S03]  /*64400*/  IADD3 R19, P1, PT, R19, UR15, RZ ;  /* 0x0000000f13137c10 */ /* 0x008fc6000ff3e0ff */
[----:B-1----:R-:W3:Y:S04]  /*64410*/  LDL.LU R15, [R1+0x710] ;  /* 0x00071000010f7983 */ /* 0x002ee80000300800 */
[----:B------:R1:W-:Y:S01]  /*64420*/  STL [R1+0x70], R16 ;  /* 0x0000701001007387 */ /* 0x0003e20000100800 */
[----:B------:R-:W-:Y:S02]  /*64430*/  PRMT R18, RZ, 0x7610, R18 ;  /* 0x00007610ff127816 */ /* 0x000fe40000000012 */
[----:B----4-:R-:W-:Y:S01]  /*64440*/  IADD3.X R30, PT, PT, R30, UR58, RZ, P1, !PT ;  /* 0x0000003a1e1e7c10 */ /* 0x010fe20008ffe4ff */
[----:B0-----:R-:W-:Y:S01]  /*64450*/  @!P0 IMAD.MOV.U32 R12, RZ, RZ, R19 ;  /* 0x000000ffff0c8224 */ /* 0x001fe200078e0013 */
[----:B-1----:R-:W4:Y:S04]  /*64460*/  LDL.LU R16, [R1+0x70c] ;  /* 0x00070c0001107983 */ /* 0x002f280000300800 */
[----:B------:R0:W-:Y:S04]  /*64470*/  STL [R1+0x700], R14 ;  /* 0x0007000e01007387 */ /* 0x0001e80000100800 */
[----:B------:R-:W-:Y:S01]  /*64480*/  STL [R1+0x6fc], R31 ;  /* 0x0006fc1f01007387 */ /* 0x000fe20000100800 */
[----:B------:R-:W-:-:S05]  /*64490*/  @!P0 IMAD.MOV.U32 R13, RZ, RZ, R30 ;  /* 0x000000ffff0d8224 */ /* 0x000fca00078e001e */
[----:B------:R1:W4:Y:S04]  /*644a0*/  @!P0 LDG.E.U8 R18, desc[UR20][R12.64] ;  /* 0x000000140c128981 */ /* 0x000328000c1e1100 */
[----:B0-----:R-:W4:Y:S04]  /*644b0*/  LDL.LU R14, [R1+0x718] ;  /* 0x00071800010e7983 */ /* 0x001f280000300800 */
[----:B--2---:R0:W-:Y:S04]  /*644c0*/  STL [R1+0x6c], R20 ;  /* 0x00006c1401007387 */ /* 0x0041e80000100800 */
[----:B0-----:R-:W2:Y:S01]  /*644d0*/  LDL.LU R20, [R1+0x714] ;  /* 0x0007140001147983 */ /* 0x001ea20000300800 */
[----:B---3--:R-:W-:-:S02]  /*644e0*/  IADD3 R15, P1, PT, R15, UR15, RZ ;  /* 0x0000000f0f0f7c10 */ /* 0x008fc4000ff3e0ff */
[----:B------:R-:W-:Y:S01]  /*644f0*/  PRMT R29, RZ, 0x7610, R29 ;  /* 0x00007610ff1d7816 */ /* 0x000fe2000000001d */
[----:B------:R0:W-:Y:S02]  /*64500*/  STL [R1+0x708], R19 ;  /* 0x0007081301007387 */ /* 0x0001e40000100800 */
[----:B-1----:R-:W-:Y:S02]  /*64510*/  @!P0 IMAD.MOV.U32 R12, RZ, RZ, R15 ;  /* 0x000000ffff0c8224 */ /* 0x002fe400078e000f */
[----:B------:R-:W-:Y:S01]  /*64520*/  STL [R1+0x704], R30 ;  /* 0x0007041e01007387 */ /* 0x000fe20000100800 */
[----:B----4-:R-:W-:-:S03]  /*64530*/  IADD3.X R16, PT, PT, R16, UR58, RZ, P1, !PT ;  /* 0x0000003a10107c10 */ /* 0x010fc60008ffe4ff */
[----:B0-----:R-:W3:Y:S02]  /*64540*/  LDL.LU R19, [R1+0x724] ;  /* 0x0007240001137983 */ /* 0x001ee40000300800 */
[----:B------:R-:W-:Y:S01]  /*64550*/  @!P0 IMAD.MOV.U32 R13, RZ, RZ, R16 ;  /* 0x000000ffff0d8224 */ /* 0x000fe200078e0010 */
[----:B------:R-:W-:Y:S01]  /*64560*/  IADD3 R14, P1, PT, R14, UR15, RZ ;  /* 0x0000000f0e0e7c10 */ /* 0x000fe2000ff3e0ff */
[----:B------:R0:W-:Y:S04]  /*64570*/  STL [R1+0x68], R18 ;  /* 0x0000681201007387 */ /* 0x0001e80000100800 */
[----:B------:R1:W4:Y:S01]  /*64580*/  @!P0 LDG.E.U8 R29, desc[UR20][R12.64] ;  /* 0x000000140c1d8981 */ /* 0x000322000c1e1100 */
[----:B------:R-:W-:-:S03]  /*64590*/  PRMT R0, RZ, 0x7610, R0 ;  /* 0x00007610ff007816 */ /* 0x000fc60000000000 */
[----:B0-----:R-:W3:Y:S01]  /*645a0*/  LDL.LU R18, [R1+0x728] ;  /* 0x0007280001127983 */ /* 0x001ee20000300800 */
[----:B-1----:R-:W-:Y:S01]  /*645b0*/  @!P0 IMAD.MOV.U32 R12, RZ, RZ, R14 ;  /* 0x000000ffff0c8224 */ /* 0x002fe200078e000e */
[----:B--2---:R-:W-:-:S05]  /*645c0*/  IADD3.X R20, PT, PT, R20, UR58, RZ, P1, !PT ;  /* 0x0000003a14147c10 */ /* 0x004fca0008ffe4ff */
[----:B------:R-:W-:-:S05]  /*645d0*/  @!P0 IMAD.MOV.U32 R13, RZ, RZ, R20 ;  /* 0x000000ffff0d8224 */ /* 0x000fca00078e0014 */
[----:B------:R0:W2:Y:S04]  /*645e0*/  @!P0 LDG.E.U8 R0, desc[UR20][R12.64] ;  /* 0x000000140c008981 */ /* 0x0000a8000c1e1100 */
[----:B------:R-:W-:Y:S04]  /*645f0*/  STL [R1+0x710], R15 ;  /* 0x0007100f01007387 */ /* 0x000fe80000100800 */
[----:B------:R1:W-:Y:S04]  /*64600*/  STL [R1+0x70c], R16 ;  /* 0x00070c1001007387 */ /* 0x0003e80000100800 */
[----:B-1----:R-:W4:Y:S04]  /*64610*/  LDL.LU R16, [R1+0x72c] ;  /* 0x00072c0001107983 */ /* 0x002f280000300800 */
[----:B------:R-:W4:Y:S04]  /*64620*/  LDL.LU R15, [R1+0x730] ;  /* 0x00073000010f7983 */ /* 0x000f280000300800 */
[----:B------:R-:W-:Y:S04]  /*64630*/  STL [R1+0x718], R14 ;  /* 0x0007180e01007387 */ /* 0x000fe80000100800 */
[----:B------:R1:W-:Y:S01]  /*64640*/  STL [R1+0x714], R20 ;  /* 0x0007141401007387 */ /* 0x0003e20000100800 */
[----:B---3--:R-:W-:-:S03]  /*64650*/  IADD3 R18, P1, PT, R18, UR15, RZ ;  /* 0x0000000f12127c10 */ /* 0x008fc6000ff3e0ff */
[----:B-1----:R-:W3:Y:S01]  /*64660*/  LDL.LU R20, [R1+0x734] ;  /* 0x0007340001147983 */ /* 0x002ee20000300800 */
[----:B------:R-:W-:-:S03]  /*64670*/  IADD3.X R19, PT, PT, R19, UR58, RZ, P1, !PT ;  /* 0x0000003a13137c10 */ /* 0x000fc60008ffe4ff */
[----:B------:R-:W3:Y:S01]  /*64680*/  LDL.LU R14, [R1+0x738] ;  /* 0x00073800010e7983 */ /* 0x000ee20000300800 */
[----:B0-----:R-:W-:Y:S02]  /*64690*/  @!P0 IMAD.MOV.U32 R12, RZ, RZ, R18 ;  /* 0x000000ffff0c8224 */ /* 0x001fe400078e0012 */
[----:B------:R-:W-:Y:S01]  /*646a0*/  @!P0 IMAD.MOV.U32 R13, RZ, RZ, R19 ;  /* 0x000000ffff0d8224 */ /* 0x000fe200078e0013 */
[----:B--2---:R-:W-:Y:S04]  /*646b0*/  STL [R1+0x260c], R0 ;  /* 0x00260c0001007387 */ /* 0x004fe80000100800 */
[----:B------:R-:W-:Y:S04]  /*646c0*/  STL [R1+0x728], R18 ;  /* 0x0007281201007387 */ /* 0x000fe80000100800 */
[----:B------:R0:W-:Y:S04]  /*646d0*/  STL [R1+0x724], R19 ;  /* 0x0007241301007387 */ /* 0x0001e80000100800 */
[----:B0-----:R-:W2:Y:S04]  /*646e0*/  LDL.LU R19, [R1+0x73c] ;  /* 0x00073c0001137983 */ /* 0x001ea80000300800 */
[----:B------:R-:W2:Y:S01]  /*646f0*/  LDL.LU R18, [R1+0x740] ;  /* 0x0007400001127983 */ /* 0x000ea20000300800 */
[----:B----4-:R-:W-:-:S02]  /*64700*/  IADD3 R15, P1, PT, R15, UR15, RZ ;  /* 0x0000000f0f0f7c10 */ /* 0x010fc4000ff3e0ff */
[----:B------:R-:W-:Y:S02]  /*64710*/  PRMT R28, RZ, 0x7610, R28 ;  /* 0x00007610ff1c7816 */ /* 0x000fe4000000001c */
[----:B------:R-:W-:Y:S02]  /*64720*/  IADD3.X R16, PT, PT, R16, UR58, RZ, P1, !PT ;  /* 0x0000003a10107c10 */ /* 0x000fe40008ffe4ff */
[----:B------:R-:W-:Y:S01]  /*64730*/  PRMT R27, RZ, 0x7610, R27 ;  /* 0x00007610ff1b7816 */ /* 0x000fe2000000001b */
[----:B------:R-:W-:Y:S04]  /*64740*/  STL [R1+0x730], R15 ;  /* 0x0007300f01007387 */ /* 0x000fe80000100800 */
[----:B------:R0:W4:Y:S04]  /*64750*/  @!P0 LDG.E.U8 R28, desc[UR20][R12.64] ;  /* 0x000000140c1c8981 */ /* 0x000128000c1e1100 */
[----:B------:R1:W-:Y:S01]  /*64760*/  STL [R1+0x72c], R16 ;  /* 0x00072c1001007387 */ /* 0x0003e20000100800 */
[----:B---3--:R-:W-:Y:S01]  /*64770*/  IADD3 R14, P1, PT, R14, UR15, RZ ;  /* 0x0000000f0e0e7c10 */ /* 0x008fe2000ff3e0ff */
[----:B0-----:R-:W-:-:S02]  /*64780*/  @!P0 IMAD.MOV.U32 R12, RZ, RZ, R15 ;  /* 0x000000ffff0c8224 */ /* 0x001fc400078e000f */
[----:B------:R-:W-:Y:S01]  /*64790*/  @!P0 IMAD.MOV.U32 R13, RZ, RZ, R16 ;  /* 0x000000ffff0d8224 */ /* 0x000fe200078e0010 */
[----:B------:R-:W-:Y:S01]  /*647a0*/  IADD3.X R20, PT, PT, R20, UR58, RZ, P1, !PT ;  /* 0x0000003a14147c10 */ /* 0x000fe20008ffe4ff */
[----:B-1----:R-:W3:Y:S04]  /*647b0*/  LDL.LU R16, [R1+0x744] ;  /* 0x0007440001107983 */ /* 0x002ee80000300800 */
[----:B------:R-:W3:Y:S04]  /*647c0*/  LDL.LU R15, [R1+0x748] ;  /* 0x00074800010f7983 */ /* 0x000ee80000300800 */
[----:B------:R-:W-:Y:S04]  /*647d0*/  STL [R1+0x64], R29 ;  /* 0x0000641d01007387 */ /* 0x000fe80000100800 */
[----:B------:R0:W4:Y:S01]  /*647e0*/  @!P0 LDG.E.U8 R27, desc[UR20][R12.64] ;  /* 0x000000140c1b8981 */ /* 0x000122000c1e1100 */
[----:B------:R-:W-:-:S03]  /*647f0*/  PRMT R26, RZ, 0x7610, R26 ;  /* 0x00007610ff1a7816 */ /* 0x000fc6000000001a */
[----:B------:R-:W-:Y:S04]  /*64800*/  STL [R1+0x738], R14 ;  /* 0x0007380e01007387 */ /* 0x000fe80000100800 */
[----:B------:R1:W-:Y:S01]  /*64810*/  STL [R1+0x734], R20 ;  /* 0x0007341401007387 */ /* 0x0003e20000100800 */
[----:B0-----:R-:W-:Y:S02]  /*64820*/  @!P0 IMAD.MOV.U32 R12, RZ, RZ, R14 ;  /* 0x000000ffff0c8224 */ /* 0x001fe400078e000e */
[----:B------:R-:W-:Y:S02]  /*64830*/  @!P0 IMAD.MOV.U32 R13, RZ, RZ, R20 ;  /* 0x000000ffff0d8224 */ /* 0x000fe400078e0014 */
[----:B-1----:R-:W4:Y:S04]  /*64840*/  LDL.LU R20, [R1+0x74c] ;  /* 0x00074c0001147983 */ /* 0x002f280000300800 */
[----:B------:R-:W4:Y:S04]  /*64850*/  LDL.LU R14, [R1+0x750] ;  /* 0x00075000010e7983 */ /* 0x000f280000300800 */
[----:B------:R0:W4:Y:S01]  /*64860*/  @!P0 LDG.E.U8 R26, desc[UR20][R12.64] ;  /* 0x000000140c1a8981 */ /* 0x000122000c1e1100 */
[----:B--2---:R-:W-:-:S04]  /*64870*/  IADD3 R18, P1, PT, R18, UR15, RZ ;  /* 0x0000000f12127c10 */ /* 0x004fc8000ff3e0ff */
[----:B------:R-:W-:Y:S01]  /*64880*/  IADD3.X R19, PT, PT, R19, UR58, RZ, P1, !PT ;  /* 0x0000003a13137c10 */ /* 0x000fe20008ffe4ff */
[----:B------:R-:W-:Y:S01]  /*64890*/  STL [R1+0x740], R18 ;  /* 0x0007401201007387 */ /* 0x000fe20000100800 */
[----:B0-----:R-:W-:-:S03]  /*648a0*/  @!P0 IMAD.MOV.U32 R12, RZ, RZ, R18 ;  /* 0x000000ffff0c8224 */ /* 0x001fc600078e0012 */
[----:B------:R0:W-:Y:S01]  /*648b0*/  STL [R1+0x73c], R19 ;  /* 0x00073c1301007387 */ /* 0x0001e20000100800 */
[----:B------:R-:W-:-:S03]  /*648c0*/  @!P0 IMAD.MOV.U32 R13, RZ, RZ, R19 ;  /* 0x000000ffff0d8224 */ /* 0x000fc600078e0013 */
[----:B0-----:R-:W2:Y:S04]  /*648d0*/  LDL.LU R19, [R1+0x754] ;  /* 0x0007540001137983 */ /* 0x001ea80000300800 */
[----:B------:R-:W2:Y:S01]  /*648e0*/  LDL.LU R18, [R1+0x758] ;  /* 0x0007580001127983 */ /* 0x000ea20000300800 */
[----:B---3--:R-:W-:Y:S02]  /*648f0*/  IADD3 R15, P1, PT, R15, UR15, RZ ;  /* 0x0000000f0f0f7c10 */ /* 0x008fe4000ff3e0ff */
[----:B------:R-:W-:Y:S02]  /*64900*/  PRMT R25, RZ, 0x7610, R25 ;  /* 0x00007610ff197816 */ /* 0x000fe40000000019 */
[----:B------:R-:W-:Y:S02]  /*64910*/  IADD3.X R16, PT, PT, R16, UR58, RZ, P1, !PT ;  /* 0x0000003a10107c10 */ /* 0x000fe40008ffe4ff */
[----:B------:R-:W-:-:S02]  /*64920*/  PRMT R24, RZ, 0x7610, R24 ;  /* 0x00007610ff187816 */ /* 0x000fc40000000018 */
[----:B------:R0:W3:Y:S04]  /*64930*/  @!P0 LDG.E.U8 R25, desc[UR20][R12.64] ;  /* 0x000000140c198981 */ /* 0x0000e8000c1e1100 */
[----:B------:R-:W-:Y:S04]  /*64940*/  STL [R1+0x748], R15 ;  /* 0x0007480f01007387 */ /* 0x000fe80000100800 */
[----:B----4-:R-:W-:Y:S01]  /*64950*/  STL [R1+0x5c], R28 ;  /* 0x00005c1c01007387 */ /* 0x010fe20000100800 */
[----:B------:R-:W-:Y:S01]  /*64960*/  IADD3 R14, P1, PT, R14, UR15, RZ ;  /* 0x0000000f0e0e7c10 */ /* 0x000fe2000ff3e0ff */
[----:B0-----:R-:W-:-:S02]  /*64970*/  @!P0 IMAD.MOV.U32 R12, RZ, RZ, R15 ;  /* 0x000000ffff0c8224 */ /* 0x001fc400078e000f */
[----:B------:R-:W-:Y:S01]  /*64980*/  @!P0 IMAD.MOV.U32 R13, RZ, RZ, R16 ;  /* 0x000000ffff0d8224 */ /* 0x000fe200078e0010 */
[----:B------:R-:W-:Y:S01]  /*64990*/  IADD3.X R20, PT, PT, R20, UR58, RZ, P1, !PT ;  /* 0x0000003a14147c10 */ /* 0x000fe20008ffe4ff */
[----:B------:R0:W-:Y:S04]  /*649a0*/  STL [R1+0x744], R16 ;  /* 0x0007441001007387 */ /* 0x0001e80000100800 */
[----:B------:R1:W4:Y:S01]  /*649b0*/  @!P0 LDG.E.U8 R24, desc[UR20][R12.64] ;  /* 0x000000140c188981 */ /* 0x000322000c1e1100 */
[----:B------:R-:W-:Y:S02]  /*649c0*/  PRMT R23, RZ, 0x7610, R23 ;  /* 0x00007610ff177816 */ /* 0x000fe40000000017 */
[----:B------:R-:W-:Y:S01]  /*649d0*/  PRMT R3, RZ, 0x7610, R3 ;  /* 0x00007610ff037816 */ /* 0x000fe20000000003 */
[----:B0-----:R-:W3:Y:S01]  /*649e0*/  LDL.LU R16, [R1+0x764] ;  /* 0x0007640001107983 */ /* 0x001ee20000300800 */
[----:B-1----:R-:W-:-:S02]  /*649f0*/  @!P0 IMAD.MOV.U32 R12, RZ, RZ, R14 ;  /* 0x000000ffff0c8224 */ /* 0x002fc400078e000e */
[----:B------:R-:W-:Y:S01]  /*64a00*/  @!P0 IMAD.MOV.U32 R13, RZ, RZ, R20 ;  /* 0x000000ffff0d8224 */ /* 0x000fe200078e0014 */
[----:B------:R-:W3:Y:S04]  /*64a10*/  LDL.LU R15, [R1+0x768] ;  /* 0x00076800010f7983 */ /* 0x000ee80000300800 */
[----:B------:R-:W-:Y:S04]  /*64a20*/  STL [R1+0x750], R14 ;  /* 0x0007500e01007387 */ /* 0x000fe80000100800 */
[----:B------:R-:W-:Y:S04]  /*64a30*/  STL [R1+0x58], R27 ;  /* 0x0000581b01007387 */ /* 0x000fe80000100800 */
[----:B------:R0:W-:Y:S04]  /*64a40*/  STL [R1+0x74c], R20 ;  /* 0x00074c1401007387 */ /* 0x0001e80000100800 */
[----:B------:R1:W4:Y:S04]  /*64a50*/  @!P0 LDG.E.U8 R23, desc[UR20][R12.64] ;  /* 0x000000140c178981 */ /* 0x000328000c1e1100 */
[----:B0-----:R-:W4:Y:S04]  /*64a60*/  LDL.LU R20, [R1+0x76c] ;  /* 0x00076c0001147983 */ /* 0x001f280000300800 */
[----:B------:R-:W4:Y:S01]  /*64a70*/  LDL.LU R14, [R1+0x770] ;  /* 0x00077000010e7983 */ /* 0x000f220000300800 */
[----:B--2---:R-:W-:-:S04]  /*64a80*/  IADD3 R18, P1, PT, R18, UR15, RZ ;  /* 0x0000000f12127c10 */ /* 0x004fc8000ff3e0ff */
[----:B------:R-:W-:Y:S01]  /*64a90*/  IADD3.X R19, PT, PT, R19, UR58, RZ, P1, !PT ;  /* 0x0000003a13137c10 */ /* 0x000fe20008ffe4ff */
[----:B-1----:R-:W-:-:S04]  /*64aa0*/  @!P0 IMAD.MOV.U32 R12, RZ, RZ, R18 ;  /* 0x000000ffff0c8224 */ /* 0x002fc800078e0012 */
[----:B------:R-:W-:-:S05]  /*64ab0*/  @!P0 IMAD.MOV.U32 R13, RZ, RZ, R19 ;  /* 0x000000ffff0d8224 */ /* 0x000fca00078e0013 */
[----:B------:R0:W2:Y:S04]  /*64ac0*/  @!P0 LDG.E.U8 R3, desc[UR20][R12.64] ;  /* 0x000000140c038981 */ /* 0x0000a8000c1e1100 */
[----:B------:R-:W-:Y:S04]  /*64ad0*/  STL [R1+0x758], R18 ;  /* 0x0007581201007387 */ /* 0x000fe80000100800 */
[----:B------:R-:W-:Y:S04]  /*64ae0*/  STL [R1+0x54], R26 ;  /* 0x0000541a01007387 */ /* 0x000fe80000100800 */
[----:B------:R1:W-:Y:S01]  /*64af0*/  STL [R1+0x754], R19 ;  /* 0x0007541301007387 */ /* 0x0003e20000100800 */
[----:B------:R-:W-:-:S02]  /*64b00*/  PRMT R22, RZ, 0x7610, R22 ;  /* 0x00007610ff167816 */ /* 0x000fc40000000016 */
[----:B------:R-:W-:Y:S01]  /*64b10*/  PRMT R7, RZ, 0x7610, R7 ;  /* 0x00007610ff077816 */ /* 0x000fe20000000007 */
[----:B-1----:R-:W2:Y:S04]  /*64b20*/  LDL.LU R19, [R1+0x774] ;  /* 0x0007740001137983 */ /* 0x002ea80000300800 */
[----:B------:R-:W2:Y:S01]  /*64b30*/  LDL.LU R18, [R1+0x778] ;  /* 0x0007780001127983 */ /* 0x000ea20000300800 */
[----:B---3--:R-:W-:-:S04]  /*64b40*/  IADD3 R15, P1, PT, R15, UR15, RZ ;  /* 0x0000000f0f0f7c10 */ /* 0x008fc8000ff3e0ff */
[----:B------:R-:W-:Y:S01]  /*64b50*/  IADD3.X R16, PT, PT, R16, UR58, RZ, P1, !PT ;  /* 0x0000003a10107c10 */ /* 0x000fe20008ffe4ff */
[----:B0-----:R-:W-:-:S04]  /*64b60*/  @!P0 IMAD.MOV.U32 R12, RZ, RZ, R15 ;  /* 0x000000ffff0c8224 */ /* 0x001fc800078e000f */
[----:B------:R-:W-:Y:S01]  /*64b70*/  @!P0 IMAD.MOV.U32 R13, RZ, RZ, R16 ;  /* 0x000000ffff0d8224 */ /* 0x000fe200078e0010 */
[----:B----4-:R-:W-:-:S04]  /*64b80*/  IADD3 R14, P1, PT, R14, UR15, RZ ;  /* 0x0000000f0e0e7c10 */ /* 0x010fc8000ff3e0ff */
[----:B------:R0:W3:Y:S01]  /*64b90*/  @!P0 LDG.E.U8 R22, desc[UR20][R12.64] ;  /* 0x000000140c168981 */ /* 0x0000e2000c1e1100 */
[----:B------:R-:W-:Y:S01]  /*64ba0*/  IADD3.X R20, PT, PT, R20, UR58, RZ, P1, !PT ;  /* 0x0000003a14147c10 */ /* 0x000fe20008ffe4ff */
[----:B0-----:R-:W-:-:S04]  /*64bb0*/  @!P0 IMAD.MOV.U32 R12, RZ, RZ, R14 ;  /* 0x000000ffff0c8224 */ /* 0x001fc800078e000e */
[----:B------:R-:W-:-:S05]  /*64bc0*/  @!P0 IMAD.MOV.U32 R13, RZ, RZ, R20 ;  /* 0x000000ffff0d8224 */ /* 0x000fca00078e0014 */
[----:B------:R0:W4:Y:S04]  /*64bd0*/  @!P0 LDG.E.U8 R7, desc[UR20][R12.64] ;  /* 0x000000140c078981 */ /* 0x000128000c1e1100 */
[----:B--2---:R-:W-:Y:S04]  /*64be0*/  STL [R1+0x2610], R3 ;  /* 0x0026100301007387 */ /* 0x004fe80000100800 */
[----:B------:R-:W-:Y:S04]  /*64bf0*/  STL [R1+0x50], R25 ;  /* 0x0000501901007387 */ /* 0x000fe80000100800 */
[----:B------:R-:W-:Y:S04]  /*64c00*/  STL [R1+0x768], R15 ;  /* 0x0007680f01007387 */ /* 0x000fe80000100800 */
[----:B------:R1:W-:Y:S04]  /*64c10*/  STL [R1+0x764], R16 ;  /* 0x0007641001007387 */ /* 0x0003e80000100800 */
[----:B-1----:R-:W2:Y:S04]  /*64c20*/  LDL.LU R16, [R1+0x77c] ;  /* 0x00077c0001107983 */ /* 0x002ea80000300800 */
[----:B------:R-:W2:Y:S04]  /*64c30*/  LDL.LU R15, [R1+0x780] ;  /* 0x00078000010f7983 */ /* 0x000ea80000300800 */
[----:B------:R-:W-:Y:S04]  /*64c40*/  STL [R1+0x4c], R24 ;  /* 0x00004c1801007387 */ /* 0x000fe80000100800 */
[----:B------:R-:W-:Y:S04]  /*64c50*/  STL [R1+0x770], R14 ;  /* 0x0007700e01007387 */ /* 0x000fe80000100800 */
[----:B------:R1:W-:Y:S04]  /*64c60*/  STL [R1+0x76c], R20 ;  /* 0x00076c1401007387 */ /* 0x0003e80000100800 */
[----:B-1----:R-:W3:Y:S04]  /*64c70*/  LDL.LU R20, [R1+0x784] ;  /* 0x0007840001147983 */ /* 0x002ee80000300800 */
[----:B------:R-:W3:Y:S01]  /*64c80*/  LDL.LU R14, [R1+0x788] ;  /* 0x00078800010e7983 */ /* 0x000ee20000300800 */
[----:B------:R-:W-:-:S04]  /*64c90*/  IADD3 R18, P1, PT, R18, UR15, RZ ;  /* 0x0000000f12127c10 */ /* 0x000fc8000ff3e0ff */
[----:B------:R-:W-:Y:S02]  /*64ca0*/  IADD3.X R19, PT, PT, R19, UR58, RZ, P1, !PT ;  /* 0x0000003a13137c10 */ /* 0x000fe40008ffe4ff */
[----:B------:R-:W-:Y:S01]  /*64cb0*/  PRMT R17, RZ, 0x7610, R17 ;  /* 0x00007610ff117816 */ /* 0x000fe20000000011 */
[----:B0-----:R-:W-:Y:S02]  /*64cc0*/  @!P0 IMAD.MOV.U32 R12, RZ, RZ, R18 ;  /* 0x000000ffff0c8224 */ /* 0x001fe400078e0012 */
[----:B------:R-:W-:Y:S01]  /*64cd0*/  @!P0 IMAD.MOV.U32 R13, RZ, RZ, R19 ;  /* 0x000000ffff0d8224 */ /* 0x000fe200078e0013 */
[----:B------:R-:W-:-:S04]  /*64ce0*/  PRMT R21, RZ, 0x7610, R21 ;  /* 0x00007610ff157816 */ /* 0x000fc80000000015 */
[----:B------:R0:W3:Y:S01]  /*64cf0*/  @!P0 LDG.E.U8 R17, desc[UR20][R12.64] ;  /* 0x000000140c118981 */ /* 0x0000e2000c1e1100 */
[----:B------:R-:W-:-:S03]  /*64d00*/  PRMT R3, RZ, 0x7610, R3 ;  /* 0x00007610ff037816 */ /* 0x000fc60000000003 */
[----:B----4-:R-:W-:Y:S04]  /*64d10*/  STL [R1+0x262c], R7 ;  /* 0x00262c0701007387 */ /* 0x010fe80000100800 */
[----:B------:R-:W-:Y:S04]  /*64d20*/  STL [R1+0x48], R23 ;  /* 0x0000481701007387 */ /* 0x000fe80000100800 */
[----:B------:R-:W-:Y:S04]  /*64d30*/  STL [R1+0x778], R18 ;  /* 0x0007781201007387 */ /* 0x000fe80000100800 */
[----:B------:R1:W-:Y:S04]  /*64d40*/  STL [R1+0x774], R19 ;  /* 0x0007741301007387 */ /* 0x0003e80000100800 */
[----:B-1----:R-:W4:Y:S04]  /*64d50*/  LDL.LU R19, [R1+0x78c] ;  /* 0x00078c0001137983 */ /* 0x002f280000300800 */
[----:B------:R-:W4:Y:S01]  /*64d60*/  LDL.LU R18, [R1+0x790] ;  /* 0x0007900001127983 */ /* 0x000f220000300800 */
[----:B--2---:R-:W-:-:S04]  /*64d70*/  IADD3 R15, P1, PT, R15, UR15, RZ ;  /* 0x0000000f0f0f7c10 */ /* 0x004fc8000ff3e0ff */
[----:B------:R-:W-:Y:S01]  /*64d80*/  IADD3.X R16, PT, PT, R16, UR58, RZ, P1, !PT ;  /* 0x0000003a10107c10 */ /* 0x000fe20008ffe4ff */
[----:B0-----:R-:W-:-:S04]  /*64d90*/  @!P0 IMAD.MOV.U32 R12, RZ, RZ, R15 ;  /* 0x000000ffff0c8224 */ /* 0x001fc800078e000f */
[----:B------:R-:W-:Y:S01]  /*64da0*/  @!P0 IMAD.MOV.U32 R13, RZ, RZ, R16 ;  /* 0x000000ffff0d8224 */ /* 0x000fe200078e0010 */
[----:B---3--:R-:W-:Y:S01]  /*64db0*/  IADD3 R14, P1, PT, R14, UR15, RZ ;  /* 0x0000000f0e0e7c10 */ /* 0x008fe2000ff3e0ff */
[----:B------:R-:W-:Y:S04]  /*64dc0*/  STL [R1+0x780], R15 ;  /* 0x0007800f01007387 */ /* 0x000fe80000100800 */
[----:B------:R0:W2:Y:S01]  /*64dd0*/  @!P0 LDG.E.U8 R21, desc[UR20][R12.64] ;  /* 0x000000140c158981 */ /* 0x0000a2000c1e1100 */
[----:B------:R-:W-:-:S03]  /*64de0*/  IADD3.X R20, PT, PT, R20, UR58, RZ, P1, !PT ;  /* 0x0000003a14147c10 */ /* 0x000fc60008ffe4ff */
[----:B------:R1:W-:Y:S01]  /*64df0*/  STL [R1+0x77c], R16 ;  /* 0x00077c1001007387 */ /* 0x0003e20000100800 */
[----:B0-----:R-:W-:Y:S02]  /*64e00*/  @!P0 IMAD.MOV.U32 R12, RZ, RZ, R14 ;  /* 0x000000ffff0c8224 */ /* 0x001fe400078e000e */
[----:B------:R-:W-:Y:S01]  /*64e10*/  @!P0 IMAD.MOV.U32 R13, RZ, RZ, R20 ;  /* 0x000000ffff0d8224 */ /* 0x000fe200078e0014 */
[----:B-1----:R-:W3:Y:S04]  /*64e20*/  LDL.LU R16, [R1+0x794] ;  /* 0x0007940001107983 */ /* 0x002ee80000300800 */
[----:B------:R-:W2:Y:S04]  /*64e30*/  LDL.LU R15, [R1+0x798] ;  /* 0x00079800010f7983 */ /* 0x000ea80000300800 */
[----:B------:R0:W3:Y:S04]  /*64e40*/  @!P0 LDG.E.U8 R3, desc[UR20][R12.64] ;  /* 0x000000140c038981 */ /* 0x0000e8000c1e1100 */
[----:B------:R1:W-:Y:S01]  /*64e50*/  STL [R1+0x38], R17 ;  /* 0x0000381101007387 */ /* 0x0003e20000100800 */
[----:B------:R-:W-:-:S03]  /*64e60*/  PRMT R0, RZ, 0x7610, R0 ;  /* 0x00007610ff007816 */ /* 0x000fc60000000000 */
[----:B-1----:R-:W3:Y:S04]  /*64e70*/  LDL.LU R17, [R1+0x7a4] ;  /* 0x0007a40001117983 */ /* 0x002ee80000300800 */
[----:B------:R-:W-:Y:S04]  /*64e80*/  STL [R1+0x40], R22 ;  /* 0x0000401601007387 */ /* 0x000fe80000100800 */
[----:B------:R1:W-:Y:S04]  /*64e90*/  STL [R1+0x788], R14 ;  /* 0x0007880e01007387 */ /* 0x0003e80000100800 */
[----:B------:R0:W-:Y:S01]  /*64ea0*/  STL [R1+0x784], R20 ;  /* 0x0007841401007387 */ /* 0x0001e20000100800 */
[----:B----4-:R-:W-:-:S03]  /*64eb0*/  IADD3 R18, P1, PT, R18, UR15, RZ ;  /* 0x0000000f12127c10 */ /* 0x010fc6000ff3e0ff */
[----:B-1----:R-:W4:Y:S04]  /*64ec0*/  LDL.LU R14, [R1+0x7a8] ;  /* 0x0007a800010e7983 */ /* 0x002f280000300800 */
[----:B0-----:R-:W4:Y:S01]  /*64ed0*/  LDL.LU R20, [R1+0x7ac] ;  /* 0x0007ac0001147983 */ /* 0x001f220000300800 */
[----:B------:R-:W-:Y:S01]  /*64ee0*/  IADD3.X R19, PT, PT, R19, UR58, RZ, P1, !PT ;  /* 0x0000003a13137c10 */ /* 0x000fe20008ffe4ff */
[----:B------:R-:W-:-:S04]  /*64ef0*/  @!P0 IMAD.MOV.U32 R12, RZ, RZ, R18 ;  /* 0x000000ffff0c8224 */ /* 0x000fc800078e0012 */
[----:B------:R-:W-:Y:S01]  /*64f00*/  @!P0 IMAD.MOV.U32 R13, RZ, RZ, R19 ;  /* 0x000000ffff0d8224 */ /* 0x000fe200078e0013 */
[----:B------:R-:W-:-:S04]  /*64f10*/  PRMT R4, RZ, 0x7610, R4 ;  /* 0x00007610ff047816 */ /* 0x000fc80000000004 */
[----:B------:R0:W4:Y:S01]  /*64f20*/  @!P0 LDG.E.U8 R0, desc[UR20][R12.64] ;  /* 0x000000140c008981 */ /* 0x000122000c1e1100 */
[----:B--2---:R-:W-:-:S03]  /*64f30*/  IADD3 R15, P1, PT, R15, UR15, RZ ;  /* 0x0000000f0f0f7c10 */ /* 0x004fc6000ff3e0ff */
[----:B---3--:R-:W-:Y:S04]  /*64f40*/  STL [R1+0x2614], R3 ;  /* 0x0026140301007387 */ /* 0x008fe80000100800 */
[----:B------:R-:W-:Y:S01]  /*64f50*/  STL [R1+0x790], R18 ;  /* 0x0007901201007387 */ /* 0x000fe20000100800 */
[----:B------:R-:W-:-:S03]  /*64f60*/  IADD3.X R16, PT, PT, R16, UR58, RZ, P1, !PT ;  /* 0x0000003a10107c10 */ /* 0x000fc60008ffe4ff */
[----:B------:R1:W-:Y:S01]  /*64f70*/  STL [R1+0x78c], R19 ;  /* 0x00078c1301007387 */ /* 0x0003e20000100800 */
[----:B0-----:R-:W-:Y:S02]  /*64f80*/  @!P0 IMAD.MOV.U32 R12, RZ, RZ, R15 ;  /* 0x000000ffff0c8224 */ /* 0x001fe400078e000f */
[----:B------:R-:W-:-:S05]  /*64f90*/  @!P0 IMAD.MOV.U32 R13, RZ, RZ, R16 ;  /* 0x000000ffff0d8224 */ /* 0x000fca00078e0010 */
[----:B------:R0:W2:Y:S04]  /*64fa0*/  @!P0 LDG.E.U8 R4, desc[UR20][R12.64] ;  /* 0x000000140c048981 */ /* 0x0000a8000c1e1100 */
[----:B-1----:R-:W3:Y:S04]  /*64fb0*/  LDL.LU R19, [R1+0x7b0] ;  /* 0x0007b00001137983 */ /* 0x002ee80000300800 */
[----:B------:R1:W-:Y:S01]  /*64fc0*/  STL [R1+0x34], R21 ;  /* 0x0000341501007387 */ /* 0x0003e20000100800 */
[----:B----4-:R-:W-:Y:S02]  /*64fd0*/  IADD3 R14, P1, PT, R14, UR15, RZ ;  /* 0x0000000f0e0e7c10 */ /* 0x010fe4000ff3e0ff */
[----:B------:R-:W-:Y:S01]  /*64fe0*/  PRMT R7, RZ, 0x7610, R7 ;  /* 0x00007610ff077816 */ /* 0x000fe20000000007 */
[----:B-1----:R-:W4:Y:S01]  /*64ff0*/  LDL.LU R21, [R1+0x7b4] ;  /* 0x0007b40001157983 */ /* 0x002f220000300800 */
[----:B------:R-:W-:Y:S01]  /*65000*/  IADD3.X R17, PT, PT, R17, UR58, RZ, P1, !PT ;  /* 0x0000003a11117c10 */ /* 0x000fe20008ffe4ff */
[----:B0-----:R-:W-:-:S04]  /*65010*/  @!P0 IMAD.MOV.U32 R12, RZ, RZ, R14 ;  /* 0x000000ffff0c8224 */ /* 0x001fc800078e000e */
[----:B------:R-:W-:Y:S01]  /*65020*/  @!P0 IMAD.MOV.U32 R13, RZ, RZ, R17 ;  /* 0x000000ffff0d8224 */ /* 0x000fe200078e0011 */
[----:B------:R-:W-:Y:S04]  /*65030*/  STL [R1+0x2618], R0 ;  /* 0x0026180001007387 */ /* 0x000fe80000100800 */
[----:B------:R-:W-:Y:S04]  /*65040*/  STL [R1+0x798], R15 ;  /* 0x0007980f01007387 */ /* 0x000fe80000100800 */
[----:B------:R0:W-:Y:S04]  /*65050*/  STL [R1+0x794], R16 ;  /* 0x0007941001007387 */ /* 0x0001e80000100800 */
[----:B------:R1:W4:Y:S04]  /*65060*/  @!P0 LDG.E.U8 R7, desc[UR20][R12.64] ;  /* 0x000000140c078981 */ /* 0x000328000c1e1100 */
[----:B0-----:R-:W4:Y:S04]  /*65070*/  LDL.LU R16, [R1+0x7b8] ;  /* 0x0007b80001107983 */ /* 0x001f280000300800 */
[----:B------:R-:W4:Y:S04]  /*65080*/  LDL.LU R18, [R1+0x7bc] ;  /* 0x0007bc0001127983 */ /* 0x000f280000300800 */
[----:B------:R-:W4:Y:S01]  /*65090*/  LDL.LU R15, [R1+0x7c0] ;  /* 0x0007c000010f7983 */ /* 0x000f220000300800 */
[----:B---3--:R-:W-:-:S03]  /*650a0*/  IADD3 R19, P1, PT, R19, UR15, RZ ;  /* 0x0000000f13137c10 */ /* 0x008fc6000ff3e0ff */
[----:B--2---:R0:W-:Y:S01]  /*650b0*/  STL [R1+0x261c], R4 ;  /* 0x00261c0401007387 */ /* 0x0041e20000100800 */
[----:B------:R-:W-:Y:S01]  /*650c0*/  IADD3.X R20, PT, PT, R20, UR58, RZ, P1, !PT ;  /* 0x0000003a14147c10 */ /* 0x000fe20008ffe4ff */
[----:B-1----:R-:W-:-:S04]  /*650d0*/  @!P0 IMAD.MOV.U32 R12, RZ, RZ, R19 ;  /* 0x000000ffff0c8224 */ /* 0x002fc800078e0013 */
[----:B------:R-:W-:Y:S01]  /*650e0*/  @!P0 IMAD.MOV.U32 R13, RZ, RZ, R20 ;  /* 0x000000ffff0d8224 */ /* 0x000fe200078e0014 */
[----:B0-----:R-:W-:-:S06]  /*650f0*/  PRMT R4, RZ, 0x7610, R4 ;  /* 0x00007610ff047816 */ /* 0x001fcc0000000004 */
[----:B------:R0:W2:Y:S04]  /*65100*/  @!P0 LDG.E.U8 R4, desc[UR20][R12.64] ;  /* 0x000000140c048981 */ /* 0x0000a8000c1e1100 */
[----:B------:R-:W-:Y:S04]  /*65110*/  STL [R1+0x7a8], R14 ;  /* 0x0007a80e01007387 */ /* 0x000fe80000100800 */
[----:B------:R1:W-:Y:S04]  /*65120*/  STL [R1+0x7a4], R17 ;  /* 0x0007a41101007387 */ /* 0x0003e80000100800 */
[----:B-1----:R-:W3:Y:S04]  /*65130*/  LDL.LU R17, [R1+0x7c4] ;  /* 0x0007c40001117983 */ /* 0x002ee80000300800 */
[----:B------:R-:W3:Y:S04]  /*65140*/  LDL.LU R14, [R1+0x7c8] ;  /* 0x0007c800010e7983 */ /* 0x000ee80000300800 */
[----:B----4-:R-:W-:Y:S04]  /*65150*/  STL [R1+0x2664], R7 ;  /* 0x0026640701007387 */ /* 0x010fe80000100800 */
[----:B------:R-:W-:Y:S01]  /*65160*/  STL [R1+0x7b0], R19 ;  /* 0x0007b01301007387 */ /* 0x000fe20000100800 */
[----:B------:R-:W-:-:S03]  /*65170*/  IADD3 R16, P1, PT, R16, UR15, RZ ;  /* 0x0000000f10107c10 */ /* 0x000fc6000ff3e0ff */
[----:B------:R1:W-:Y:S01]  /*65180*/  STL [R1+0x7ac], R20 ;  /* 0x0007ac1401007387 */ /* 0x0003e20000100800 */
[----:B------:R-:W-:Y:S02]  /*65190*/  IADD3.X R21, PT, PT, R21, UR58, RZ, P1, !PT ;  /* 0x0000003a15157c10 */ /* 0x000fe40008ffe4ff */
[----:B------:R-:W-:Y:S02]  /*651a0*/  IADD3 R15, P1, PT, R15, UR15, RZ ;  /* 0x0000000f0f0f7c10 */ /* 0x000fe4000ff3e0ff */
[----:B------:R-:W-:Y:S01]  /*651b0*/  PRMT R3, RZ, 0x7610, R3 ;  /* 0x00007610ff037816 */ /* 0x000fe20000000003 */
[----:B-1----:R-:W4:Y:S04]  /*651c0*/  LDL.LU R20, [R1+0x7cc] ;  /* 0x0007cc0001147983 */ /* 0x002f280000300800 */
[----:B------:R-:W4:Y:S01]  /*651d0*/  LDL.LU R19, [R1+0x7d0] ;  /* 0x0007d00001137983 */ /* 0x000f220000300800 */
[----:B0-----:R-:W-:-:S02]  /*651e0*/  @!P0 IMAD.MOV.U32 R12, RZ, RZ, R16 ;  /* 0x000000ffff0c8224 */ /* 0x001fc400078e0010 */
[----:B------:R-:W-:Y:S01]  /*651f0*/  @!P0 IMAD.MOV.U32 R13, RZ, RZ, R21 ;  /* 0x000000ffff0d8224 */ /* 0x000fe200078e0015 */
[----:B------:R-:W-:Y:S02]  /*65200*/  IADD3.X R18, PT, PT, R18, UR58, RZ, P1, !PT ;  /* 0x0000003a12127c10 */ /* 0x000fe40008ffe4ff */
[----:B------:R-:W-:Y:S02]  /*65210*/  PRMT R9, RZ, 0x7610, R9 ;  /* 0x00007610ff097816 */ /* 0x000fe40000000009 */
[----:B------:R0:W4:Y:S02]  /*65220*/  @!P0 LDG.E.U8 R3, desc[UR20][R12.64] ;  /* 0x000000140c038981 */ /* 0x000124000c1e1100 */
[----:B0-----:R-:W-:Y:S02]  /*65230*/  @!P0 IMAD.MOV.U32 R12, RZ, RZ, R15 ;  /* 0x000000ffff0c8224 */ /* 0x001fe400078e000f */
[----:B------:R-:W-:-:S05]  /*65240*/  @!P0 IMAD.MOV.U32 R13, RZ, RZ, R18 ;  /* 0x000000ffff0d8224 */ /* 0x000fca00078e0012 */
[----:B------:R0:W4:Y:S04]  /*65250*/  @!P0 LDG.E.U8 R9, desc[UR20][R12.64] ;  /* 0x000000140c098981 */ /* 0x000128000c1e1100 */
[----:B--2---:R-:W-:Y:S04]  /*65260*/  STL [R1+0x2630], R4 ;  /* 0x0026300401007387 */ /* 0x004fe80000100800 */
[----:B------:R1:W-:Y:S04]  /*65270*/  STL [R1+0x7b8], R16 ;  /* 0x0007b81001007387 */ /* 0x0003e80000100800 */
[----:B------:R-:W-:Y:S04]  /*65280*/  STL [R1+0x7b4], R21 ;  /* 0x0007b41501007387 */ /* 0x000fe80000100800 */
[----:B-1----:R-:W2:Y:S04]  /*65290*/  LDL.LU R16, [R1+0x7d4] ;  /* 0x0007d40001107983 */ /* 0x002ea80000300800 */
[----:B------:R-:W2:Y:S01]  /*652a0*/  LDL.LU R7, [R1+0x7d8] ;  /* 0x0007d80001077983 */ /* 0x000ea20000300800 */
[----:B---3--:R-:W-:-:S04]  /*652b0*/  IADD3 R14, P1, PT, R14, UR15, RZ ;  /* 0x0000000f0e0e7c10 */ /* 0x008fc8000ff3e0ff */
[----:B------:R-:W-:Y:S02]  /*652c0*/  IADD3.X R17, PT, PT, R17, UR58, RZ, P1, !PT ;  /* 0x0000003a11117c10 */ /* 0x000fe40008ffe4ff */
[----:B------:R-:W-:Y:S01]  /*652d0*/  PRMT R10, RZ, 0x7610, R10 ;  /* 0x00007610ff0a7816 */ /* 0x000fe2000000000a */
[----:B0-----:R-:W-:Y:S02]  /*652e0*/  @!P0 IMAD.MOV.U32 R12, RZ, RZ, R14 ;  /* 0x000000ffff0c8224 */ /* 0x001fe400078e000e */
[----:B------:R-:W-:Y:S01]  /*652f0*/  @!P0 IMAD.MOV.U32 R13, RZ, RZ, R17 ;  /* 0x000000ffff0d8224 */ /* 0x000fe200078e0011 */
[----:B------:R-:W-:-:S04]  /*65300*/  PRMT R11, RZ, 0x7610, R11 ;  /* 0x00007610ff0b7816 */ /* 0x000fc8000000000b */
[----:B------:R0:W3:Y:S01]  /*65310*/  @!P0 LDG.E.U8 R10, desc[UR20][R12.64] ;  /* 0x000000140c0a8981 */ /* 0x0000e2000c1e1100 */
[----:B----4-:R-:W-:-:S04]  /*65320*/  IADD3 R19, P1, PT, R19, UR15, RZ ;  /* 0x0000000f13137c10 */ /* 0x010fc8000ff3e0ff */
[----:B------:R-:W-:Y:S01]  /*65330*/  IADD3.X R20, PT, PT, R20, UR58, RZ, P1, !PT ;  /* 0x0000003a14147c10 */ /* 0x000fe20008ffe4ff */
[----:B------:R-:W-:Y:S01]  /*65340*/  STL [R1+0x2620], R3 ;  /* 0x0026200301007387 */ /* 0x000fe20000100800 */
[----:B0-----:R-:W-:-:S03]  /*65350*/  @!P0 IMAD.MOV.U32 R12, RZ, RZ, R19 ;  /* 0x000000ffff0c8224 */ /* 0x001fc600078e0013 */
[----:B------:R-:W-:Y:S01]  /*65360*/  @!P0 IMAD.MOV.U32 R13, RZ, RZ, R20 ;  /* 0x000000ffff0d8224 */ /* 0x000fe200078e0014 */
[----:B------:R-:W-:Y:S04]  /*65370*/  STL [R1+0x7c0], R15 ;  /* 0x0007c00f01007387 */ /* 0x000fe80000100800 */
[----:B------:R0:W-:Y:S04]  /*65380*/  STL [R1+0x7bc], R18 ;  /* 0x0007bc1201007387 */ /* 0x0001e80000100800 */
[----:B------:R1:W4:Y:S01]  /*65390*/  @!P0 LDG.E.U8 R11, desc[UR20][R12.64] ;  /* 0x000000140c0b8981 */ /* 0x000322000c1e1100 */
[----:B------:R-:W-:-:S03]  /*653a0*/  PRMT R2, RZ, 0x7610, R2 ;  /* 0x00007610ff027816 */ /* 0x000fc60000000002 */
[----:B0-----:R-:W4:Y:S04]  /*653b0*/  LDL.LU R18, [R1+0x7e4] ;  /* 0x0007e40001127983 */ /* 0x001f280000300800 */
[----:B------:R-:W4:Y:S04]  /*653c0*/  LDL.LU R15, [R1+0x7e8] ;  /* 0x0007e800010f7983 */ /* 0x000f280000300800 */
[----:B------:R-:W-:Y:S04]  /*653d0*/  STL [R1+0x2624], R9 ;  /* 0x0026240901007387 */ /* 0x000fe80000100800 */
[----:B------:R-:W-:Y:S04]  /*653e0*/  STL [R1+0x7c8], R14 ;  /* 0x0007c80e01007387 */ /* 0x000fe80000100800 */
[----:B------:R0:W-:Y:S04]  /*653f0*/  STL [R1+0x7c4], R17 ;  /* 0x0007c41101007387 */ /* 0x0001e80000100800 */
[----:B------:R-:W4:Y:S04]  /*65400*/  LDL.LU R4, [R1+0x7ec] ;  /* 0x0007ec0001047983 */ /* 0x000f280000300800 */
[----:B------:R-:W4:Y:S04]  /*65410*/  LDL.LU R3, [R1+0x7f0] ;  /* 0x0007f00001037983 */ /* 0x000f280000300800 */
[----:B0-----:R-:W4:Y:S04]  /*65420*/  LDL.LU R17, [R1+0x7f4] ;  /* 0x0007f40001117983 */ /* 0x001f280000300800 */
[----:B------:R-:W4:Y:S01]  /*65430*/  LDL.LU R14, [R1+0x7f8] ;  /* 0x0007f800010e7983 */ /* 0x000f220000300800 */
[----:B--2---:R-:W-:-:S04]  /*65440*/  IADD3 R7, P1, PT, R7, UR15, RZ ;  /* 0x0000000f07077c10 */ /* 0x004fc8000ff3e0ff */
[----:B------:R-:W-:Y:S01]  /*65450*/  IADD3.X R16, PT, PT, R16, UR58, RZ, P1, !PT ;  /* 0x0000003a10107c10 */ /* 0x000fe20008ffe4ff */
[----:B-1----:R-:W-:-:S04]  /*65460*/  @!P0 IMAD.MOV.U32 R12, RZ, RZ, R7 ;  /* 0x000000ffff0c8224 */ /* 0x002fc800078e0007 */
[----:B------:R-:W-:-:S05]  /*65470*/  @!P0 IMAD.MOV.U32 R13, RZ, RZ, R16 ;  /* 0x000000ffff0d8224 */ /* 0x000fca00078e0010 */
[----:B------:R0:W2:Y:S04]  /*65480*/  @!P0 LDG.E.U8 R2, desc[UR20][R12.64] ;  /* 0x000000140c028981 */ /* 0x0000a8000c1e1100 */
[----:B---3--:R-:W-:Y:S04]  /*65490*/  STL [R1+0x2628], R10 ;  /* 0x0026280a01007387 */ /* 0x008fe80000100800 */
[----:B------:R-:W-:Y:S04]  /*654a0*/  STL [R1+0x7d0], R19 ;  /* 0x0007d01301007387 */ /* 0x000fe80000100800 */
[----:B------:R-:W-:Y:S04]  /*654b0*/  STL [R1+0x7cc], R20 ;  /* 0x0007cc1401007387 */ /* 0x000fe80000100800 */
[----:B------:R-:W3:Y:S01]  /*654c0*/  LDL.LU R9, [R1+0x800] ;  /* 0x0008000001097983 */ /* 0x000ee20000300800 */
[----:B------:R-:W-:-:S03]  /*654d0*/  PRMT R6, RZ, 0x7610, R6 ;  /* 0x00007610ff067816 */ /* 0x000fc60000000006 */
[----:B----4-:R-:W-:Y:S04]  /*654e0*/  STL [R1+0x2634], R11 ;  /* 0x0026340b01007387 */ /* 0x010fe80000100800 */
[----:B------:R-:W-:Y:S04]  /*654f0*/  STL [R1+0x7d8], R7 ;  /* 0x0007d80701007387 */ /* 0x000fe80000100800 */
[----:B------:R1:W-:Y:S01]  /*65500*/  STL [R1+0x7d4], R16 ;  /* 0x0007d41001007387 */ /* 0x0003e20000100800 */
[----:B------:R-:W-:-:S03]  /*65510*/  IADD3 R15, P1, PT, R15, UR15, RZ ;  /* 0x0000000f0f0f7c10 */ /* 0x000fc6000ff3e0ff */
[----:B-1----:R-:W4:Y:S04]  /*65520*/  LDL.LU R16, [R1+0x7fc] ;  /* 0x0007fc0001107983 */ /* 0x002f280000300800 */
[----:B------:R-:W4:Y:S01]  /*65530*/  LDL.LU R7, [R1+0x808] ;  /* 0x0008080001077983 */ /* 0x000f220000300800 */
[----:B------:R-:W-:Y:S02]  /*65540*/  IADD3.X R18, PT, PT, R18, UR58, RZ, P1, !PT ;  /* 0x0000003a12127c10 */ /* 0x000fe40008ffe4ff */
[----:B------:R-:W-:Y:S01]  /*65550*/  IADD3 R3, P1, PT, R3, UR15, RZ ;  /* 0x0000000f03037c10 */ /* 0x000fe2000ff3e0ff */
[----:B0-----:R-:W-:Y:S02]  /*65560*/  @!P0 IMAD.MOV.U32 R12, RZ, RZ, R15 ;  /* 0x000000ffff0c8224 */ /* 0x001fe400078e000f */
[----:B------:R-:W-:Y:S01]  /*65570*/  @!P0 IMAD.MOV.U32 R13, RZ, RZ, R18 ;  /* 0x000000ffff0d8224 */ /* 0x000fe200078e0012 */
[----:B------:R-:W-:-:S02]  /*65580*/  IADD3.X R4, PT, PT, R4, UR58, RZ, P1, !PT ;  /* 0x0000003a04047c10 */ /* 0x000fc40008ffe4ff */
        /* <DEDUP_REMOVED lines=8> */
[----:B-1----:R-:W2:Y:S01]  /*65610*/  LDL.LU R15, [R1+0x804] ;  /* 0x00080400010f7983 */ /* 0x002ea20000300800 */
[----:B------:R-:W-:-:S02]  /*65620*/  IADD3 R14, P1, PT, R14, UR15, RZ ;  /* 0x0000000f0e0e7c10 */ /* 0x000fc4000ff3e0ff */
[----:B------:R-:W-:Y:S02]  /*65630*/  PRMT R8, RZ, 0x7610, R8 ;  /* 0x00007610ff087816 */ /* 0x000fe40000000008 */
[----:B------:R-:W-:Y:S01]  /*65640*/  PRMT R92, RZ, 0x7610, R92 ;  /* 0x00007610ff5c7816 */ /* 0x000fe2000000005c */
[----:B------:R-:W2:Y:S01]  /*65650*/  LDL.LU R2, [R1+0x810] ;  /* 0x0008100001027983 */ /* 0x000ea20000300800 */
[----:B------:R-:W-:Y:S02]  /*65660*/  IADD3.X R17, PT, PT, R17, UR58, RZ, P1, !PT ;  /* 0x0000003a11117c10 */ /* 0x000fe40008ffe4ff */
[----:B---3--:R-:W-:Y:S01]  /*65670*/  IADD3 R9, P1, PT, R9, UR15, RZ ;  /* 0x0000000f09097c10 */ /* 0x008fe2000ff3e0ff */
[----:B0-----:R-:W-:Y:S02]  /*65680*/  @!P0 IMAD.MOV.U32 R12, RZ, RZ, R14 ;  /* 0x000000ffff0c8224 */ /* 0x001fe400078e000e */
[----:B------:R-:W-:-:S05]  /*65690*/  @!P0 IMAD.MOV.U32 R13, RZ, RZ, R17 ;  /* 0x000000ffff0d8224 */ /* 0x000fca00078e0011 */
[----:B------:R0:W3:Y:S01]  /*656a0*/  @!P0 LDG.E.U8 R8, desc[UR20][R12.64] ;  /* 0x000000140c088981 */ /* 0x0000e2000c1e1100 */
[----:B----4-:R-:W-:Y:S02]  /*656b0*/  IADD3.X R16, PT, PT, R16, UR58, RZ, P1, !PT ;  /* 0x0000003a10107c10 */ /* 0x010fe40008ffe4ff */
[----:B------:R-:W-:Y:S02]  /*656c0*/  IADD3 R7, P1, PT, R7, UR15, RZ ;  /* 0x0000000f07077c10 */ /* 0x000fe4000ff3e0ff */
[----:B------:R-:W-:Y:S01]  /*656d0*/  PRMT R90, RZ, 0x7610, R90 ;  /* 0x00007610ff5a7816 */ /* 0x000fe2000000005a */
[----:B0-----:R-:W-:Y:S02]  /*656e0*/  @!P0 IMAD.MOV.U32 R12, RZ, RZ, R9 ;  /* 0x000000ffff0c8224 */ /* 0x001fe400078e0009 */
[----:B------:R-:W-:Y:S01]  /*656f0*/  @!P0 IMAD.MOV.U32 R13, RZ, RZ, R16 ;  /* 0x000000ffff0d8224 */ /* 0x000fe200078e0010 */
[----:B------:R-:W-:Y:S04]  /*65700*/  STL [R1+0x2668], R6 ;  /* 0x0026680601007387 */ /* 0x000fe80000100800 */
[----:B------:R0:W4:Y:S04]  /*65710*/  @!P0 LDG.E.U8 R92, desc[UR20][R12.64] ;  /* 0x000000140c5c8981 */ /* 0x000128000c1e1100 */
[----:B------:R-:W-:Y:S04]  /*65720*/  STL [R1+0x7f0], R3 ;  /* 0x0007f00301007387 */ /* 0x000fe80000100800 */
[----:B------:R1:W-:Y:S01]  /*65730*/  STL [R1+0x7ec], R4 ;  /* 0x0007ec0401007387 */ /* 0x0003e20000100800 */
[----:B0-----:R-:W-:-:S03]  /*65740*/  @!P0 IMAD.MOV.U32 R12, RZ, RZ, R7 ;  /* 0x000000ffff0c8224 */ /* 0x001fc600078e0007 */
[----:B-1----:R-:W4:Y:S04]  /*65750*/  LDL.LU R4, [R1+0x80c] ;  /* 0x00080c0001047983 */ /* 0x002f280000300800 */
[----:B------:R-:W4:Y:S04]  /*65760*/  LDL.LU R3, [R1+0x818] ;  /* 0x0008180001037983 */ /* 0x000f280000300800 */
[----:B------:R-:W-:Y:S04]  /*65770*/  STL [R1+0x263c], R0 ;  /* 0x00263c0001007387 */ /* 0x000fe80000100800 */
[----:B------:R0:W-:Y:S04]  /*65780*/  STL [R1+0x7f8], R14 ;  /* 0x0007f80e01007387 */ /* 0x0001e80000100800 */
[----:B------:R-:W-:Y:S04]  /*65790*/  STL [R1+0x7f4], R17 ;  /* 0x0007f41101007387 */ /* 0x000fe80000100800 */
[----:B0-----:R-:W4:Y:S04]  /*657a0*/  LDL.LU R14, [R1+0x814] ;  /* 0x00081400010e7983 */ /* 0x001f280000300800 */
[----:B------:R-:W4:Y:S04]  /*657b0*/  LDL.LU R11, [R1+0x824] ;  /* 0x00082400010b7983 */ /* 0x000f280000300800 */
[----:B------:R-:W4:Y:S01]  /*657c0*/  LDL.LU R10, [R1+0x828] ;  /* 0x00082800010a7983 */ /* 0x000f220000300800 */
[----:B--2---:R-:W-:-:S05]  /*657d0*/  IADD3.X R15, PT, PT, R15, UR58, RZ, P1, !PT ;  /* 0x0000003a0f0f7c10 */ /* 0x004fca0008ffe4ff */
[----:B------:R-:W-:-:S05]  /*657e0*/  @!P0 IMAD.MOV.U32 R13, RZ, RZ, R15 ;  /* 0x000000ffff0d8224 */ /* 0x000fca00078e000f */
[----:B------:R0:W2:Y:S04]  /*657f0*/  @!P0 LDG.E.U8 R90, desc[UR20][R12.64] ;  /* 0x000000140c5a8981 */ /* 0x0000a8000c1e1100 */
[----:B---3--:R-:W-:Y:S04]  /*65800*/  STL [R1+0x2640], R8 ;  /* 0x0026400801007387 */ /* 0x008fe80000100800 */
[----:B------:R1:W-:Y:S04]  /*65810*/  STL [R1+0x800], R9 ;  /* 0x0008000901007387 */ /* 0x0003e80000100800 */
[----:B------:R-:W-:Y:S01]  /*65820*/  STL [R1+0x7fc], R16 ;  /* 0x0007fc1001007387 */ /* 0x000fe20000100800 */
[----:B------:R-:W-:-:S03]  /*65830*/  IADD3 R2, P1, PT, R2, UR15, RZ ;  /* 0x0000000f02027c10 */ /* 0x000fc6000ff3e0ff */
[----:B-1----:R-:W3:Y:S04]  /*65840*/  LDL.LU R9, [R1+0x82c] ;  /* 0x00082c0001097983 */ /* 0x002ee80000300800 */
[----:B------:R-:W3:Y:S04]  /*65850*/  LDL.LU R6, [R1+0x830] ;  /* 0x0008300001067983 */ /* 0x000ee80000300800 */
[----:B----4-:R-:W-:Y:S04]  /*65860*/  STL [R1+0x2644], R92 ;  /* 0x0026445c01007387 */ /* 0x010fe80000100800 */
[----:B------:R1:W-:Y:S04]  /*65870*/  STL [R1+0x808], R7 ;  /* 0x0008080701007387 */ /* 0x0003e80000100800 */
[----:B------:R-:W-:Y:S01]  /*65880*/  STL [R1+0x804], R15 ;  /* 0x0008040f01007387 */ /* 0x000fe20000100800 */
[----:B------:R-:W-:Y:S01]  /*65890*/  PRMT R88, RZ, 0x7610, R88 ;  /* 0x00007610ff587816 */ /* 0x000fe20000000058 */
[----:B0-----:R-:W-:-:S02]  /*658a0*/  @!P0 IMAD.MOV.U32 R12, RZ, RZ, R2 ;  /* 0x000000ffff0c8224 */ /* 0x001fc400078e0002 */
[----:B-1----:R-:W4:Y:S04]  /*658b0*/  LDL.LU R7, [R1+0x834] ;  /* 0x0008340001077983 */ /* 0x002f280000300800 */
[----:B------:R-:W4:Y:S01]  /*658c0*/  LDL.LU R0, [R1+0x838] ;  /* 0x0008380001007983 */ /* 0x000f220000300800 */
[----:B------:R-:W-:Y:S02]  /*658d0*/  IADD3.X R4, PT, PT, R4, UR58, RZ, P1, !PT ;  /* 0x0000003a04047c10 */ /* 0x000fe40008ffe4ff */
[----:B------:R-:W-:-:S03]  /*658e0*/  IADD3 R3, P1, PT, R3, UR15, RZ ;  /* 0x0000000f03037c10 */ /* 0x000fc6000ff3e0ff */
[----:B------:R-:W-:Y:S01]  /*658f0*/  @!P0 IMAD.MOV.U32 R13, RZ, RZ, R4 ;  /* 0x000000ffff0d8224 */ /* 0x000fe200078e0004 */
[----:B------:R-:W-:-:S04]  /*65900*/  PRMT R86, RZ, 0x7610, R86 ;  /* 0x00007610ff567816 */ /* 0x000fc80000000056 */
[----:B------:R0:W4:Y:S01]  /*65910*/  @!P0 LDG.E.U8 R88, desc[UR20][R12.64] ;  /* 0x000000140c588981 */ /* 0x000122000c1e1100 */
[----:B------:R-:W-:Y:S02]  /*65920*/  IADD3.X R14, PT, PT, R14, UR58, RZ, P1, !PT ;  /* 0x0000003a0e0e7c10 */ /* 0x000fe40008ffe4ff */
[----:B------:R-:W-:Y:S01]  /*65930*/  IADD3 R10, P1, PT, R10, UR15, RZ ;  /* 0x0000000f0a0a7c10 */ /* 0x000fe2000ff3e0ff */
[----:B0-----:R-:W-:Y:S02]  /*65940*/  @!P0 IMAD.MOV.U32 R12, RZ, RZ, R3 ;  /* 0x000000ffff0c8224 */ /* 0x001fe400078e0003 */
[----:B------:R-:W-:Y:S01]  /*65950*/  @!P0 IMAD.MOV.U32 R13, RZ, RZ, R14 ;  /* 0x000000ffff0d8224 */ /* 0x000fe200078e000e */
[----:B------:R-:W-:Y:S02]  /*65960*/  IADD3.X R11, PT, PT, R11, UR58, RZ, P1, !PT ;  /* 0x0000003a0b0b7c10 */ /* 0x000fe40008ffe4ff */
[----:B------:R-:W-:Y:S02]  /*65970*/  PRMT R84, RZ, 0x7610, R84 ;  /* 0x00007610ff547816 */ /* 0x000fe40000000054 */
[----:B------:R0:W4:Y:S02]  /*65980*/  @!P0 LDG.E.U8 R86, desc[UR20][R12.64] ;  /* 0x000000140c568981 */ /* 0x000124000c1e1100 */
[----:B0-----:R-:W-:-:S02]  /*65990*/  @!P0 IMAD.MOV.U32 R12, RZ, RZ, R10 ;  /* 0x000000ffff0c8224 */ /* 0x001fc400078e000a */
[----:B------:R-:W-:-:S05]  /*659a0*/  @!P0 IMAD.MOV.U32 R13, RZ, RZ, R11 ;  /* 0x000000ffff0d8224 */ /* 0x000fca00078e000b */
[----:B------:R0:W4:Y:S04]  /*659b0*/  @!P0 LDG.E.U8 R84, desc[UR20][R12.64] ;  /* 0x000000140c548981 */ /* 0x000128000c1e1100 */
[----:B--2---:R-:W-:Y:S04]  /*659c0*/  STL [R1+0x2648], R90 ;  /* 0x0026485a01007387 */ /* 0x004fe80000100800 */
[----:B------:R-:W-:Y:S04]  /*659d0*/  STL [R1+0x810], R2 ;  /* 0x0008100201007387 */ /* 0x000fe80000100800 */
[----:B------:R1:W-:Y:S04]  /*659e0*/  STL [R1+0x80c], R4 ;  /* 0x00080c0401007387 */ /* 0x0003e80000100800 */
[----:B-1----:R-:W2:Y:S04]  /*659f0*/  LDL.LU R4, [R1+0x83c] ;  /* 0x00083c0001047983 */ /* 0x002ea80000300800 */
[----:B------:R-:W2:Y:S01]  /*65a00*/  LDL.LU R2, [R1+0x840] ;  /* 0x0008400001027983 */ /* 0x000ea20000300800 */
[----:B---3--:R-:W-:-:S04]  /*65a10*/  IADD3 R6, P1, PT, R6, UR15, RZ ;  /* 0x0000000f06067c10 */ /* 0x008fc8000ff3e0ff */
[----:B------:R-:W-:Y:S02]  /*65a20*/  IADD3.X R9, PT, PT, R9, UR58, RZ, P1, !PT ;  /* 0x0000003a09097c10 */ /* 0x000fe40008ffe4ff */
[----:B------:R-:W-:Y:S01]  /*65a30*/  PRMT R82, RZ, 0x7610, R82 ;  /* 0x00007610ff527816 */ /* 0x000fe20000000052 */
[----:B0-----:R-:W-:Y:S02]  /*65a40*/  @!P0 IMAD.MOV.U32 R12, RZ, RZ, R6 ;  /* 0x000000ffff0c8224 */ /* 0x001fe400078e0006 */
[----:B------:R-:W-:Y:S01]  /*65a50*/  @!P0 IMAD.MOV.U32 R13, RZ, RZ, R9 ;  /* 0x000000ffff0d8224 */ /* 0x000fe200078e0009 */
[----:B----4-:R-:W-:-:S04]  /*65a60*/  IADD3 R0, P1, PT, R0, UR15, RZ ;  /* 0x0000000f00007c10 */ /* 0x010fc8000ff3e0ff */
[----:B------:R0:W3:Y:S01]  /*65a70*/  @!P0 LDG.E.U8 R82, desc[UR20][R12.64] ;  /* 0x000000140c528981 */ /* 0x0000e2000c1e1100 */
[----:B------:R-:W-:Y:S02]  /*65a80*/  IADD3.X R7, PT, PT, R7, UR58, RZ, P1, !PT ;  /* 0x0000003a07077c10 */ /* 0x000fe40008ffe4ff */
[----:B------:R-:W-:Y:S01]  /*65a90*/  PRMT R80, RZ, 0x7610, R80 ;  /* 0x00007610ff507816 */ /* 0x000fe20000000050 */
[----:B0-----:R-:W-:Y:S02]  /*65aa0*/  @!P0 IMAD.MOV.U32 R12, RZ, RZ, R0 ;  /* 0x000000ffff0c8224 */ /* 0x001fe400078e0000 */
[----:B------:R-:W-:Y:S01]  /*65ab0*/  @!P0 IMAD.MOV.U32 R13, RZ, RZ, R7 ;  /* 0x000000ffff0d8224 */ /* 0x000fe200078e0007 */
[----:B------:R-:W-:Y:S04]  /*65ac0*/  STL [R1+0x264c], R88 ;  /* 0x00264c5801007387 */ /* 0x000fe80000100800 */
[----:B------:R0:W-:Y:S04]  /*65ad0*/  STL [R1+0x818], R3 ;  /* 0x0008180301007387 */ /* 0x0001e80000100800 */
[----:B------:R-:W-:Y:S04]  /*65ae0*/  STL [R1+0x814], R14 ;  /* 0x0008140e01007387 */ /* 0x000fe80000100800 */
[----:B------:R1:W4:Y:S01]  /*65af0*/  @!P0 LDG.E.U8 R80, desc[UR20][R12.64] ;  /* 0x000000140c508981 */ /* 0x000322000c1e1100 */
[----:B------:R-:W-:-:S03]  /*65b00*/  PRMT R78, RZ, 0x7610, R78 ;  /* 0x00007610ff4e7816 */ /* 0x000fc6000000004e */
[----:B0-----:R-:W4:Y:S04]  /*65b10*/  LDL.LU R3, [R1+0x848] ;  /* 0x0008480001037983 */ /* 0x001f280000300800 */
[----:B------:R-:W-:Y:S04]  /*65b20*/  STL [R1+0x2650], R86 ;  /* 0x0026505601007387 */ /* 0x000fe80000100800 */
[----:B------:R0:W-:Y:S04]  /*65b30*/  STL [R1+0x828], R10 ;  /* 0x0008280a01007387 */ /* 0x0001e80000100800 */
[----:B------:R-:W-:Y:S04]  /*65b40*/  STL [R1+0x824], R11 ;  /* 0x0008240b01007387 */ /* 0x000fe80000100800 */
[----:B0-----:R-:W4:Y:S04]  /*65b50*/  LDL.LU R10, [R1+0x844] ;  /* 0x00084400010a7983 */ /* 0x001f280000300800 */
[----:B------:R-:W4:Y:S04]  /*65b60*/  LDL.LU R8, [R1+0x850] ;  /* 0x0008500001087983 */ /* 0x000f280000300800 */
[----:B------:R-:W-:Y:S04]  /*65b70*/  STL [R1+0x266c], R84 ;  /* 0x00266c5401007387 */ /* 0x000fe80000100800 */
[----:B------:R-:W-:Y:S04]  /*65b80*/  STL [R1+0x830], R6 ;  /* 0x0008300601007387 */ /* 0x000fe80000100800 */
[----:B------:R0:W-:Y:S04]  /*65b90*/  STL [R1+0x82c], R9 ;  /* 0x00082c0901007387 */ /* 0x0001e80000100800 */
        /* <DEDUP_REMOVED lines=9> */
[----:B------:R1:W-:Y:S04]  /*65c30*/  STL [R1+0x834], R7 ;  /* 0x0008340701007387 */ /* 0x0003e80000100800 */
[----:B-1----:R-:W3:Y:S04]  /*65c40*/  LDL.LU R7, [R1+0x854] ;  /* 0x0008540001077983 */ /* 0x002ee80000300800 */
[----:B------:R-:W3:Y:S04]  /*65c50*/  LDL.LU R0, [R1+0x868] ;  /* 0x0008680001007983 */ /* 0x000ee80000300800 */
[----:B----4-:R-:W-:Y:S04]  /*65c60*/  STL [R1+0x2658], R80 ;  /* 0x0026585001007387 */ /* 0x010fe80000100800 */
[----:B------:R-:W-:Y:S04]  /*65c70*/  STL [R1+0x840], R2 ;  /* 0x0008400201007387 */ /* 0x000fe80000100800 */
[----:B------:R1:W-:Y:S04]  /*65c80*/  STL [R1+0x83c], R4 ;  /* 0x00083c0401007387 */ /* 0x0003e80000100800 */
[----:B------:R-:W4:Y:S01]  /*65c90*/  LDL.LU R11, [R1+0x864] ;  /* 0x00086400010b7983 */ /* 0x000f220000300800 */
[----:B------:R-:W-:-:S02]  /*65ca0*/  IADD3 R3, P1, PT, R3, UR15, RZ ;  /* 0x0000000f03037c10 */ /* 0x000fc4000ff3e0ff */
[----:B------:R-:W-:Y:S01]  /*65cb0*/  PRMT R76, RZ, 0x7610, R76 ;  /* 0x00007610ff4c7816 */ /* 0x000fe2000000004c */
[----:B-1----:R-:W4:Y:S04]  /*65cc0*/  LDL.LU R4, [R1+0x86c] ;  /* 0x00086c0001047983 */ /* 0x002f280000300800 */
[----:B------:R-:W4:Y:S01]  /*65cd0*/  LDL.LU R2, [R1+0x870] ;  /* 0x0008700001027983 */ /* 0x000f220000300800 */
[----:B0-----:R-:W-:Y:S01]  /*65ce0*/  @!P0 IMAD.MOV.U32 R12, RZ, RZ, R3 ;  /* 0x000000ffff0c8224 */ /* 0x001fe200078e0003 */
[----:B------:R-:W-:Y:S02]  /*65cf0*/  IADD3.X R10, PT, PT, R10, UR58, RZ, P1, !PT ;  /* 0x0000003a0a0a7c10 */ /* 0x000fe40008ffe4ff */
[----:B------:R-:W-:-:S03]  /*65d00*/  IADD3 R8, P1, PT, R8, UR15, RZ ;  /* 0x0000000f08087c10 */ /* 0x000fc6000ff3e0ff */
[----:B------:R-:W-:Y:S01]  /*65d10*/  @!P0 IMAD.MOV.U32 R13, RZ, RZ, R10 ;  /* 0x000000ffff0d8224 */ /* 0x000fe200078e000a */
[----:B------:R-:W-:-:S04]  /*65d20*/  PRMT R74, RZ, 0x7610, R74 ;  /* 0x00007610ff4a7816 */ /* 0x000fc8000000004a */
[----:B------:R0:W4:Y:S01]  /*65d30*/  @!P0 LDG.E.U8 R76, desc[UR20][R12.64] ;  /* 0x000000140c4c8981 */ /* 0x000122000c1e1100 */
[----:B------:R-:W-:Y:S01]  /*65d40*/  IADD3.X R9, PT, PT, R9, UR58, RZ, P1, !PT ;  /* 0x0000003a09097c10 */ /* 0x000fe20008ffe4ff */
[----:B0-----:R-:W-:-:S04]  /*65d50*/  @!P0 IMAD.MOV.U32 R12, RZ, RZ, R8 ;  /* 0x000000ffff0c8224 */ /* 0x001fc800078e0008 */
[----:B------:R-:W-:-:S05]  /*65d60*/  @!P0 IMAD.MOV.U32 R13, RZ, RZ, R9 ;  /* 0x000000ffff0d8224 */ /* 0x000fca00078e0009 */
[----:B------:R0:W4:Y:S04]  /*65d70*/  @!P0 LDG.E.U8 R74, desc[UR20][R12.64] ;  /* 0x000000140c4a8981 */ /* 0x000128000c1e1100 */
[----:B--2---:R-:W-:Y:S04]  /*65d80*/  STL [R1+0x265c], R78 ;  /* 0x00265c4e01007387 */ /* 0x004fe80000100800 */
[----:B------:R-:W-:Y:S04]  /*65d90*/  STL [R1+0x848], R3 ;  /* 0x0008480301007387 */ /* 0x000fe80000100800 */
[----:B------:R1:W-:Y:S04]  /*65da0*/  STL [R1+0x844], R10 ;  /* 0x0008440a01007387 */ /* 0x0003e80000100800 */
[----:B-1----:R-:W2:Y:S04]  /*65db0*/  LDL.LU R10, [R1+0x874] ;  /* 0x00087400010a7983 */ /* 0x002ea80000300800 */
[----:B------:R-:W2:Y:S01]  /*65dc0*/  LDL.LU R3, [R1+0x878] ;  /* 0x0008780001037983 */ /* 0x000ea20000300800 */
[----:B------:R-:W-:-:S04]  /*65dd0*/  IADD3 R6, P1, PT, R6, UR15, RZ ;  /* 0x0000000f06067c10 */ /* 0x000fc8000ff3e0ff */
[----:B---3--:R-:W-:Y:S02]  /*65de0*/  IADD3.X R7, PT, PT, R7, UR58, RZ, P1, !PT ;  /* 0x0000003a07077c10 */ /* 0x008fe40008ffe4ff */
[----:B------:R-:W-:Y:S02]  /*65df0*/  IADD3 R0, P1, PT, R0, UR15, RZ ;  /* 0x0000000f00007c10 */ /* 0x000fe4000ff3e0ff */
[----:B------:R-:W-:Y:S01]  /*65e00*/  PRMT R72, RZ, 0x7610, R72 ;  /* 0x00007610ff487816 */ /* 0x000fe20000000048 */
[----:B0-----:R-:W-:Y:S02]  /*65e10*/  @!P0 IMAD.MOV.U32 R12, RZ, RZ, R6 ;  /* 0x000000ffff0c8224 */ /* 0x001fe400078e0006 */
[----:B------:R-:W-:Y:S01]  /*65e20*/  @!P0 IMAD.MOV.U32 R13, RZ, RZ, R7 ;  /* 0x000000ffff0d8224 */ /* 0x000fe200078e0007 */
[----:B----4-:R-:W-:Y:S02]  /*65e30*/  IADD3.X R11, PT, PT, R11, UR58, RZ, P1, !PT ;  /* 0x0000003a0b0b7c10 */ /* 0x010fe40008ffe4ff */
[----:B------:R-:W-:-:S02]  /*65e40*/  PRMT R70, RZ, 0x7610, R70 ;  /* 0x00007610ff467816 */ /* 0x000fc40000000046 */
[----:B------:R0:W3:Y:S01]  /*65e50*/  @!P0 LDG.E.U8 R72, desc[UR20][R12.64] ;  /* 0x000000140c488981 */ /* 0x0000e2000c1e1100 */
[----:B------:R-:W-:Y:S01]  /*65e60*/  IADD3 R2, P1, PT, R2, UR15, RZ ;  /* 0x0000000f02027c10 */ /* 0x000fe2000ff3e0ff */
[----:B0-----:R-:W-:Y:S02]  /*65e70*/  @!P0 IMAD.MOV.U32 R12, RZ, RZ, R0 ;  /* 0x000000ffff0c8224 */ /* 0x001fe400078e0000 */
[----:B------:R-:W-:Y:S01]  /*65e80*/  @!P0 IMAD.MOV.U32 R13, RZ, RZ, R11 ;  /* 0x000000ffff0d8224 */ /* 0x000fe200078e000b */
[----:B------:R-:W-:Y:S02]  /*65e90*/  IADD3.X R4, PT, PT, R4, UR58, RZ, P1, !PT ;  /* 0x0000003a04047c10 */ /* 0x000fe40008ffe4ff */
[----:B------:R-:W-:Y:S02]  /*65ea0*/  PRMT R68, RZ, 0x7610, R68 ;  /* 0x00007610ff447816 */ /* 0x000fe40000000044 */
[----:B------:R0:W4:Y:S04]  /*65eb0*/  @!P0 LDG.E.U8 R70, desc[UR20][R12.64] ;  /* 0x000000140c468981 */ /* 0x000128000c1e1100 */
[----:B------:R-:W-:Y:S04]  /*65ec0*/  STL [R1+0x2660], R76 ;  /* 0x0026604c01007387 */ /* 0x000fe80000100800 */
[----:B------:R-:W-:Y:S04]  /*65ed0*/  STL [R1+0x850], R8 ;  /* 0x0008500801007387 */ /* 0x000fe80000100800 */
[----:B------:R1:W-:Y:S01]  /*65ee0*/  STL [R1+0x84c], R9 ;  /* 0x00084c0901007387 */ /* 0x0003e20000100800 */
[----:B0-----:R-:W-:-:S02]  /*65ef0*/  @!P0 IMAD.MOV.U32 R12, RZ, RZ, R2 ;  /* 0x000000ffff0c8224 */ /* 0x001fc400078e0002 */
[----:B------:R-:W-:Y:S01]  /*65f00*/  @!P0 IMAD.MOV.U32 R13, RZ, RZ, R4 ;  /* 0x000000ffff0d8224 */ /* 0x000fe200078e0004 */
[----:B------:R-:W-:-:S04]  /*65f10*/  PRMT R66, RZ, 0x7610, R66 ;  /* 0x00007610ff427816 */ /* 0x000fc80000000042 */
[----:B------:R0:W4:Y:S04]  /*65f20*/  @!P0 LDG.E.U8 R68, desc[UR20][R12.64] ;  /* 0x000000140c448981 */ /* 0x000128000c1e1100 */
[----:B-1----:R-:W4:Y:S04]  /*65f30*/  LDL.LU R9, [R1+0x87c] ;  /* 0x00087c0001097983 */ /* 0x002f280000300800 */
[----:B------:R-:W4:Y:S04]  /*65f40*/  LDL.LU R8, [R1+0x880] ;  /* 0x0008800001087983 */ /* 0x000f280000300800 */
        /* <DEDUP_REMOVED lines=8> */
[----:B------:R-:W-:-:S05]  /*65fd0*/  @!P0 IMAD.MOV.U32 R13, RZ, RZ, R10 ;  /* 0x000000ffff0d8224 */ /* 0x000fca00078e000a */
[----:B------:R0:W2:Y:S04]  /*65fe0*/  @!P0 LDG.E.U8 R66, desc[UR20][R12.64] ;  /* 0x000000140c428981 */ /* 0x0000a8000c1e1100 */
[----:B---3--:R-:W-:Y:S04]  /*65ff0*/  STL [R1+0x2674], R72 ;  /* 0x0026744801007387 */ /* 0x008fe80000100800 */
[----:B------:R1:W-:Y:S04]  /*66000*/  STL [R1+0x868], R0 ;  /* 0x0008680001007387 */ /* 0x0003e80000100800 */
[----:B------:R-:W-:Y:S04]  /*66010*/  STL [R1+0x864], R11 ;  /* 0x0008640b01007387 */ /* 0x000fe80000100800 */
[----:B-1----:R-:W3:Y:S04]  /*66020*/  LDL.LU R0, [R1+0x890] ;  /* 0x0008900001007983 */ /* 0x002ee80000300800 */
[----:B----4-:R-:W-:Y:S04]  /*66030*/  STL [R1+0x2678], R70 ;  /* 0x0026784601007387 */ /* 0x010fe80000100800 */
[----:B------:R-:W-:Y:S04]  /*66040*/  STL [R1+0x870], R2 ;  /* 0x0008700201007387 */ /* 0x000fe80000100800 */
[----:B------:R1:W-:Y:S04]  /*66050*/  STL [R1+0x86c], R4 ;  /* 0x00086c0401007387 */ /* 0x0003e80000100800 */
[----:B-1----:R-:W4:Y:S04]  /*66060*/  LDL.LU R4, [R1+0x88c] ;  /* 0x00088c0001047983 */ /* 0x002f280000300800 */
[----:B------:R-:W4:Y:S04]  /*66070*/  LDL.LU R2, [R1+0x898] ;  /* 0x0008980001027983 */ /* 0x000f280000300800 */
[----:B------:R-:W-:Y:S04]  /*66080*/  STL [R1+0x267c], R68 ;  /* 0x00267c4401007387 */ /* 0x000fe80000100800 */
[----:B------:R1:W-:Y:S01]  /*66090*/  STL [R1+0x878], R3 ;  /* 0x0008780301007387 */ /* 0x0003e20000100800 */
[----:B------:R-:W-:-:S03]  /*660a0*/  IADD3 R8, P1, PT, R8, UR15, RZ ;  /* 0x0000000f08087c10 */ /* 0x000fc6000ff3e0ff */
[----:B------:R0:W-:Y:S01]  /*660b0*/  STL [R1+0x874], R10 ;  /* 0x0008740a01007387 */ /* 0x0001e20000100800 */
[----:B------:R-:W-:-:S03]  /*660c0*/  IADD3.X R9, PT, PT, R9, UR58, RZ, P1, !PT ;  /* 0x0000003a09097c10 */ /* 0x000fc60008ffe4ff */
[----:B-1----:R-:W4:Y:S04]  /*660d0*/  LDL.LU R3, [R1+0x894] ;  /* 0x0008940001037983 */ /* 0x002f280000300800 */
[----:B0-----:R-:W4:Y:S01]  /*660e0*/  LDL.LU R10, [R1+0x8a8] ;  /* 0x0008a800010a7983 */ /* 0x001f220000300800 */
[----:B------:R-:W-:Y:S01]  /*660f0*/  PRMT R64, RZ, 0x7610, R64 ;  /* 0x00007610ff407816 */ /* 0x000fe20000000040 */
[----:B------:R-:W-:Y:S02]  /*66100*/  @!P0 IMAD.MOV.U32 R12, RZ, RZ, R8 ;  /* 0x000000ffff0c8224 */ /* 0x000fe400078e0008 */
[----:B------:R-:W-:Y:S01]  /*66110*/  @!P0 IMAD.MOV.U32 R13, RZ, RZ, R9 ;  /* 0x000000ffff0d8224 */ /* 0x000fe200078e0009 */
[----:B------:R-:W-:-:S04]  /*66120*/  PRMT R62, RZ, 0x7610, R62 ;  /* 0x00007610ff3e7816 */ /* 0x000fc8000000003e */
[----:B------:R0:W4:Y:S01]  /*66130*/  @!P0 LDG.E.U8 R64, desc[UR20][R12.64] ;  /* 0x000000140c408981 */ /* 0x000122000c1e1100 */
[----:B------:R-:W-:-:S04]  /*66140*/  IADD3 R6, P1, PT, R6, UR15, RZ ;  /* 0x0000000f06067c10 */ /* 0x000fc8000ff3e0ff */
[----:B------:R-:W-:Y:S01]  /*66150*/  IADD3.X R7, PT, PT, R7, UR58, RZ, P1, !PT ;  /* 0x0000003a07077c10 */ /* 0x000fe20008ffe4ff */
[----:B0-----:R-:W-:-:S04]  /*66160*/  @!P0 IMAD.MOV.U32 R12, RZ, RZ, R6 ;  /* 0x000000ffff0c8224 */ /* 0x001fc800078e0006 */
[----:B------:R-:W-:-:S05]  /*66170*/  @!P0 IMAD.MOV.U32 R13, RZ, RZ, R7 ;  /* 0x000000ffff0d8224 */ /* 0x000fca00078e0007 */
[----:B------:R0:W4:Y:S04]  /*66180*/  @!P0 LDG.E.U8 R62, desc[UR20][R12.64] ;  /* 0x000000140c3e8981 */ /* 0x000128000c1e1100 */
[----:B--2---:R-:W-:Y:S04]  /*66190*/  STL [R1+0x2680], R66 ;  /* 0x0026804201007387 */ /* 0x004fe80000100800 */
[----:B------:R1:W-:Y:S04]  /*661a0*/  STL [R1+0x880], R8 ;  /* 0x0008800801007387 */ /* 0x0003e80000100800 */
[----:B------:R2:W-:Y:S04]  /*661b0*/  STL [R1+0x87c], R9 ;  /* 0x00087c0901007387 */ /* 0x0005e80000100800 */
[----:B------:R-:W4:Y:S01]  /*661c0*/  LDL.LU R11, [R1+0x8a4] ;  /* 0x0008a400010b7983 */ /* 0x000f220000300800 */
[----:B------:R-:W-:-:S02]  /*661d0*/  PRMT R60, RZ, 0x7610, R60 ;  /* 0x00007610ff3c7816 */ /* 0x000fc4000000003c */
[----:B------:R-:W-:Y:S02]  /*661e0*/  PRMT R58, RZ, 0x7610, R58 ;  /* 0x00007610ff3a7816 */ /* 0x000fe4000000003a */
[----:B------:R-:W-:Y:S01]  /*661f0*/  PRMT R56, RZ, 0x7610, R56 ;  /* 0x00007610ff387816 */ /* 0x000fe20000000038 */
[----:B-1----:R-:W4:Y:S01]  /*66200*/  LDL.LU R8, [R1+0x8b0] ;  /* 0x0008b00001087983 */ /* 0x002f220000300800 */
[----:B---3--:R-:W-:-:S05]  /*66210*/  IADD3 R0, P1, PT, R0, UR15, RZ ;  /* 0x0000000f00007c10 */ /* 0x008fca000ff3e0ff */
[----:B0-----:R-:W-:Y:S01]  /*66220*/  @!P0 IMAD.MOV.U32 R12, RZ, RZ, R0 ;  /* 0x000000ffff0c8224 */ /* 0x001fe200078e0000 */
[----:B----4-:R-:W-:Y:S02]  /*66230*/  IADD3.X R4, PT, PT, R4, UR58, RZ, P1, !PT ;  /* 0x0000003a04047c10 */ /* 0x010fe40008ffe4ff */
[----:B------:R-:W-:-:S03]  /*66240*/  IADD3 R2, P1, PT, R2, UR15, RZ ;  /* 0x0000000f02027c10 */ /* 0x000fc6000ff3e0ff */
[----:B------:R-:W-:-:S05]  /*66250*/  @!P0 IMAD.MOV.U32 R13, RZ, RZ, R4 ;  /* 0x000000ffff0d8224 */ /* 0x000fca00078e0004 */
[----:B------:R0:W3:Y:S01]  /*66260*/  @!P0 LDG.E.U8 R60, desc[UR20][R12.64] ;  /* 0x000000140c3c8981 */ /* 0x0000e2000c1e1100 */
[----:B------:R-:W-:Y:S02]  /*66270*/  IADD3.X R3, PT, PT, R3, UR58, RZ, P1, !PT ;  /* 0x0000003a03037c10 */ /* 0x000fe40008ffe4ff */
[----:B------:R-:W-:Y:S01]  /*66280*/  IADD3 R10, P1, PT, R10, UR15, RZ ;  /* 0x0000000f0a0a7c10 */ /* 0x000fe2000ff3e0ff */
[----:B0-----:R-:W-:Y:S02]  /*66290*/  @!P0 IMAD.MOV.U32 R12, RZ, RZ, R2 ;  /* 0x000000ffff0c8224 */ /* 0x001fe400078e0002 */
[----:B------:R-:W-:Y:S01]  /*662a0*/  @!P0 IMAD.MOV.U32 R13, RZ, RZ, R3 ;  /* 0x000000ffff0d8224 */ /* 0x000fe200078e0003 */
[----:B------:R-:W-:Y:S04]  /*662b0*/  STL [R1+0x2684], R64 ;  /* 0x0026844001007387 */ /* 0x000fe80000100800 */
[----:B------:R-:W-:Y:S04]  /*662c0*/  STL [R1+0x888], R6 ;  /* 0x0008880601007387 */ /* 0x000fe80000100800 */
[----:B------:R0:W-:Y:S04]  /*662d0*/  STL [R1+0x884], R7 ;  /* 0x0008840701007387 */ /* 0x0001e80000100800 */
[----:B--2---:R-:W2:Y:S04]  /*662e0*/  LDL.LU R9, [R1+0x8ac] ;  /* 0x0008ac0001097983 */ /* 0x004ea80000300800 */
[----:B------:R1:W4:Y:S04]  /*662f0*/  @!P0 LDG.E.U8 R58, desc[UR20][R12.64] ;  /* 0x000000140c3a8981 */ /* 0x000328000c1e1100 */
[----:B0-----:R-:W2:Y:S04]  /*66300*/  LDL.LU R7, [R1+0x8b4] ;  /* 0x0008b40001077983 */ /* 0x001ea80000300800 */
[----:B------:R-:W2:Y:S01]  /*66310*/  LDL.LU R6, [R1+0x8b8] ;  /* 0x0008b80001067983 */ /* 0x000ea20000300800 */
[----:B-1----:R-:W-:-:S03]  /*66320*/  @!P0 IMAD.MOV.U32 R12, RZ, RZ, R10 ;  /* 0x000000ffff0c8224 */ /* 0x002fc600078e000a */
[----:B------:R-:W-:Y:S04]  /*66330*/  STL [R1+0x2688], R62 ;  /* 0x0026883e01007387 */ /* 0x000fe80000100800 */
[----:B------:R-:W-:Y:S04]  /*66340*/  STL [R1+0x890], R0 ;  /* 0x0008900001007387 */ /* 0x000fe80000100800 */
[----:B------:R0:W-:Y:S04]  /*66350*/  STL [R1+0x88c], R4 ;  /* 0x00088c0401007387 */ /* 0x0001e80000100800 */
[----:B0-----:R-:W2:Y:S04]  /*66360*/  LDL.LU R4, [R1+0x8bc] ;  /* 0x0008bc0001047983 */ /* 0x001ea80000300800 */
[----:B------:R-:W2:Y:S01]  /*66370*/  LDL.LU R0, [R1+0x8c0] ;  /* 0x0008c00001007983 */ /* 0x000ea20000300800 */
[----:B------:R-:W-:-:S05]  /*66380*/  IADD3.X R11, PT, PT, R11, UR58, RZ, P1, !PT ;  /* 0x0000003a0b0b7c10 */ /* 0x000fca0008ffe4ff */
[----:B------:R-:W-:-:S05]  /*66390*/  @!P0 IMAD.MOV.U32 R13, RZ, RZ, R11 ;  /* 0x000000ffff0d8224 */ /* 0x000fca00078e000b */
[----:B------:R0:W2:Y:S01]  /*663a0*/  @!P0 LDG.E.U8 R56, desc[UR20][R12.64] ;  /* 0x000000140c388981 */ /* 0x0000a2000c1e1100 */
[----:B------:R-:W-:Y:S02]  /*663b0*/  IADD3 R8, P1, PT, R8, UR15, RZ ;  /* 0x0000000f08087c10 */ /* 0x000fe4000ff3e0ff */
[----:B------:R-:W-:Y:S02]  /*663c0*/  PRMT R54, RZ, 0x7610, R54 ;  /* 0x00007610ff367816 */ /* 0x000fe40000000036 */
[----:B------:R-:W-:Y:S01]  /*663d0*/  PRMT R52, RZ, 0x7610, R52 ;  /* 0x00007610ff347816 */ /* 0x000fe20000000034 */
[----:B0-----:R-:W-:Y:S01]  /*663e0*/  @!P0 IMAD.MOV.U32 R12, RZ, RZ, R8 ;  /* 0x000000ffff0c8224 */ /* 0x001fe200078e0008 */
[----:B---3--:R-:W-:Y:S04]  /*663f0*/  STL [R1+0x268c], R60 ;  /* 0x00268c3c01007387 */ /* 0x008fe80000100800 */
[----:B------:R-:W-:Y:S04]  /*66400*/  STL [R1+0x898], R2 ;  /* 0x0008980201007387 */ /* 0x000fe80000100800 */
[----:B------:R0:W-:Y:S04]  /*66410*/  STL [R1+0x894], R3 ;  /* 0x0008940301007387 */ /* 0x0001e80000100800 */
[----:B0-----:R-:W3:Y:S04]  /*66420*/  LDL.LU R3, [R1+0x8c4] ;  /* 0x0008c40001037983 */ /* 0x001ee80000300800 */
[----:B------:R-:W3:Y:S04]  /*66430*/  LDL.LU R2, [R1+0x8c8] ;  /* 0x0008c80001027983 */ /* 0x000ee80000300800 */
[----:B----4-:R-:W-:Y:S04]  /*66440*/  STL [R1+0x2690], R58 ;  /* 0x0026903a01007387 */ /* 0x010fe80000100800 */
[----:B------:R-:W-:Y:S04]  /*66450*/  STL [R1+0x8a8], R10 ;  /* 0x0008a80a01007387 */ /* 0x000fe80000100800 */
[----:B------:R0:W-:Y:S01]  /*66460*/  STL [R1+0x8a4], R11 ;  /* 0x0008a40b01007387 */ /* 0x0001e20000100800 */
[----:B--2---:R-:W-:-:S02]  /*66470*/  IADD3.X R9, PT, PT, R9, UR58, RZ, P1, !PT ;  /* 0x0000003a09097c10 */ /* 0x004fc40008ffe4ff */
[----:B------:R-:W-:Y:S01]  /*66480*/  IADD3 R6, P1, PT, R6, UR15, RZ ;  /* 0x0000000f06067c10 */ /* 0x000fe2000ff3e0ff */
[----:B0-----:R-:W2:Y:S04]  /*66490*/  LDL.LU R11, [R1+0x8cc] ;  /* 0x0008cc00010b7983 */ /* 0x001ea80000300800 */
[----:B------:R-:W4:Y:S01]  /*664a0*/  LDL.LU R10, [R1+0x8d0] ;  /* 0x0008d000010a7983 */ /* 0x000f220000300800 */
[----:B------:R-:W-:Y:S01]  /*664b0*/  @!P0 IMAD.MOV.U32 R13, RZ, RZ, R9 ;  /* 0x000000ffff0d8224 */ /* 0x000fe200078e0009 */
[----:B------:R-:W-:-:S04]  /*664c0*/  IADD3.X R7, PT, PT, R7, UR58, RZ, P1, !PT ;  /* 0x0000003a07077c10 */ /* 0x000fc80008ffe4ff */
[----:B------:R0:W2:Y:S01]  /*664d0*/  @!P0 LDG.E.U8 R54, desc[UR20][R12.64] ;  /* 0x000000140c368981 */ /* 0x0000a2000c1e1100 */
[----:B------:R-:W-:Y:S01]  /*664e0*/  IADD3 R0, P1, PT, R0, UR15, RZ ;  /* 0x0000000f00007c10 */ /* 0x000fe2000ff3e0ff */
[----:B0-----:R-:W-:Y:S02]  /*664f0*/  @!P0 IMAD.MOV.U32 R12, RZ, RZ, R6 ;  /* 0x000000ffff0c8224 */ /* 0x001fe400078e0006 */
[----:B------:R-:W-:Y:S01]  /*66500*/  @!P0 IMAD.MOV.U32 R13, RZ, RZ, R7 ;  /* 0x000000ffff0d8224 */ /* 0x000fe200078e0007 */
[----:B------:R-:W-:-:S04]  /*66510*/  IADD3.X R4, PT, PT, R4, UR58, RZ, P1, !PT ;  /* 0x0000003a04047c10 */ /* 0x000fc80008ffe4ff */
[----:B------:R0:W2:Y:S02]  /*66520*/  @!P0 LDG.E.U8 R52, desc[UR20][R12.64] ;  /* 0x000000140c348981 */ /* 0x0000a4000c1e1100 */
[----:B0-----:R-:W-:Y:S02]  /*66530*/  @!P0 IMAD.MOV.U32 R13, RZ, RZ, R4 ;  /* 0x000000ffff0d8224 */ /* 0x001fe400078e0004 */
[----:B------:R-:W-:Y:S01]  /*66540*/  @!P0 IMAD.MOV.U32 R12, RZ, RZ, R0 ;  /* 0x000000ffff0c8224 */ /* 0x000fe200078e0000 */
[----:B------:R-:W-:Y:S04]  /*66550*/  STL [R1+0x2694], R56 ;  /* 0x0026943801007387 */ /* 0x000fe80000100800 */
[----:B------:R-:W-:Y:S04]  /*66560*/  STL [R1+0x8b0], R8 ;  /* 0x0008b00801007387 */ /* 0x000fe80000100800 */
[----:B------:R0:W-:Y:S04]  /*66570*/  STL [R1+0x8ac], R9 ;  /* 0x0008ac0901007387 */ /* 0x0001e80000100800 */
[----:B0-----:R-:W2:Y:S04]  /*66580*/  LDL.LU R9, [R1+0x8d4] ;  /* 0x0008d40001097983 */ /* 0x001ea80000300800 */
[----:B------:R-:W2:Y:S04]  /*66590*/  LDL.LU R8, [R1+0x8d8] ;  /* 0x0008d80001087983 */ /* 0x000ea80000300800 */
[----:B------:R-:W-:Y:S04]  /*665a0*/  STL [R1+0x8b8], R6 ;  /* 0x0008b80601007387 */ /* 0x000fe80000100800 */
[----:B------:R0:W-:Y:S04]  /*665b0*/  STL [R1+0x8b4], R7 ;  /* 0x0008b40701007387 */ /* 0x0001e80000100800 */
[----:B0-----:R-:W2:Y:S04]  /*665c0*/  LDL.LU R7, [R1+0x8e4] ;  /* 0x0008e40001077983 */ /* 0x001ea80000300800 */
[----:B------:R-:W2:Y:S04]  /*665d0*/  LDL.LU R6, [R1+0x8e8] ;  /* 0x0008e80001067983 */ /* 0x000ea80000300800 */
[----:B------:R-:W-:Y:S04]  /*665e0*/  STL [R1+0x8c0], R0 ;  /* 0x0008c00001007387 */ /* 0x000fe80000100800 */
[----:B------:R0:W-:Y:S04]  /*665f0*/  STL [R1+0x8bc], R4 ;  /* 0x0008bc0401007387 */ /* 0x0001e80000100800 */
[----:B0-----:R-:W2:Y:S04]  /*66600*/  LDL.LU R4, [R1+0x8ec] ;  /* 0x0008ec0001047983 */ /* 0x001ea80000300800 */
[----:B------:R-:W2:Y:S01]  /*66610*/  LDL.LU R0, [R1+0x8f0] ;  /* 0x0008f00001007983 */ /* 0x000ea20000300800 */
[----:B---3--:R-:W-:-:S02]  /*66620*/  IADD3 R2, P1, PT, R2, UR15, RZ ;  /* 0x0000000f02027c10 */ /* 0x008fc4000ff3e0ff */
[----:B------:R-:W-:Y:S02]  /*66630*/  PRMT R50, RZ, 0x7610, R50 ;  /* 0x00007610ff327816 */ /* 0x000fe40000000032 */
[----:B------:R-:W-:Y:S02]  /*66640*/  IADD3.X R3, PT, PT, R3, UR58, RZ, P1, !PT ;  /* 0x0000003a03037c10 */ /* 0x000fe40008ffe4ff */
[----:B------:R-:W-:Y:S01]  /*66650*/  PRMT R48, RZ, 0x7610, R48 ;  /* 0x00007610ff307816 */ /* 0x000fe20000000030 */
[----:B------:R-:W-:Y:S04]  /*66660*/  STL [R1+0x8c8], R2 ;  /* 0x0008c80201007387 */ /* 0x000fe80000100800 */
[----:B------:R0:W3:Y:S04]  /*66670*/  @!P0 LDG.E.U8 R50, desc[UR20][R12.64] ;  /* 0x000000140c328981 */ /* 0x0000e8000c1e1100 */
[----:B------:R1:W-:Y:S01]  /*66680*/  STL [R1+0x8c4], R3 ;  /* 0x0008c40301007387 */ /* 0x0003e20000100800 */
[----:B----4-:R-:W-:Y:S01]  /*66690*/  IADD3 R10, P1, PT, R10, UR15, RZ ;  /* 0x0000000f0a0a7c10 */ /* 0x010fe2000ff3e0ff */
[----:B0-----:R-:W-:-:S02]  /*666a0*/  @!P0 IMAD.MOV.U32 R12, RZ, RZ, R2 ;  /* 0x000000ffff0c8224 */ /* 0x001fc400078e0002 */
[----:B------:R-:W-:Y:S01]  /*666b0*/  @!P0 IMAD.MOV.U32 R13, RZ, RZ, R3 ;  /* 0x000000ffff0d8224 */ /* 0x000fe200078e0003 */
[----:B--2---:R-:W-:Y:S01]  /*666c0*/  IADD3.X R11, PT, PT, R11, UR58, RZ, P1, !PT ;  /* 0x0000003a0b0b7c10 */ /* 0x004fe20008ffe4ff */
[----:B-1----:R-:W2:Y:S04]  /*666d0*/  LDL.LU R3, [R1+0x8f4] ;  /* 0x0008f40001037983 */ /* 0x002ea80000300800 */
[----:B------:R-:W4:Y:S04]  /*666e0*/  LDL.LU R2, [R1+0x8f8] ;  /* 0x0008f80001027983 */ /* 0x000f280000300800 */
[----:B------:R0:W2:Y:S04]  /*666f0*/  @!P0 LDG.E.U8 R48, desc[UR20][R12.64] ;  /* 0x000000140c308981 */ /* 0x0000a8000c1e1100 */
[----:B------:R-:W-:Y:S01]  /*66700*/  STL [R1+0x8d0], R10 ;  /* 0x0008d00a01007387 */ /* 0x000fe20000100800 */
[----:B------:R-:W-:-:S02]  /*66710*/  @!P0 IMAD.MOV.U32 R14, RZ, RZ, R10 ;  /* 0x000000ffff0e8224 */ /* 0x000fc400078e000a */
[----:B------:R-:W-:Y:S01]  /*66720*/  @!P0 IMAD.MOV.U32 R15, RZ, RZ, R11 ;  /* 0x000000ffff0f8224 */ /* 0x000fe200078e000b */
[----:B------:R1:W-:Y:S01]  /*66730*/  STL [R1+0x8cc], R11 ;  /* 0x0008cc0b01007387 */ /* 0x0003e20000100800 */
[----:B0-----:R-:W-:Y:S02]  /*66740*/  PRMT R12, RZ, 0x7610, R12 ;  /* 0x00007610ff0c7816 */ /* 0x001fe4000000000c */
[----:B------:R-:W-:Y:S01]  /*66750*/  PRMT R13, RZ, 0x7610, R13 ;  /* 0x00007610ff0d7816 */ /* 0x000fe2000000000d */
[----:B-1----:R-:W3:Y:S04]  /*66760*/  LDL.LU R11, [R1+0x8fc] ;  /* 0x0008fc00010b7983 */ /* 0x002ee80000300800 */
[----:B------:R-:W3:Y:S04]  /*66770*/  LDL.LU R10, [R1+0x900] ;  /* 0x00090000010a7983 */ /* 0x000ee80000300800 */
[----:B------:R0:W3:Y:S01]  /*66780*/  @!P0 LDG.E.U8 R12, desc[UR20][R14.64] ;  /* 0x000000140e0c8981 */ /* 0x0000e2000c1e1100 */
[----:B------:R-:W-:-:S04]  /*66790*/  IADD3 R8, P1, PT, R8, UR15, RZ ;  /* 0x0000000f08087c10 */ /* 0x000fc8000ff3e0ff */
[----:B------:R-:W-:Y:S01]  /*667a0*/  IADD3.X R9, PT, PT, R9, UR58, RZ, P1, !PT ;  /* 0x0000003a09097c10 */ /* 0x000fe20008ffe4ff */
[----:B------:R-:W-:Y:S01]  /*667b0*/  STL [R1+0x8d8], R8 ;  /* 0x0008d80801007387 */ /* 0x000fe20000100800 */
[----:B0-----:R-:W-:-:S03]  /*667c0*/  @!P0 IMAD.MOV.U32 R14, RZ, RZ, R8 ;  /* 0x000000ffff0e8224 */ /* 0x001fc600078e0008 */
[----:B------:R-:W-:Y:S01]  /*667d0*/  @!P0 IMAD.MOV.U32 R15, RZ, RZ, R9 ;  /* 0x000000ffff0f8224 */ /* 0x000fe200078e0009 */
[----:B------:R0:W-:Y:S01]  /*667e0*/  STL [R1+0x8d4], R9 ;  /* 0x0008d40901007387 */ /* 0x0001e20000100800 */
[----:B------:R-:W-:-:S03]  /*667f0*/  IADD3 R6, P1, PT, R6, UR15, RZ ;  /* 0x0000000f06067c10 */ /* 0x000fc6000ff3e0ff */
[----:B------:R1:W3:Y:S01]  /*66800*/  @!P0 LDG.E.U8 R13, desc[UR20][R14.64] ;  /* 0x000000140e0d8981 */ /* 0x0002e2000c1e1100 */
[----:B------:R-:W-:-:S03]  /*66810*/  IADD3.X R7, PT, PT, R7, UR58, RZ, P1, !PT ;  /* 0x0000003a07077c10 */ /* 0x000fc60008ffe4ff */
[----:B0-----:R-:W3:Y:S04]  /*66820*/  LDL.LU R9, [R1+0x904] ;  /* 0x0009040001097983 */ /* 0x001ee80000300800 */
[----:B------:R-:W3:Y:S04]  /*66830*/  LDL.LU R8, [R1+0x908] ;  /* 0x0009080001087983 */ /* 0x000ee80000300800 */
[----:B------:R-:W-:Y:S01]  /*66840*/  STL [R1+0x8e8], R6 ;  /* 0x0008e80601007387 */ /* 0x000fe20000100800 */
[----:B------:R-:W-:Y:S01]  /*66850*/  @!P0 IMAD.MOV.U32 R16, RZ, RZ, R6 ;  /* 0x000000ffff108224 */ /* 0x000fe200078e0006 */
[----:B-1----:R-:W-:-:S02]  /*66860*/  PRMT R14, RZ, 0x7610, R14 ;  /* 0x00007610ff0e7816 */ /* 0x002fc4000000000e */
[----:B------:R-:W-:Y:S01]  /*66870*/  IADD3 R0, P1, PT, R0, UR15, RZ ;  /* 0x0000000f00007c10 */ /* 0x000fe2000ff3e0ff */
[----:B------:R-:W-:Y:S01]  /*66880*/  @!P0 IMAD.MOV.U32 R17, RZ, RZ, R7 ;  /* 0x000000ffff118224 */ /* 0x000fe200078e0007 */
[----:B------:R0:W-:Y:S02]  /*66890*/  STL [R1+0x8e4], R7 ;  /* 0x0008e40701007387 */ /* 0x0001e40000100800 */
[----:B------:R-:W-:Y:S02]  /*668a0*/  IADD3.X R4, PT, PT, R4, UR58, RZ, P1, !PT ;  /* 0x0000003a04047c10 */ /* 0x000fe40008ffe4ff */
[----:B------:R1:W3:Y:S04]  /*668b0*/  @!P0 LDG.E.U8 R14, desc[UR20][R16.64] ;  /* 0x00000014100e8981 */ /* 0x0002e8000c1e1100 */
[----:B0-----:R-:W3:Y:S04]  /*668c0*/  LDL.LU R7, [R1+0x90c] ;  /* 0x00090c0001077983 */ /* 0x001ee80000300800 */
[----:B------:R-:W3:Y:S04]  /*668d0*/  LDL.LU R6, [R1+0x910] ;  /* 0x0009100001067983 */ /* 0x000ee80000300800 */
[----:B------:R-:W-:Y:S04]  /*668e0*/  STL [R1+0x8f0], R0 ;  /* 0x0008f00001007387 */ /* 0x000fe80000100800 */
[----:B------:R0:W-:Y:S01]  /*668f0*/  STL [R1+0x8ec], R4 ;  /* 0x0008ec0401007387 */ /* 0x0001e20000100800 */
[----:B-1----:R-:W-:-:S02]  /*66900*/  @!P0 IMAD.MOV.U32 R17, RZ, RZ, R4 ;  /* 0x000000ffff118224 */ /* 0x002fc400078e0004 */
[----:B------:R-:W-:Y:S01]  /*66910*/  @!P0 IMAD.MOV.U32 R16, RZ, RZ, R0 ;  /* 0x000000ffff108224 */ /* 0x000fe200078e0000 */
[----:B0-----:R-:W3:Y:S04]  /*66920*/  LDL.LU R4, [R1+0x914] ;  /* 0x0009140001047983 */ /* 0x001ee80000300800 */
[----:B------:R-:W3:Y:S01]  /*66930*/  LDL.LU R0, [R1+0x918] ;  /* 0x0009180001007983 */ /* 0x000ee20000300800 */
[----:B----4-:R-:W-:Y:S02]  /*66940*/  IADD3 R2, P1, PT, R2, UR15, RZ ;  /* 0x0000000f02027c10 */ /* 0x010fe4000ff3e0ff */
[----:B------:R-:W-:Y:S02]  /*66950*/  PRMT R15, RZ, 0x7610, R15 ;  /* 0x00007610ff0f7816 */ /* 0x000fe4000000000f */
[----:B--2---:R-:W-:Y:S01]  /*66960*/  IADD3.X R3, PT, PT, R3, UR58, RZ, P1, !PT ;  /* 0x0000003a03037c10 */ /* 0x004fe20008ffe4ff */
[----:B------:R-:W-:Y:S04]  /*66970*/  STL [R1+0x8f8], R2 ;  /* 0x0008f80201007387 */ /* 0x000fe80000100800 */
[----:B------:R0:W2:Y:S04]  /*66980*/  @!P0 LDG.E.U8 R15, desc[UR20][R16.64] ;  /* 0x00000014100f8981 */ /* 0x0000a8000c1e1100 */
[----:B------:R1:W-:Y:S01]  /*66990*/  STL [R1+0x8f4], R3 ;  /* 0x0008f40301007387 */ /* 0x0003e20000100800 */
[----:B------:R-:W-:-:S02]  /*669a0*/  @!P0 IMAD.MOV.U32 R18, RZ, RZ, R2 ;  /* 0x000000ffff128224 */ /* 0x000fc400078e0002 */
[----:B------:R-:W-:Y:S01]  /*669b0*/  @!P0 IMAD.MOV.U32 R19, RZ, RZ, R3 ;  /* 0x000000ffff138224 */ /* 0x000fe200078e0003 */
[----:B---3--:R-:W-:Y:S02]  /*669c0*/  IADD3 R10, P1, PT, R10, UR15, RZ ;  /* 0x0000000f0a0a7c10 */ /* 0x008fe4000ff3e0ff */
[----:B0-----:R-:W-:Y:S01]  /*669d0*/  PRMT R16, RZ, 0x7610, R16 ;  /* 0x00007610ff107816 */ /* 0x001fe20000000010 */
[----:B-1----:R-:W3:Y:S04]  /*669e0*/  LDL.LU R3, [R1+0x924] ;  /* 0x0009240001037983 */ /* 0x002ee80000300800 */
[----:B------:R-:W4:Y:S01]  /*669f0*/  LDL.LU R2, [R1+0x928] ;  /* 0x0009280001027983 */ /* 0x000f220000300800 */
[----:B------:R-:W-:Y:S02]  /*66a00*/  IADD3.X R11, PT, PT, R11, UR58, RZ, P1, !PT ;  /* 0x0000003a0b0b7c10 */ /* 0x000fe40008ffe4ff */
[----:B------:R-:W-:Y:S01]  /*66a10*/  PRMT R17, RZ, 0x7610, R17 ;  /* 0x00007610ff117816 */ /* 0x000fe20000000011 */
[----:B------:R-:W-:Y:S04]  /*66a20*/  STL [R1+0x900], R10 ;  /* 0x0009000a01007387 */ /* 0x000fe80000100800 */
[----:B------:R0:W2:Y:S04]  /*66a30*/  @!P0 LDG.E.U8 R16, desc[UR20][R18.64] ;  /* 0x0000001412108981 */ /* 0x0000a8000c1e1100 */
[----:B------:R1:W-:Y:S01]  /*66a40*/  STL [R1+0x8fc], R11 ;  /* 0x0008fc0b01007387 */ /* 0x0003e20000100800 */
[----:B0-----:R-:W-:-:S02]  /*66a50*/  @!P0 IMAD.MOV.U32 R18, RZ, RZ, R10 ;  /* 0x000000ffff128224 */ /* 0x001fc400078e000a */
[----:B------:R-:W-:Y:S02]  /*66a60*/  @!P0 IMAD.MOV.U32 R19, RZ, RZ, R11 ;  /* 0x000000ffff138224 */ /* 0x000fe400078e000b */
[----:B-1----:R-:W2:Y:S04]  /*66a70*/  LDL.LU R11, [R1+0x92c] ;  /* 0x00092c00010b7983 */ /* 0x002ea80000300800 */
[----:B------:R-:W2:Y:S04]  /*66a80*/  LDL.LU R10, [R1+0x930] ;  /* 0x00093000010a7983 */ /* 0x000ea80000300800 */
[----:B------:R0:W2:Y:S02]  /*66a90*/  @!P0 LDG.E.U8 R17, desc[UR20][R18.64] ;  /* 0x0000001412118981 */ /* 0x0000a4000c1e1100 */
[----:B0-----:R-:W-:-:S02]  /*66aa0*/  PRMT R18, RZ, 0x7610, R18 ;  /* 0x00007610ff127816 */ /* 0x001fc40000000012 */
[----:B------:R-:W-:-:S04]  /*66ab0*/  IADD3 R8, P1, PT, R8, UR15, RZ ;  /* 0x0000000f08087c10 */ /* 0x000fc8000ff3e0ff */
[----:B------:R-:W-:Y:S01]  /*66ac0*/  IADD3.X R9, PT, PT, R9, UR58, RZ, P1, !PT ;  /* 0x0000003a09097c10 */ /* 0x000fe20008ffe4ff */
[----:B------:R-:W-:Y:S01]  /*66ad0*/  STL [R1+0x908], R8 ;  /* 0x0009080801007387 */ /* 0x000fe20000100800 */
[----:B------:R-:W-:-:S03]  /*66ae0*/  @!P0 IMAD.MOV.U32 R20, RZ, RZ, R8 ;  /* 0x000000ffff148224 */ /* 0x000fc600078e0008 */
[----:B------:R0:W-:Y:S01]  /*66af0*/  STL [R1+0x904], R9 ;  /* 0x0009040901007387 */ /* 0x0001e20000100800 */
[----:B------:R-:W-:-:S05]  /*66b00*/  @!P0 IMAD.MOV.U32 R21, RZ, RZ, R9 ;  /* 0x000000ffff158224 */ /* 0x000fca00078e0009 */
[----:B------:R1:W2:Y:S01]  /*66b10*/  @!P0 LDG.E.U8 R18, desc[UR20][R20.64] ;  /* 0x0000001414128981 */ /* 0x0002a2000c1e1100 */
[----:B------:R-:W-:-:S03]  /*66b20*/  IADD3 R6, P1, PT, R6, UR15, RZ ;  /* 0x0000000f06067c10 */ /* 0x000fc6000ff3e0ff */
[----:B0-----:R-:W2:Y:S04]  /*66b30*/  LDL.LU R9, [R1+0x934] ;  /* 0x0009340001097983 */ /* 0x001ea80000300800 */
[----:B------:R-:W2:Y:S01]  /*66b40*/  LDL.LU R8, [R1+0x938] ;  /* 0x0009380001087983 */ /* 0x000ea20000300800 */
[----:B------:R-:W-:-:S03]  /*66b50*/  IADD3.X R7, PT, PT, R7, UR58, RZ, P1, !PT ;  /* 0x0000003a07077c10 */ /* 0x000fc60008ffe4ff */
[----:B------:R-:W-:Y:S01]  /*66b60*/  STL [R1+0x910], R6 ;  /* 0x0009100601007387 */ /* 0x000fe20000100800 */
[----:B-1----:R-:W-:-:S03]  /*66b70*/  @!P0 IMAD.MOV.U32 R20, RZ, RZ, R6 ;  /* 0x000000ffff148224 */ /* 0x002fc600078e0006 */
[----:B------:R0:W-:Y:S01]  /*66b80*/  STL [R1+0x90c], R7 ;  /* 0x00090c0701007387 */ /* 0x0001e20000100800 */
[----:B------:R-:W-:Y:S01]  /*66b90*/  IADD3 R0, P1, PT, R0, UR15, RZ ;  /* 0x0000000f00007c10 */ /* 0x000fe2000ff3e0ff */
[----:B------:R-:W-:-:S03]  /*66ba0*/  @!P0 IMAD.MOV.U32 R21, RZ, RZ, R7 ;  /* 0x000000ffff158224 */ /* 0x000fc600078e0007 */
[----:B------:R-:W-:Y:S01]  /*66bb0*/  IADD3.X R4, PT, PT, R4, UR58, RZ, P1, !PT ;  /* 0x0000003a04047c10 */ /* 0x000fe20008ffe4ff */
[----:B0-----:R-:W2:Y:S04]  /*66bc0*/  LDL.LU R7, [R1+0x93c] ;  /* 0x00093c0001077983 */ /* 0x001ea80000300800 */
[----:B------:R-:W2:Y:S04]  /*66bd0*/  LDL.LU R6, [R1+0x940] ;  /* 0x0009400001067983 */ /* 0x000ea80000300800 */
[----:B------:R-:W-:Y:S04]  /*66be0*/  STL [R1+0x918], R0 ;  /* 0x0009180001007387 */ /* 0x000fe80000100800 */
[----:B------:R0:W-:Y:S01]  /*66bf0*/  STL [R1+0x914], R4 ;  /* 0x0009140401007387 */ /* 0x0001e20000100800 */
[----:B------:R-:W-:-:S02]  /*66c00*/  @!P0 IMAD.MOV.U32 R23, RZ, RZ, R4 ;  /* 0x000000ffff178224 */ /* 0x000fc400078e0004 */
[----:B------:R-:W-:Y:S01]  /*66c10*/  @!P0 IMAD.MOV.U32 R22, RZ, RZ, R0 ;  /* 0x000000ffff168224 */ /* 0x000fe200078e0000 */
[----:B0-----:R-:W2:Y:S04]  /*66c20*/  LDL.LU R4, [R1+0x944] ;  /* 0x0009440001047983 */ /* 0x001ea80000300800 */
[----:B------:R-:W2:Y:S01]  /*66c30*/  LDL.LU R0, [R1+0x948] ;  /* 0x0009480001007983 */ /* 0x000ea20000300800 */
[----:B------:R-:W-:Y:S02]  /*66c40*/  PRMT R19, RZ, 0x7610, R19 ;  /* 0x00007610ff137816 */ /* 0x000fe40000000013 */
[----:B----4-:R-:W-:-:S04]  /*66c50*/  IADD3 R2, P1, PT, R2, UR15, RZ ;  /* 0x0000000f02027c10 */ /* 0x010fc8000ff3e0ff */
[----:B------:R0:W4:Y:S01]  /*66c60*/  @!P0 LDG.E.U8 R19, desc[UR20][R20.64] ;  /* 0x0000001414138981 */ /* 0x000122000c1e1100 */
[----:B---3--:R-:W-:-:S03]  /*66c70*/  IADD3.X R3, PT, PT, R3, UR58, RZ, P1, !PT ;  /* 0x0000003a03037c10 */ /* 0x008fc60008ffe4ff */
[----:B------:R-:W-:Y:S01]  /*66c80*/  STL [R1+0x928], R2 ;  /* 0x0009280201007387 */ /* 0x000fe20000100800 */
[----:B0-----:R-:W-:Y:S02]  /*66c90*/  PRMT R20, RZ, 0x7610, R20 ;  /* 0x00007610ff147816 */ /* 0x001fe40000000014 */
[----:B--2---:R-:W-:Y:S02]  /*66ca0*/  IADD3 R10, P1, PT, R10, UR15, RZ ;  /* 0x0000000f0a0a7c10 */ /* 0x004fe4000ff3e0ff */
[----:B------:R-:W-:Y:S01]  /*66cb0*/  PRMT R21, RZ, 0x7610, R21 ;  /* 0x00007610ff157816 */ /* 0x000fe20000000015 */
[----:B------:R0:W-:Y:S04]  /*66cc0*/  STL [R1+0x924], R3 ;  /* 0x0009240301007387 */ /* 0x0001e80000100800 */
[----:B------:R1:W2:Y:S01]  /*66cd0*/  @!P0 LDG.E.U8 R20, desc[UR20][R22.64] ;  /* 0x0000001416148981 */ /* 0x0002a2000c1e1100 */
[----:B------:R-:W-:Y:S01]  /*66ce0*/  IADD3.X R11, PT, PT, R11, UR58, RZ, P1, !PT ;  /* 0x0000003a0b0b7c10 */ /* 0x000fe20008ffe4ff */
[----:B------:R-:W-:-:S02]  /*66cf0*/  @!P0 IMAD.MOV.U32 R24, RZ, RZ, R10 ;  /* 0x000000ffff188224 */ /* 0x000fc400078e000a */
[----:B-1----:R-:W-:Y:S02]  /*66d00*/  @!P0 IMAD.MOV.U32 R22, RZ, RZ, R2 ;  /* 0x000000ffff168224 */ /* 0x002fe400078e0002 */
[----:B------:R-:W-:Y:S02]  /*66d10*/  @!P0 IMAD.MOV.U32 R23, RZ, RZ, R3 ;  /* 0x000000ffff178224 */ /* 0x000fe400078e0003 */
[----:B0-----:R-:W3:Y:S04]  /*66d20*/  LDL.LU R3, [R1+0x94c] ;  /* 0x00094c0001037983 */ /* 0x001ee80000300800 */
[----:B------:R-:W2:Y:S04]  /*66d30*/  LDL.LU R2, [R1+0x950] ;  /* 0x0009500001027983 */ /* 0x000ea80000300800 */
[----:B------:R0:W3:Y:S04]  /*66d40*/  @!P0 LDG.E.U8 R21, desc[UR20][R22.64] ;  /* 0x0000001416158981 */ /* 0x0000e8000c1e1100 */
[----:B------:R-:W-:Y:S01]  /*66d50*/  STL [R1+0x930], R10 ;  /* 0x0009300a01007387 */ /* 0x000fe20000100800 */
[----:B------:R-:W-:-:S03]  /*66d60*/  @!P0 IMAD.MOV.U32 R25, RZ, RZ, R11 ;  /* 0x000000ffff198224 */ /* 0x000fc600078e000b */
[----:B------:R1:W-:Y:S04]  /*66d70*/  STL [R1+0x92c], R11 ;  /* 0x00092c0b01007387 */ /* 0x0003e80000100800 */
[----:B------:R-:W4:Y:S04]  /*66d80*/  LDL.LU R31, [R1+0x954] ;  /* 0x00095400011f7983 */ /* 0x000f280000300800 */
[----:B------:R-:W4:Y:S01]  /*66d90*/  LDL.LU R30, [R1+0x958] ;  /* 0x00095800011e7983 */ /* 0x000f220000300800 */
[----:B0-----:R-:W-:Y:S02]  /*66da0*/  PRMT R22, RZ, 0x7610, R22 ;  /* 0x00007610ff167816 */ /* 0x001fe40000000016 */
[----:B------:R-:W-:-:S04]  /*66db0*/  PRMT R23, RZ, 0x7610, R23 ;  /* 0x00007610ff177816 */ /* 0x000fc80000000017 */
[----:B------:R0:W4:Y:S01]  /*66dc0*/  @!P0 LDG.E.U8 R22, desc[UR20][R24.64] ;  /* 0x0000001418168981 */ /* 0x000122000c1e1100 */
[----:B------:R-:W-:-:S04]  /*66dd0*/  IADD3 R8, P1, PT, R8, UR15, RZ ;  /* 0x0000000f08087c10 */ /* 0x000fc8000ff3e0ff */
[----:B------:R-:W-:Y:S01]  /*66de0*/  IADD3.X R9, PT, PT, R9, UR58, RZ, P1, !PT ;  /* 0x0000003a09097c10 */ /* 0x000fe20008ffe4ff */
[----:B0-----:R-:W-:Y:S01]  /*66df0*/  @!P0 IMAD.MOV.U32 R24, RZ, RZ, R8 ;  /* 0x000000ffff188224 */ /* 0x001fe200078e0008 */
[----:B------:R-:W-:Y:S04]  /*66e00*/  STL [R1+0x938], R8 ;  /* 0x0009380801007387 */ /* 0x000fe80000100800 */
[----:B------:R0:W-:Y:S01]  /*66e10*/  STL [R1+0x934], R9 ;  /* 0x0009340901007387 */ /* 0x0001e20000100800 */
[----:B------:R-:W-:-:S03]  /*66e20*/  @!P0 IMAD.MOV.U32 R25, RZ, RZ, R9 ;  /* 0x000000ffff198224 */ /* 0x000fc600078e0009 */
[----:B-1----:R-:W4:Y:S04]  /*66e30*/  LDL.LU R11, [R1+0x964] ;  /* 0x00096400010b7983 */ /* 0x002f280000300800 */
[----:B------:R-:W4:Y:S04]  /*66e40*/  LDL.LU R10, [R1+0x968] ;  /* 0x00096800010a7983 */ /* 0x000f280000300800 */
[----:B------:R1:W4:Y:S01]  /*66e50*/  @!P0 LDG.E.U8 R23, desc[UR20][R24.64] ;  /* 0x0000001418178981 */ /* 0x000322000c1e1100 */
[----:B------:R-:W-:-:S04]  /*66e60*/  IADD3 R6, P1, PT, R6, UR15, RZ ;  /* 0x0000000f06067c10 */ /* 0x000fc8000ff3e0ff */
[----:B------:R-:W-:Y:S02]  /*66e70*/  IADD3.X R7, PT, PT, R7, UR58, RZ, P1, !PT ;  /* 0x0000003a07077c10 */ /* 0x000fe40008ffe4ff */
[----:B-1----:R-:W-:Y:S01]  /*66e80*/  PRMT R24, RZ, 0x7610, R24 ;  /* 0x00007610ff187816 */ /* 0x002fe20000000018 */
[----:B------:R1:W-:Y:S04]  /*66e90*/  STL [R1+0x940], R6 ;  /* 0x0009400601007387 */ /* 0x0003e80000100800 */
[----:B------:R-:W-:Y:S01]  /*66ea0*/  STL [R1+0x93c], R7 ;  /* 0x00093c0701007387 */ /* 0x000fe20000100800 */
[----:B------:R-:W-:Y:S02]  /*66eb0*/  @!P0 IMAD.MOV.U32 R26, RZ, RZ, R6 ;  /* 0x000000ffff1a8224 */ /* 0x000fe400078e0006 */
[----:B------:R-:W-:Y:S01]  /*66ec0*/  @!P0 IMAD.MOV.U32 R27, RZ, RZ, R7 ;  /* 0x000000ffff1b8224 */ /* 0x000fe200078e0007 */
[----:B0-----:R-:W4:Y:S04]  /*66ed0*/  LDL.LU R9, [R1+0x96c] ;  /* 0x00096c0001097983 */ /* 0x001f280000300800 */
[----:B------:R-:W4:Y:S01]  /*66ee0*/  LDL.LU R8, [R1+0x970] ;  /* 0x0009700001087983 */ /* 0x000f220000300800 */
[----:B------:R-:W-:-:S03]  /*66ef0*/  IADD3 R0, P1, PT, R0, UR15, RZ ;  /* 0x0000000f00007c10 */ /* 0x000fc6000ff3e0ff */
[----:B------:R0:W4:Y:S01]  /*66f00*/  @!P0 LDG.E.U8 R24, desc[UR20][R26.64] ;  /* 0x000000141a188981 */ /* 0x000122000c1e1100 */
[----:B------:R-:W-:-:S03]  /*66f10*/  IADD3.X R4, PT, PT, R4, UR58, RZ, P1, !PT ;  /* 0x0000003a04047c10 */ /* 0x000fc60008ffe4ff */
[----:B------:R0:W-:Y:S04]  /*66f20*/  STL [R1+0x948], R0 ;  /* 0x0009480001007387 */ /* 0x0001e80000100800 */
[----:B------:R-:W-:Y:S04]  /*66f30*/  STL [R1+0x944], R4 ;  /* 0x0009440401007387 */ /* 0x000fe80000100800 */
[----:B-1----:R-:W4:Y:S01]  /*66f40*/  LDL.LU R6, [R1+0x974] ;  /* 0x0009740001067983 */ /* 0x002f220000300800 */
[----:B0-----:R-:W-:-:S03]  /*66f50*/  @!P0 IMAD.MOV.U32 R26, RZ, RZ, R0 ;  /* 0x000000ffff1a8224 */ /* 0x001fc600078e0000 */
[----:B------:R-:W4:Y:S01]  /*66f60*/  LDL.LU R0, [R1+0x978] ;  /* 0x0009780001007983 */ /* 0x000f220000300800 */
[----:B------:R-:W-:Y:S01]  /*66f70*/  PRMT R25, RZ, 0x7610, R25 ;  /* 0x00007610ff197816 */ /* 0x000fe20000000019 */
[----:B------:R-:W-:-:S05]  /*66f80*/  @!P0 IMAD.MOV.U32 R27, RZ, RZ, R4 ;  /* 0x000000ffff1b8224 */ /* 0x000fca00078e0004 */
[----:B------:R0:W4:Y:S01]  /*66f90*/  @!P0 LDG.E.U8 R25, desc[UR20][R26.64] ;  /* 0x000000141a198981 */ /* 0x000122000c1e1100 */
[----:B--2---:R-:W-:-:S04]  /*66fa0*/  IADD3 R2, P1, PT, R2, UR15, RZ ;  /* 0x0000000f02027c10 */ /* 0x004fc8000ff3e0ff */
[----:B---3--:R-:W-:Y:S02]  /*66fb0*/  IADD3.X R3, PT, PT, R3, UR58, RZ, P1, !PT ;  /* 0x0000003a03037c10 */ /* 0x008fe40008ffe4ff */
[----:B----4-:R-:W-:Y:S02]  /*66fc0*/  IADD3 R30, P1, PT, R30, UR15, RZ ;  /* 0x0000000f1e1e7c10 */ /* 0x010fe4000ff3e0ff */
[----:B0-----:R-:W-:Y:S01]  /*66fd0*/  PRMT R26, RZ, 0x7610, R26 ;  /* 0x00007610ff1a7816 */ /* 0x001fe2000000001a */
[----:B------:R-:W-:Y:S02]  /*66fe0*/  @!P0 IMAD.MOV.U32 R28, RZ, RZ, R2 ;  /* 0x000000ffff1c8224 */ /* 0x000fe400078e0002 */
[----:B------:R-:W-:Y:S01]  /*66ff0*/  @!P0 IMAD.MOV.U32 R29, RZ, RZ, R3 ;  /* 0x000000ffff1d8224 */ /* 0x000fe200078e0003 */
[----:B------:R-:W-:Y:S02]  /*67000*/  IADD3.X R31, PT, PT, R31, UR58, RZ, P1, !PT ;  /* 0x0000003a1f1f7c10 */ /* 0x000fe40008ffe4ff */
[----:B------:R-:W-:Y:S01]  /*67010*/  PRMT R27, RZ, 0x7610, R27 ;  /* 0x00007610ff1b7816 */ /* 0x000fe2000000001b */
[----:B------:R0:W-:Y:S04]  /*67020*/  STL [R1+0x950], R2 ;  /* 0x0009500201007387 */ /* 0x0001e80000100800 */
[----:B------:R1:W2:Y:S04]  /*67030*/  @!P0 LDG.E.U8 R26, desc[UR20][R28.64] ;  /* 0x000000141c1a8981 */ /* 0x0002a8000c1e1100 */
[----:B------:R3:W-:Y:S04]  /*67040*/  STL [R1+0x94c], R3 ;  /* 0x00094c0301007387 */ /* 0x0007e80000100800 */
[----:B0-----:R-:W4:Y:S01]  /*67050*/  LDL.LU R2, [R1+0x980] ;  /* 0x0009800001027983 */ /* 0x001f220000300800 */
[----:B-1----:R-:W-:-:S02]  /*67060*/  @!P0 IMAD.MOV.U32 R28, RZ, RZ, R30 ;  /* 0x000000ffff1c8224 */ /* 0x002fc400078e001e */
[----:B------:R-:W-:Y:S01]  /*67070*/  @!P0 IMAD.MOV.U32 R29, RZ, RZ, R31 ;  /* 0x000000ffff1d8224 */ /* 0x000fe200078e001f */
[----:B---3--:R-:W3:Y:S04]  /*67080*/  LDL.LU R3, [R1+0x97c] ;  /* 0x00097c0001037983 */ /* 0x008ee80000300800 */
[----:B------:R0:W-:Y:S04]  /*67090*/  STL [R1+0x958], R30 ;  /* 0x0009581e01007387 */ /* 0x0001e80000100800 */
[----:B------:R1:W-:Y:S04]  /*670a0*/  STL [R1+0x954], R31 ;  /* 0x0009541f01007387 */ /* 0x0003e80000100800 */
[----:B------:R0:W2:Y:S02]  /*670b0*/  @!P0 LDG.E.U8 R27, desc[UR20][R28.64] ;  /* 0x000000141c1b8981 */ /* 0x0000a4000c1e1100 */
[----:B0-----:R-:W-:Y:S01]  /*670c0*/  PRMT R28, RZ, 0x7610, R28 ;  /* 0x00007610ff1c7816 */ /* 0x001fe2000000001c */
[----:B------:R-:W-:-:S02]  /*670d0*/  IMAD.MOV.U32 R7, RZ, RZ, R33 ;  /* 0x000000ffff077224 */ /* 0x000fc400078e0021 */
[----:B------:R-:W-:Y:S01]  /*670e0*/  IMAD.MOV.U32 R4, RZ, RZ, R32 ;  /* 0x000000ffff047224 */ /* 0x000fe200078e0020 */
[----:B------:R-:W-:-:S04]  /*670f0*/  IADD3 R10, P1, PT, R10, UR15, RZ ;  /* 0x0000000f0a0a7c10 */ /* 0x000fc8000ff3e0ff */
[----:B------:R-:W-:Y:S01]  /*67100*/  IADD3.X R11, PT, PT, R11, UR58, RZ, P1, !PT ;  /* 0x0000003a0b0b7c10 */ /* 0x000fe20008ffe4ff */
[----:B------:R0:W-:Y:S01]  /*67110*/  STL [R1+0x968], R10 ;  /* 0x0009680a01007387 */ /* 0x0001e20000100800 */
[----:B------:R-:W-:-:S03]  /*67120*/  @!P0 IMAD.MOV.U32 R30, RZ, RZ, R10 ;  /* 0x000000ffff1e8224 */ /* 0x000fc600078e000a */
[----:B------:R-:W-:Y:S01]  /*67130*/  STL [R1+0x964], R11 ;  /* 0x0009640b01007387 */ /* 0x000fe20000100800 */
[----:B-1----:R-:W-:-:S03]  /*67140*/  @!P0 IMAD.MOV.U32 R31, RZ, RZ, R11 ;  /* 0x000000ffff1f8224 */ /* 0x002fc600078e000b */
[----:B------:R-:W2:Y:S04]  /*67150*/  LDL.LU R35, [R1+0x984] ;  /* 0x0009840001237983 */ /* 0x000ea80000300800 */
[----:B------:R-:W2:Y:S04]  /*67160*/  LDL.LU R34, [R1+0x988] ;  /* 0x0009880001227983 */ /* 0x000ea80000300800 */
[----:B------:R1:W2:Y:S01]  /*67170*/  @!P0 LDG.E.U8 R28, desc[UR20][R30.64] ;  /* 0x000000141e1c8981 */ /* 0x0002a2000c1e1100 */
[----:B------:R-:W-:-:S04]  /*67180*/  IADD3 R8, P1, PT, R8, UR15, RZ ;  /* 0x0000000f08087c10 */ /* 0x000fc8000ff3e0ff */
[----:B------:R-:W-:Y:S01]  /*67190*/  IADD3.X R9, PT, PT, R9, UR58, RZ, P1, !PT ;  /* 0x0000003a09097c10 */ /* 0x000fe20008ffe4ff */
[----:B------:R0:W-:Y:S01]  /*671a0*/  STL [R1+0x970], R8 ;  /* 0x0009700801007387 */ /* 0x0001e20000100800 */
[----:B-1----:R-:W-:-:S03]  /*671b0*/  @!P0 IMAD.MOV.U32 R30, RZ, RZ, R8 ;  /* 0x000000ffff1e8224 */ /* 0x002fc600078e0008 */
[----:B------:R-:W-:Y:S04]  /*671c0*/  STL [R1+0x96c], R9 ;  /* 0x00096c0901007387 */ /* 0x000fe80000100800 */
[----:B0-----:R-:W2:Y:S04]  /*671d0*/  LDL.LU R10, [R1+0x98c] ;  /* 0x00098c00010a7983 */ /* 0x001ea80000300800 */
[----:B------:R-:W2:Y:S01]  /*671e0*/  LDL.LU R8, [R1+0x990] ;  /* 0x0009900001087983 */ /* 0x000ea20000300800 */
[----:B------:R-:W-:-:S04]  /*671f0*/  IADD3 R0, P1, PT, R0, UR15, RZ ;  /* 0x0000000f00007c10 */ /* 0x000fc8000ff3e0ff */
[----:B------:R-:W-:Y:S01]  /*67200*/  IADD3.X R6, PT, PT, R6, UR58, RZ, P1, !PT ;  /* 0x0000003a06067c10 */ /* 0x000fe20008ffe4ff */
[----:B------:R-:W-:Y:S01]  /*67210*/  STL [R1+0x978], R0 ;  /* 0x0009780001007387 */ /* 0x000fe20000100800 */
[----:B------:R-:W-:-:S03]  /*67220*/  @!P0 IMAD.MOV.U32 R32, RZ, RZ, R0 ;  /* 0x000000ffff208224 */ /* 0x000fc600078e0000 */
[----:B------:R0:W-:Y:S01]  /*67230*/  STL [R1+0x974], R6 ;  /* 0x0009740601007387 */ /* 0x0001e20000100800 */
[----:B------:R-:W-:-:S03]  /*67240*/  @!P0 IMAD.MOV.U32 R33, RZ, RZ, R6 ;  /* 0x000000ffff218224 */ /* 0x000fc600078e0006 */
[----:B0-----:R-:W2:Y:S04]  /*67250*/  LDL.LU R6, [R1+0x15b0] ;  /* 0x0015b00001067983 */ /* 0x001ea80000300800 */
[----:B------:R-:W2:Y:S01]  /*67260*/  LDL.LU R0, [R1+0x15b4] ;  /* 0x0015b40001007983 */ /* 0x000ea20000300800 */
[----:B------:R-:W-:Y:S01]  /*67270*/  PRMT R29, RZ, 0x7610, R29 ;  /* 0x00007610ff1d7816 */ /* 0x000fe2000000001d */
[----:B------:R-:W-:-:S05]  /*67280*/  @!P0 IMAD.MOV.U32 R31, RZ, RZ, R9 ;  /* 0x000000ffff1f8224 */ /* 0x000fca00078e0009 */
[----:B------:R0:W2:Y:S02]  /*67290*/  @!P0 LDG.E.U8 R29, desc[UR20][R30.64] ;  /* 0x000000141e1d8981 */ /* 0x0000a4000c1e1100 */
[----:B0-----:R-:W-:Y:S02]  /*672a0*/  PRMT R30, RZ, 0x7610, R30 ;  /* 0x00007610ff1e7816 */ /* 0x001fe4000000001e */
[----:B----4-:R-:W-:-:S04]  /*672b0*/  IADD3 R2, P1, PT, R2, UR15, RZ ;  /* 0x0000000f02027c10 */ /* 0x010fc8000ff3e0ff */
[----:B------:R0:W4:Y:S01]  /*672c0*/  @!P0 LDG.E.U8 R30, desc[UR20][R32.64] ;  /* 0x00000014201e8981 */ /* 0x000122000c1e1100 */
[----:B---3--:R-:W-:-:S03]  /*672d0*/  IADD3.X R3, PT, PT, R3, UR58, RZ, P1, !PT ;  /* 0x0000003a03037c10 */ /* 0x008fc60008ffe4ff */
[----:B------:R1:W-:Y:S01]  /*672e0*/  STL [R1+0x980], R2 ;  /* 0x0009800201007387 */ /* 0x0003e20000100800 */
[----:B------:R-:W-:-:S03]  /*672f0*/  PRMT R31, RZ, 0x7610, R31 ;  /* 0x00007610ff1f7816 */ /* 0x000fc6000000001f */
[----:B------:R3:W-:Y:S04]  /*67300*/  STL [R1+0x97c], R3 ;  /* 0x00097c0301007387 */ /* 0x0007e80000100800 */
[----:B------:R-:W4:Y:S01]  /*67310*/  LDL.LU R11, [R1+0x15c0] ;  /* 0x0015c000010b7983 */ /* 0x000f220000300800 */
[----:B0-----:R-:W-:Y:S02]  /*67320*/  @!P0 IMAD.MOV.U32 R32, RZ, RZ, R2 ;  /* 0x000000ffff208224 */ /* 0x001fe400078e0002 */
[----:B------:R-:W-:Y:S01]  /*67330*/  @!P0 IMAD.MOV.U32 R33, RZ, RZ, R3 ;  /* 0x000000ffff218224 */ /* 0x000fe200078e0003 */
[----:B-1----:R-:W4:Y:S04]  /*67340*/  LDL.LU R2, [R1+0x15c4] ;  /* 0x0015c40001027983 */ /* 0x002f280000300800 */
[----:B------:R0:W4:Y:S01]  /*67350*/  @!P0 LDG.E.U8 R31, desc[UR20][R32.64] ;  /* 0x00000014201f8981 */ /* 0x000122000c1e1100 */
[----:B---3--:R-:W-:-:S02]  /*67360*/  IMAD.MOV.U32 R3, RZ, RZ, R4 ;  /* 0x000000ffff037224 */ /* 0x008fc400078e0004 */
[----:B------:R-:W-:Y:S01]  /*67370*/  IMAD.MOV.U32 R4, RZ, RZ, R7 ;  /* 0x000000ffff047224 */ /* 0x000fe200078e0007 */
[----:B0-----:R-:W-:Y:S01]  /*67380*/  PRMT R32, RZ, 0x7610, R32 ;  /* 0x00007610ff207816 */ /* 0x001fe20000000020 */
[----:B------:R-:W-:Y:S01]  /*67390*/  IMAD.MOV.U32 R7, RZ, RZ, R38 ;  /* 0x000000ffff077224 */ /* 0x000fe200078e0026 */
[----:B--2---:R-:W-:-:S04]  /*673a0*/  IADD3 R34, P1, PT, R34, UR15, RZ ;  /* 0x0000000f22227c10 */ /* 0x004fc8000ff3e0ff */
[----:B------:R-:W-:Y:S01]  /*673b0*/  IADD3.X R35, PT, PT, R35, UR58, RZ, P1, !PT ;  /* 0x0000003a23237c10 */ /* 0x000fe20008ffe4ff */
[----:B------:R0:W-:Y:S04]  /*673c0*/  STL [R1+0x988], R34 ;  /* 0x0009882201007387 */ /* 0x0001e80000100800 */
[----:B------:R-:W-:Y:S04]  /*673d0*/  STL [R1+0x984], R35 ;  /* 0x0009842301007387 */ /* 0x000fe80000100800 */
[----:B------:R0:W2:Y:S01]  /*673e0*/  @!P0 LDG.E.U8 R32, desc[UR20][R34.64] ;  /* 0x0000001422208981 */ /* 0x0000a2000c1e1100 */
[----:B------:R-:W-:-:S04]  /*673f0*/  IADD3 R8, P1, PT, R8, UR15, RZ ;  /* 0x0000000f08087c10 */ /* 0x000fc8000ff3e0ff */
[----:B------:R-:W-:Y:S01]  /*67400*/  IADD3.X R10, PT, PT, R10, UR58, RZ, P1, !PT ;  /* 0x0000003a0a0a7c10 */ /* 0x000fe20008ffe4ff */
[----:B------:R1:W-:Y:S01]  /*67410*/  STL [R1+0x990], R8 ;  /* 0x0009900801007387 */ /* 0x0003e20000100800 */
[----:B0-----:R-:W-:-:S03]  /*67420*/  @!P0 IMAD.MOV.U32 R34, RZ, RZ, R8 ;  /* 0x000000ffff228224 */ /* 0x001fc600078e0008 */
[----:B------:R0:W-:Y:S01]  /*67430*/  STL [R1+0x98c], R10 ;  /* 0x00098c0a01007387 */ /* 0x0001e20000100800 */
[----:B------:R-:W-:-:S04]  /*67440*/  IADD3 R0, P1, PT, R0, UR15, RZ ;  /* 0x0000000f00007c10 */ /* 0x000fc8000ff3e0ff */
[----:B------:R-:W-:Y:S01]  /*67450*/  IADD3.X R6, PT, PT, R6, UR58, RZ, P1, !PT ;  /* 0x0000003a06067c10 */ /* 0x000fe20008ffe4ff */
[----:B------:R-:W-:Y:S04]  /*67460*/  STL [R1+0x15b4], R0 ;  /* 0x0015b40001007387 */ /* 0x000fe80000100800 */
[----:B------:R3:W-:Y:S04]  /*67470*/  STL [R1+0x15b0], R6 ;  /* 0x0015b00601007387 */ /* 0x0007e80000100800 */
[----:B------:R-:W2:Y:S04]  /*67480*/  LDL.LU R38, [R1+0x15c8] ;  /* 0x0015c80001267983 */ /* 0x000ea80000300800 */
[----:B-1----:R-:W2:Y:S01]  /*67490*/  LDL.LU R8, [R1+0x15cc] ;  /* 0x0015cc0001087983 */ /* 0x002ea20000300800 */
[----:B------:R-:W-:Y:S01]  /*674a0*/  PRMT R33, RZ, 0x7610, R33 ;  /* 0x00007610ff217816 */ /* 0x000fe20000000021 */
[----:B------:R-:W-:-:S02]  /*674b0*/  @!P0 IMAD.MOV.U32 R35, RZ, RZ, R10 ;  /* 0x000000ffff238224 */ /* 0x000fc400078e000a */
[----:B------:R-:W-:Y:S02]  /*674c0*/  IMAD.MOV.U32 R9, RZ, RZ, R37 ;  /* 0x000000ffff097224 */ /* 0x000fe400078e0025 */
[----:B0-----:R-:W-:Y:S02]  /*674d0*/  IMAD.MOV.U32 R10, RZ, RZ, R36 ;  /* 0x000000ffff0a7224 */ /* 0x001fe400078e0024 */
[----:B------:R-:W-:Y:S01]  /*674e0*/  @!P0 IMAD.MOV.U32 R36, RZ, RZ, R0 ;  /* 0x000000ffff248224 */ /* 0x000fe200078e0000 */
[----:B------:R0:W2:Y:S01]  /*674f0*/  @!P0 LDG.E.U8 R33, desc[UR20][R34.64] ;  /* 0x0000001422218981 */ /* 0x0000a2000c1e1100 */
[----:B------:R-:W-:Y:S01]  /*67500*/  @!P0 IMAD.MOV.U32 R37, RZ, RZ, R6 ;  /* 0x000000ffff258224 */ /* 0x000fe200078e0006 */
[----:B0-----:R-:W-:-:S06]  /*67510*/  PRMT R34, RZ, 0x7610, R34 ;  /* 0x00007610ff227816 */ /* 0x001fcc0000000022 */
[----:B------:R0:W2:Y:S01]  /*67520*/  @!P0 LDG.E.U8 R34, desc[UR20][R36.64] ;  /* 0x0000001424228981 */ /* 0x0000a2000c1e1100 */
[----:B----4-:R-:W-:-:S04]  /*67530*/  IADD3 R2, P1, PT, R2, UR15, RZ ;  /* 0x0000000f02027c10 */ /* 0x010fc8000ff3e0ff */
[----:B------:R-:W-:Y:S01]  /*67540*/  IADD3.X R11, PT, PT, R11, UR58, RZ, P1, !PT ;  /* 0x0000003a0b0b7c10 */ /* 0x000fe20008ffe4ff */
[----:B------:R-:W-:Y:S01]  /*67550*/  STL [R1+0x15c4], R2 ;  /* 0x0015c40201007387 */ /* 0x000fe20000100800 */
[----:B0-----:R-:W-:-:S03]  /*67560*/  @!P0 IMAD.MOV.U32 R36, RZ, RZ, R2 ;  /* 0x000000ffff248224 */ /* 0x001fc600078e0002 */
[----:B------:R0:W-:Y:S01]  /*67570*/  STL [R1+0x15c0], R11 ;  /* 0x0015c00b01007387 */ /* 0x0001e20000100800 */
[----:B------:R-:W-:Y:S02]  /*67580*/  @!P0 IMAD.MOV.U32 R37, RZ, RZ, R11 ;  /* 0x000000ffff258224 */ /* 0x000fe400078e000b */
[----:B---3--:R-:W-:Y:S02]  /*67590*/  IMAD.MOV.U32 R6, RZ, RZ, R41 ;  /* 0x000000ffff067224 */ /* 0x008fe400078e0029 */
[----:B------:R-:W-:Y:S01]  /*675a0*/  IMAD.MOV.U32 R0, RZ, RZ, R40 ;  /* 0x000000ffff007224 */ /* 0x000fe200078e0028 */
[----:B0-----:R-:W3:Y:S04]  /*675b0*/  LDL.LU R11, [R1+0x15d0] ;  /* 0x0015d000010b7983 */ /* 0x001ee80000300800 */
[----:B------:R-:W4:Y:S04]  /*675c0*/  LDL.LU R2, [R1+0x15d4] ;  /* 0x0015d40001027983 */ /* 0x000f280000300800 */
[----:B------:R-:W3:Y:S04]  /*675d0*/  LDL.LU R41, [R1+0x15d8] ;  /* 0x0015d80001297983 */ /* 0x000ee80000300800 */
[----:B------:R-:W3:Y:S01]  /*675e0*/  LDL.LU R40, [R1+0x15dc] ;  /* 0x0015dc0001287983 */ /* 0x000ee20000300800 */
[----:B------:R-:W-:-:S02]  /*675f0*/  IMAD.MOV.U32 R92, RZ, RZ, R3 ;  /* 0x000000ffff5c7224 */ /* 0x000fc400078e0003 */
[----:B------:R-:W-:Y:S01]  /*67600*/  IMAD.MOV.U32 R3, RZ, RZ, R39 ;  /* 0x000000ffff037224 */ /* 0x000fe200078e0027 */
[----:B--2---:R-:W-:-:S04]  /*67610*/  IADD3 R8, P1, PT, R8, UR15, RZ ;  /* 0x0000000f08087c10 */ /* 0x004fc8000ff3e0ff */
[----:B------:R-:W-:Y:S01]  /*67620*/  IADD3.X R38, PT, PT, R38, UR58, RZ, P1, !PT ;  /* 0x0000003a26267c10 */ /* 0x000fe20008ffe4ff */
[----:B------:R-:W-:Y:S04]  /*67630*/  STL [R1+0x15cc], R8 ;  /* 0x0015cc0801007387 */ /* 0x000fe80000100800 */
[----:B------:R0:W-:Y:S01]  /*67640*/  STL [R1+0x15c8], R38 ;  /* 0x0015c82601007387 */ /* 0x0001e20000100800 */
[----:B------:R-:W-:-:S03]  /*67650*/  @!P0 IMAD.MOV.U32 R39, RZ, RZ, R38 ;  /* 0x000000ffff278224 */ /* 0x000fc600078e0026 */
[----:B------:R-:W2:Y:S01]  /*67660*/  LDL.LU R56, [R1+0x15e0] ;  /* 0x0015e00001387983 */ /* 0x000ea20000300800 */
[----:B0-----:R-:W-:-:S03]  /*67670*/  @!P0 IMAD.MOV.U32 R38, RZ, RZ, R8 ;  /* 0x000000ffff268224 */ /* 0x001fc600078e0008 */
[----:B------:R-:W2:Y:S01]  /*67680*/  LDL.LU R8, [R1+0x15e4] ;  /* 0x0015e40001087983 */ /* 0x000ea20000300800 */
[----:B------:R-:W-:-:S06]  /*67690*/  PRMT R35, RZ, 0x7610, R35 ;  /* 0x00007610ff237816 */ /* 0x000fcc0000000023 */
[----:B------:R0:W2:Y:S02]  /*676a0*/  @!P0 LDG.E.U8 R35, desc[UR20][R36.64] ;  /* 0x0000001424238981 */ /* 0x0000a4000c1e1100 */
[----:B0-----:R-:W-:Y:S02]  /*676b0*/  PRMT R36, RZ, 0x7610, R36 ;  /* 0x00007610ff247816 */ /* 0x001fe40000000024 */
[----:B----4-:R-:W-:-:S04]  /*676c0*/  IADD3 R2, P1, PT, R2, UR15, RZ ;  /* 0x0000000f02027c10 */ /* 0x010fc8000ff3e0ff */
[----:B------:R0:W4:Y:S01]  /*676d0*/  @!P0 LDG.E.U8 R36, desc[UR20][R38.64] ;  /* 0x0000001426248981 */ /* 0x000122000c1e1100 */
[----:B---3--:R-:W-:Y:S02]  /*676e0*/  IADD3.X R11, PT, PT, R11, UR58, RZ, P1, !PT ;  /* 0x0000003a0b0b7c10 */ /* 0x008fe40008ffe4ff */
[----:B------:R-:W-:Y:S02]  /*676f0*/  IADD3 R40, P1, PT, R40, UR15, RZ ;  /* 0x0000000f28287c10 */ /* 0x000fe4000ff3e0ff */
[----:B------:R-:W-:Y:S01]  /*67700*/  PRMT R37, RZ, 0x7610, R37 ;  /* 0x00007610ff257816 */ /* 0x000fe20000000025 */
[----:B------:R1:W-:Y:S01]  /*67710*/  STL [R1+0x15d4], R2 ;  /* 0x0015d40201007387 */ /* 0x0003e20000100800 */
[----:B------:R-:W-:Y:S01]  /*67720*/  IADD3.X R41, PT, PT, R41, UR58, RZ, P1, !PT ;  /* 0x0000003a29297c10 */ /* 0x000fe20008ffe4ff */
[----:B0-----:R-:W-:Y:S02]  /*67730*/  @!P0 IMAD.MOV.U32 R38, RZ, RZ, R2 ;  /* 0x000000ffff268224 */ /* 0x001fe400078e0002 */
[----:B------:R-:W-:Y:S01]  /*67740*/  @!P0 IMAD.MOV.U32 R39, RZ, RZ, R11 ;  /* 0x000000ffff278224 */ /* 0x000fe200078e000b */
[----:B------:R0:W-:Y:S04]  /*67750*/  STL [R1+0x15d0], R11 ;  /* 0x0015d00b01007387 */ /* 0x0001e80000100800 */
[----:B------:R3:W-:Y:S01]  /*67760*/  STL [R1+0x15dc], R40 ;  /* 0x0015dc2801007387 */ /* 0x0007e20000100800 */
[----:B-1----:R-:W-:-:S03]  /*67770*/  IMAD.MOV.U32 R2, RZ, RZ, R43 ;  /* 0x000000ffff027224 */ /* 0x002fc600078e002b */
[----:B------:R1:W4:Y:S04]  /*67780*/  @!P0 LDG.E.U8 R37, desc[UR20][R38.64] ;  /* 0x0000001426258981 */ /* 0x000328000c1e1100 */
[----:B------:R2:W-:Y:S04]  /*67790*/  STL [R1+0x15d8], R41 ;  /* 0x0015d82901007387 */ /* 0x0005e80000100800 */
[----:B------:R-:W4:Y:S01]  /*677a0*/  LDL.LU R43, [R1+0x15e8] ;  /* 0x0015e800012b7983 */ /* 0x000f220000300800 */
[----:B0-----:R-:W-:-:S03]  /*677b0*/  IMAD.MOV.U32 R11, RZ, RZ, R42 ;  /* 0x000000ffff0b7224 */ /* 0x001fc600078e002a */
[----:B------:R-:W4:Y:S01]  /*677c0*/  LDL.LU R42, [R1+0x15ec] ;  /* 0x0015ec00012a7983 */ /* 0x000f220000300800 */
[----:B-1----:R-:W-:-:S06]  /*677d0*/  PRMT R38, RZ, 0x7610, R38 ;  /* 0x00007610ff267816 */ /* 0x002fcc0000000026 */
[----:B------:R3:W4:Y:S01]  /*677e0*/  @!P0 LDG.E.U8 R38, desc[UR20][R40.64] ;  /* 0x0000001428268981 */ /* 0x000722000c1e1100 */
[----:B--2---:R-:W-:-:S04]  /*677f0*/  IADD3 R8, P1, PT, R8, UR15, RZ ;  /* 0x0000000f08087c10 */ /* 0x004fc8000ff3e0ff */
[----:B------:R-:W-:Y:S01]  /*67800*/  IADD3.X R56, PT, PT, R56, UR58, RZ, P1, !PT ;  /* 0x0000003a38387c10 */ /* 0x000fe20008ffe4ff */
[----:B------:R-:W-:Y:S01]  /*67810*/  STL [R1+0x15e4], R8 ;  /* 0x0015e40801007387 */ /* 0x000fe20000100800 */
[----:B---3--:R-:W-:-:S03]  /*67820*/  @!P0 IMAD.MOV.U32 R40, RZ, RZ, R8 ;  /* 0x000000ffff288224 */ /* 0x008fc600078e0008 */
[----:B------:R0:W-:Y:S01]  /*67830*/  STL [R1+0x15e0], R56 ;  /* 0x0015e03801007387 */ /* 0x0001e20000100800 */
[----:B------:R-:W-:-:S03]  /*67840*/  @!P0 IMAD.MOV.U32 R41, RZ, RZ, R56 ;  /* 0x000000ffff298224 */ /* 0x000fc600078e0038 */
[----:B0-----:R-:W2:Y:S04]  /*67850*/  LDL.LU R56, [R1+0x15f0] ;  /* 0x0015f00001387983 */ /* 0x001ea80000300800 */
[----:B------:R-:W3:Y:S01]  /*67860*/  LDL.LU R8, [R1+0x15f4] ;  /* 0x0015f40001087983 */ /* 0x000ee20000300800 */
[----:B------:R-:W-:Y:S01]  /*67870*/  PRMT R39, RZ, 0x7610, R39 ;  /* 0x00007610ff277816 */ /* 0x000fe20000000027 */
[----:B------:R-:W-:Y:S02]  /*67880*/  IMAD.MOV.U32 R88, RZ, RZ, R9 ;  /* 0x000000ffff587224 */ /* 0x000fe400078e0009 */
[----:B------:R-:W-:Y:S02]  /*67890*/  IMAD.MOV.U32 R9, RZ, RZ, R7 ;  /* 0x000000ffff097224 */ /* 0x000fe400078e0007 */
[----:B------:R-:W-:-:S02]  /*678a0*/  IMAD.MOV.U32 R7, RZ, RZ, R45 ;  /* 0x000000ffff077224 */ /* 0x000fc400078e002d */
[----:B------:R-:W-:Y:S01]  /*678b0*/  IMAD.MOV.U32 R90, RZ, RZ, R44 ;  /* 0x000000ffff5a7224 */ /* 0x000fe200078e002c */
[----:B------:R0:W2:Y:S02]  /*678c0*/  @!P0 LDG.E.U8 R39, desc[UR20][R40.64] ;  /* 0x0000001428278981 */ /* 0x0000a4000c1e1100 */
[----:B0-----:R-:W-:Y:S02]  /*678d0*/  PRMT R40, RZ, 0x7610, R40 ;  /* 0x00007610ff287816 */ /* 0x001fe40000000028 */
[----:B----4-:R-:W-:-:S04]  /*678e0*/  IADD3 R42, P1, PT, R42, UR15, RZ ;  /* 0x0000000f2a2a7c10 */ /* 0x010fc8000ff3e0ff */
[----:B------:R-:W-:Y:S01]  /*678f0*/  IADD3.X R43, PT, PT, R43, UR58, RZ, P1, !PT ;  /* 0x0000003a2b2b7c10 */ /* 0x000fe20008ffe4ff */
[----:B------:R-:W-:Y:S04]  /*67900*/  STL [R1+0x15ec], R42 ;  /* 0x0015ec2a01007387 */ /* 0x000fe80000100800 */
[----:B------:R0:W-:Y:S04]  /*67910*/  STL [R1+0x15e8], R43 ;  /* 0x0015e82b01007387 */ /* 0x0001e80000100800 */
[----:B------:R-:W4:Y:S04]  /*67920*/  LDL.LU R45, [R1+0x1600] ;  /* 0x00160000012d7983 */ /* 0x000f280000300800 */
[----:B------:R-:W4:Y:S04]  /*67930*/  LDL.LU R44, [R1+0x1604] ;  /* 0x00160400012c7983 */ /* 0x000f280000300800 */
[----:B------:R0:W4:Y:S01]  /*67940*/  @!P0 LDG.E.U8 R40, desc[UR20][R42.64] ;  /* 0x000000142a288981 */ /* 0x000122000c1e1100 */
[----:B---3--:R-:W-:-:S04]  /*67950*/  IADD3 R8, P1, PT, R8, UR15, RZ ;  /* 0x0000000f08087c10 */ /* 0x008fc8000ff3e0ff */
[----:B--2---:R-:W-:Y:S01]  /*67960*/  IADD3.X R56, PT, PT, R56, UR58, RZ, P1, !PT ;  /* 0x0000003a38387c10 */ /* 0x004fe20008ffe4ff */
[----:B------:R-:W-:Y:S04]  /*67970*/  STL [R1+0x15f4], R8 ;  /* 0x0015f40801007387 */ /* 0x000fe80000100800 */
[----:B------:R1:W-:Y:S01]  /*67980*/  STL [R1+0x15f0], R56 ;  /* 0x0015f03801007387 */ /* 0x0003e20000100800 */
[----:B0-----:R-:W-:-:S03]  /*67990*/  @!P0 IMAD.MOV.U32 R43, RZ, RZ, R56 ;  /* 0x000000ffff2b8224 */ /* 0x001fc600078e0038 */
[----:B------:R-:W2:Y:S04]  /*679a0*/  LDL.LU R58, [R1+0x1640] ;  /* 0x00164000013a7983 */ /* 0x000ea80000300800 */
[----:B-1----:R-:W3:Y:S01]  /*679b0*/  LDL.LU R56, [R1+0x1644] ;  /* 0x0016440001387983 */ /* 0x002ee20000300800 */
[----:B------:R-:W-:Y:S01]  /*679c0*/  PRMT R41, RZ, 0x7610, R41 ;  /* 0x00007610ff297816 */ /* 0x000fe20000000029 */
[----:B------:R-:W-:Y:S02]  /*679d0*/  @!P0 IMAD.MOV.U32 R42, RZ, RZ, R8 ;  /* 0x000000ffff2a8224 */ /* 0x000fe400078e0008 */
[----:B------:R-:W-:Y:S02]  /*679e0*/  IMAD.MOV.U32 R86, RZ, RZ, R92 ;  /* 0x000000ffff567224 */ /* 0x000fe400078e005c */
[----:B------:R-:W-:-:S02]  /*679f0*/  IMAD.MOV.U32 R92, RZ, RZ, R0 ;  /* 0x000000ffff5c7224 */ /* 0x000fc400078e0000 */
[----:B------:R-:W-:Y:S01]  /*67a00*/  IMAD.MOV.U32 R8, RZ, RZ, R6 ;  /* 0x000000ffff087224 */ /* 0x000fe200078e0006 */
[----:B------:R0:W2:Y:S01]  /*67a10*/  @!P0 LDG.E.U8 R41, desc[UR20][R42.64] ;  /* 0x000000142a298981 */ /* 0x0000a2000c1e1100 */
[----:B------:R-:W-:Y:S02]  /*67a20*/  IMAD.MOV.U32 R0, RZ, RZ, R47 ;  /* 0x000000ffff007224 */ /* 0x000fe400078e002f */
[----:B------:R-:W-:Y:S01]  /*67a30*/  IMAD.MOV.U32 R6, RZ, RZ, R46 ;  /* 0x000000ffff067224 */ /* 0x000fe200078e002e */
[----:B----4-:R-:W-:-:S04]  /*67a40*/  IADD3 R44, P1, PT, R44, UR15, RZ ;  /* 0x0000000f2c2c7c10 */ /* 0x010fc8000ff3e0ff */
[----:B------:R-:W-:Y:S02]  /*67a50*/  IADD3.X R45, PT, PT, R45, UR58, RZ, P1, !PT ;  /* 0x0000003a2d2d7c10 */ /* 0x000fe40008ffe4ff */
[----:B0-----:R-:W-:Y:S01]  /*67a60*/  PRMT R42, RZ, 0x7610, R42 ;  /* 0x00007610ff2a7816 */ /* 0x001fe2000000002a */
[----:B------:R0:W-:Y:S04]  /*67a70*/  STL [R1+0x1604], R44 ;  /* 0x0016042c01007387 */ /* 0x0001e80000100800 */
[----:B------:R1:W-:Y:S04]  /*67a80*/  STL [R1+0x1600], R45 ;  /* 0x0016002d01007387 */ /* 0x0003e80000100800 */
[----:B------:R-:W4:Y:S04]  /*67a90*/  LDL.LU R47, [R1+0x1680] ;  /* 0x00168000012f7983 */ /* 0x000f280000300800 */
[----:B------:R-:W4:Y:S04]  /*67aa0*/  LDL.LU R46, [R1+0x1684] ;  /* 0x00168400012e7983 */ /* 0x000f280000300800 */
[----:B------:R0:W4:Y:S01]  /*67ab0*/  @!P0 LDG.E.U8 R42, desc[UR20][R44.64] ;  /* 0x000000142c2a8981 */ /* 0x000122000c1e1100 */
[----:B---3--:R-:W-:-:S04]  /*67ac0*/  IADD3 R56, P1, PT, R56, UR15, RZ ;  /* 0x0000000f38387c10 */ /* 0x008fc8000ff3e0ff */
[----:B--2---:R-:W-:Y:S01]  /*67ad0*/  IADD3.X R58, PT, PT, R58, UR58, RZ, P1, !PT ;  /* 0x0000003a3a3a7c10 */ /* 0x004fe20008ffe4ff */
[----:B------:R-:W-:Y:S01]  /*67ae0*/  STL [R1+0x1644], R56 ;  /* 0x0016443801007387 */ /* 0x000fe20000100800 */
[----:B0-----:R-:W-:-:S03]  /*67af0*/  @!P0 IMAD.MOV.U32 R44, RZ, RZ, R56 ;  /* 0x000000ffff2c8224 */ /* 0x001fc600078e0038 */
[----:B------:R0:W-:Y:S01]  /*67b00*/  STL [R1+0x1640], R58 ;  /* 0x0016403a01007387 */ /* 0x0001e20000100800 */
[----:B-1----:R-:W-:-:S03]  /*67b10*/  @!P0 IMAD.MOV.U32 R45, RZ, RZ, R58 ;  /* 0x000000ffff2d8224 */ /* 0x002fc600078e003a */
[----:B0-----:R-:W2:Y:S04]  /*67b20*/  LDL.LU R58, [R1+0x16c0] ;  /* 0x0016c000013a7983 */ /* 0x001ea80000300800 */
[----:B------:R-:W3:Y:S01]  /*67b30*/  LDL.LU R56, [R1+0x16c4] ;  /* 0x0016c40001387983 */ /* 0x000ee20000300800 */
[----:B------:R-:W-:-:S06]  /*67b40*/  PRMT R43, RZ, 0x7610, R43 ;  /* 0x00007610ff2b7816 */ /* 0x000fcc000000002b */
[----:B------:R0:W2:Y:S01]  /*67b50*/  @!P0 LDG.E.U8 R43, desc[UR20][R44.64] ;  /* 0x000000142c2b8981 */ /* 0x0000a2000c1e1100 */
[----:B----4-:R-:W-:-:S04]  /*67b60*/  IADD3 R46, P1, PT, R46, UR15, RZ ;  /* 0x0000000f2e2e7c10 */ /* 0x010fc8000ff3e0ff */
[----:B------:R-:W-:Y:S01]  /*67b70*/  IADD3.X R47, PT, PT, R47, UR58, RZ, P1, !PT ;  /* 0x0000003a2f2f7c10 */ /* 0x000fe20008ffe4ff */
[----:B------:R1:W-:Y:S01]  /*67b80*/  STL [R1+0x1684], R46 ;  /* 0x0016842e01007387 */ /* 0x0003e20000100800 */
[----:B0-----:R-:W-:-:S03]  /*67b90*/  PRMT R44, RZ, 0x7610, R44 ;  /* 0x00007610ff2c7816 */ /* 0x001fc6000000002c */
[----:B------:R0:W-:Y:S04]  /*67ba0*/  STL [R1+0x1680], R47 ;  /* 0x0016802f01007387 */ /* 0x0001e80000100800 */
[----:B------:R-:W4:Y:S04]  /*67bb0*/  LDL.LU R62, [R1+0x1608] ;  /* 0x00160800013e7983 */ /* 0x000f280000300800 */
[----:B------:R-:W4:Y:S04]  /*67bc0*/  LDL.LU R60, [R1+0x160c] ;  /* 0x00160c00013c7983 */ /* 0x000f280000300800 */
[----:B------:R1:W4:Y:S01]  /*67bd0*/  @!P0 LDG.E.U8 R44, desc[UR20][R46.64] ;  /* 0x000000142e2c8981 */ /* 0x000322000c1e1100 */
[----:B---3--:R-:W-:-:S04]  /*67be0*/  IADD3 R56, P1, PT, R56, UR15, RZ ;  /* 0x0000000f38387c10 */ /* 0x008fc8000ff3e0ff */
[----:B--2---:R-:W-:Y:S01]  /*67bf0*/  IADD3.X R58, PT, PT, R58, UR58, RZ, P1, !PT ;  /* 0x0000003a3a3a7c10 */ /* 0x004fe20008ffe4ff */
[----:B------:R-:W-:Y:S01]  /*67c00*/  STL [R1+0x16c4], R56 ;  /* 0x0016c43801007387 */ /* 0x000fe20000100800 */
[----:B-1----:R-:W-:-:S03]  /*67c10*/  @!P0 IMAD.MOV.U32 R46, RZ, RZ, R56 ;  /* 0x000000ffff2e8224 */ /* 0x002fc600078e0038 */
[----:B------:R1:W-:Y:S01]  /*67c20*/  STL [R1+0x16c0], R58 ;  /* 0x0016c03a01007387 */ /* 0x0003e20000100800 */
[----:B0-----:R-:W-:-:S03]  /*67c30*/  @!P0 IMAD.MOV.U32 R47, RZ, RZ, R58 ;  /* 0x000000ffff2f8224 */ /* 0x001fc600078e003a */
[----:B-1----:R-:W2:Y:S04]  /*67c40*/  LDL.LU R58, [R1+0x1610] ;  /* 0x00161000013a7983 */ /* 0x002ea80000300800 */
[----:B------:R-:W3:Y:S01]  /*67c50*/  LDL.LU R56, [R1+0x1614] ;  /* 0x0016140001387983 */ /* 0x000ee20000300800 */
[----:B----4-:R-:W-:Y:S02]  /*67c60*/  IADD3 R60, P1, PT, R60, UR15, RZ ;  /* 0x0000000f3c3c7c10 */ /* 0x010fe4000ff3e0ff */
[----:B------:R-:W-:Y:S02]  /*67c70*/  PRMT R45, RZ, 0x7610, R45 ;  /* 0x00007610ff2d7816 */ /* 0x000fe4000000002d */
[----:B------:R-:W-:Y:S02]  /*67c80*/  IADD3.X R62, PT, PT, R62, UR58, RZ, P1, !PT ;  /* 0x0000003a3e3e7c10 */ /* 0x000fe40008ffe4ff */
[----:B------:R-:W-:Y:S01]  /*67c90*/  PRMT R49, RZ, 0x7610, R49 ;  /* 0x00007610ff317816 */ /* 0x000fe20000000031 */
[----:B------:R-:W-:Y:S04]  /*67ca0*/  STL [R1+0x160c], R60 ;  /* 0x00160c3c01007387 */ /* 0x000fe80000100800 */
[----:B------:R0:W4:Y:S04]  /*67cb0*/  @!P0 LDG.E.U8 R45, desc[UR20][R46.64] ;  /* 0x000000142e2d8981 */ /* 0x000128000c1e1100 */
[----:B------:R1:W-:Y:S01]  /*67cc0*/  STL [R1+0x1608], R62 ;  /* 0x0016083e01007387 */ /* 0x0003e20000100800 */
[----:B0-----:R-:W-:-:S02]  /*67cd0*/  @!P0 IMAD.MOV.U32 R46, RZ, RZ, R60 ;  /* 0x000000ffff2e8224 */ /* 0x001fc400078e003c */
[----:B------:R-:W-:Y:S02]  /*67ce0*/  @!P0 IMAD.MOV.U32 R47, RZ, RZ, R62 ;  /* 0x000000ffff2f8224 */ /* 0x000fe400078e003e */
[----:B-1----:R-:W4:Y:S04]  /*67cf0*/  LDL.LU R62, [R1+0x1618] ;  /* 0x00161800013e7983 */ /* 0x002f280000300800 */
[----:B------:R-:W4:Y:S04]  /*67d00*/  LDL.LU R60, [R1+0x161c] ;  /* 0x00161c00013c7983 */ /* 0x000f280000300800 */
[----:B------:R0:W4:Y:S01]  /*67d10*/  @!P0 LDG.E.U8 R49, desc[UR20][R46.64] ;  /* 0x000000142e318981 */ /* 0x000122000c1e1100 */
[----:B---3--:R-:W-:-:S04]  /*67d20*/  IADD3 R56, P1, PT, R56, UR15, RZ ;  /* 0x0000000f38387c10 */ /* 0x008fc8000ff3e0ff */
[----:B--2---:R-:W-:Y:S01]  /*67d30*/  IADD3.X R58, PT, PT, R58, UR58, RZ, P1, !PT ;  /* 0x0000003a3a3a7c10 */ /* 0x004fe20008ffe4ff */
[----:B------:R-:W-:Y:S01]  /*67d40*/  STL [R1+0x1614], R56 ;  /* 0x0016143801007387 */ /* 0x000fe20000100800 */
[----:B0-----:R-:W-:-:S03]  /*67d50*/  @!P0 IMAD.MOV.U32 R46, RZ, RZ, R56 ;  /* 0x000000ffff2e8224 */ /* 0x001fc600078e0038 */
[----:B------:R0:W-:Y:S01]  /*67d60*/  STL [R1+0x1610], R58 ;  /* 0x0016103a01007387 */ /* 0x0001e20000100800 */
[----:B------:R-:W-:-:S03]  /*67d70*/  @!P0 IMAD.MOV.U32 R47, RZ, RZ, R58 ;  /* 0x000000ffff2f8224 */ /* 0x000fc600078e003a */
[----:B0-----:R-:W2:Y:S04]  /*67d80*/  LDL.LU R58, [R1+0x1648] ;  /* 0x00164800013a7983 */ /* 0x001ea80000300800 */
[----:B------:R-:W3:Y:S01]  /*67d90*/  LDL.LU R56, [R1+0x164c] ;  /* 0x00164c0001387983 */ /* 0x000ee20000300800 */
[----:B------:R-:W-:Y:S02]  /*67da0*/  PRMT R51, RZ, 0x7610, R51 ;  /* 0x00007610ff337816 */ /* 0x000fe40000000033 */
[----:B----4-:R-:W-:-:S04]  /*67db0*/  IADD3 R60, P1, PT, R60, UR15, RZ ;  /* 0x0000000f3c3c7c10 */ /* 0x010fc8000ff3e0ff */
[----:B------:R-:W-:Y:S01]  /*67dc0*/  IADD3.X R62, PT, PT, R62, UR58, RZ, P1, !PT ;  /* 0x0000003a3e3e7c10 */ /* 0x000fe20008ffe4ff */
        /* <DEDUP_REMOVED lines=119> */
[----:B------:R-:W-:Y:S01]  /*68540*/  IADD3.X R62, PT, PT, R62, UR58, RZ, P1, !PT ;  /* 0x0000003a3e3e7c10 */ /* 0x000fe20008ffe4ff */
[----:B------:R-:W-:Y:S04]  /*68550*/  STL [R1+0x166c], R60 ;  /* 0x00166c3c01007387 */ /* 0x000fe80000100800 */
[----:B------:R0:W4:Y:S04]  /*68560*/  @!P0 LDG.E.U8 R75, desc[UR20][R46.64] ;  /* 0x000000142e4b8981 */ /* 0x000128000c1e1100 */
[----:B------:R1:W-:Y:S04]  /*68570*/  STL [R1+0x1668], R62 ;  /* 0x0016683e01007387 */ /* 0x0003e80000100800 */
[----:B------:R-:W4:Y:S04]  /*68580*/  LDL.LU R66, [R1+0x1698] ;  /* 0x0016980001427983 */ /* 0x000f280000300800 */
[----:B------:R-:W4:Y:S01]  /*68590*/  LDL.LU R64, [R1+0x169c] ;  /* 0x00169c0001407983 */ /* 0x000f220000300800 */
[----:B------:R-:W-:Y:S01]  /*685a0*/  PRMT R77, RZ, 0x7610, R77 ;  /* 0x00007610ff4d7816 */ /* 0x000fe2000000004d */
[----:B0-----:R-:W-:-:S02]  /*685b0*/  @!P0 IMAD.MOV.U32 R46, RZ, RZ, R60 ;  /* 0x000000ffff2e8224 */ /* 0x001fc400078e003c */
[----:B------:R-:W-:-:S05]  /*685c0*/  @!P0 IMAD.MOV.U32 R47, RZ, RZ, R62 ;  /* 0x000000ffff2f8224 */ /* 0x000fca00078e003e */
[----:B------:R0:W4:Y:S01]  /*685d0*/  @!P0 LDG.E.U8 R77, desc[UR20][R46.64] ;  /* 0x000000142e4d8981 */ /* 0x000122000c1e1100 */
[----:B---3--:R-:W-:-:S04]  /*685e0*/  IADD3 R56, P1, PT, R56, UR15, RZ ;  /* 0x0000000f38387c10 */ /* 0x008fc8000ff3e0ff */
[----:B--2---:R-:W-:Y:S01]  /*685f0*/  IADD3.X R58, PT, PT, R58, UR58, RZ, P1, !PT ;  /* 0x0000003a3a3a7c10 */ /* 0x004fe20008ffe4ff */
[----:B------:R-:W-:Y:S04]  /*68600*/  STL [R1+0x1674], R56 ;  /* 0x0016743801007387 */ /* 0x000fe80000100800 */
[----:B------:R2:W-:Y:S04]  /*68610*/  STL [R1+0x1670], R58 ;  /* 0x0016703a01007387 */ /* 0x0005e80000100800 */
[----:B-1----:R-:W3:Y:S04]  /*68620*/  LDL.LU R62, [R1+0x6d8] ;  /* 0x0006d800013e7983 */ /* 0x002ee80000300800 */
[----:B------:R-:W3:Y:S01]  /*68630*/  LDL.LU R60, [R1+0x6ec] ;  /* 0x0006ec00013c7983 */ /* 0x000ee20000300800 */
[----:B0-----:R-:W-:-:S02]  /*68640*/  @!P0 IMAD.MOV.U32 R47, RZ, RZ, R58 ;  /* 0x000000ffff2f8224 */ /* 0x001fc400078e003a */
[----:B------:R-:W-:Y:S01]  /*68650*/  @!P0 IMAD.MOV.U32 R46, RZ, RZ, R56 ;  /* 0x000000ffff2e8224 */ /* 0x000fe200078e0038 */
[----:B--2---:R-:W2:Y:S04]  /*68660*/  LDL.LU R58, [R1+0x16a0] ;  /* 0x0016a000013a7983 */ /* 0x004ea80000300800 */
[----:B------:R-:W2:Y:S01]  /*68670*/  LDL.LU R56, [R1+0x16a4] ;  /* 0x0016a40001387983 */ /* 0x000ea20000300800 */
[----:B----4-:R-:W-:-:S04]  /*68680*/  IADD3 R64, P1, PT, R64, UR15, RZ ;  /* 0x0000000f40407c10 */ /* 0x010fc8000ff3e0ff */
[----:B------:R-:W-:Y:S01]  /*68690*/  IADD3.X R66, PT, PT, R66, UR58, RZ, P1, !PT ;  /* 0x0000003a42427c10 */ /* 0x000fe20008ffe4ff */
[----:B------:R-:W-:Y:S01]  /*686a0*/  STL [R1+0x169c], R64 ;  /* 0x00169c4001007387 */ /* 0x000fe20000100800 */
[----:B------:R-:W-:-:S03]  /*686b0*/  PRMT R79, RZ, 0x7610, R79 ;  /* 0x00007610ff4f7816 */ /* 0x000fc6000000004f */
[----:B------:R0:W-:Y:S04]  /*686c0*/  STL [R1+0x1698], R66 ;  /* 0x0016984201007387 */ /* 0x0001e80000100800 */
[----:B------:R1:W4:Y:S01]  /*686d0*/  @!P0 LDG.E.U8 R79, desc[UR20][R46.64] ;  /* 0x000000142e4f8981 */ /* 0x000322000c1e1100 */
[----:B------:R-:W-:Y:S02]  /*686e0*/  PRMT R81, RZ, 0x7610, R81 ;  /* 0x00007610ff517816 */ /* 0x000fe40000000051 */
[----:B------:R-:W-:Y:S01]  /*686f0*/  PRMT R83, RZ, 0x7610, R83 ;  /* 0x00007610ff537816 */ /* 0x000fe20000000053 */
[----:B-1----:R-:W-:Y:S02]  /*68700*/  @!P0 IMAD.MOV.U32 R46, RZ, RZ, R64 ;  /* 0x000000ffff2e8224 */ /* 0x002fe400078e0040 */
[----:B------:R-:W-:-:S05]  /*68710*/  @!P0 IMAD.MOV.U32 R47, RZ, RZ, R66 ;  /* 0x000000ffff2f8224 */ /* 0x000fca00078e0042 */
[----:B------:R1:W4:Y:S01]  /*68720*/  @!P0 LDG.E.U8 R81, desc[UR20][R46.64] ;  /* 0x000000142e518981 */ /* 0x000322000c1e1100 */
[----:B---3--:R-:W-:-:S04]  /*68730*/  IADD3 R60, P1, PT, R60, UR15, RZ ;  /* 0x0000000f3c3c7c10 */ /* 0x008fc8000ff3e0ff */
[----:B------:R-:W-:Y:S02]  /*68740*/  IADD3.X R62, PT, PT, R62, UR58, RZ, P1, !PT ;  /* 0x0000003a3e3e7c10 */ /* 0x000fe40008ffe4ff */
[----:B--2---:R-:W-:Y:S01]  /*68750*/  IADD3 R56, P1, PT, R56, UR15, RZ ;  /* 0x0000000f38387c10 */ /* 0x004fe2000ff3e0ff */
[----:B------:R-:W-:Y:S03]  /*68760*/  STL [R1+0x6ec], R60 ;  /* 0x0006ec3c01007387 */ /* 0x000fe60000100800 */
[----:B------:R-:W-:Y:S01]  /*68770*/  IADD3.X R58, PT, PT, R58, UR58, RZ, P1, !PT ;  /* 0x0000003a3a3a7c10 */ /* 0x000fe20008ffe4ff */
[----:B------:R2:W-:Y:S04]  /*68780*/  STL [R1+0x6d8], R62 ;  /* 0x0006d83e01007387 */ /* 0x0005e80000100800 */
[----:B------:R-:W-:Y:S04]  /*68790*/  STL [R1+0x16a4], R56 ;  /* 0x0016a43801007387 */ /* 0x000fe80000100800 */
[----:B------:R3:W-:Y:S04]  /*687a0*/  STL [R1+0x16a0], R58 ;  /* 0x0016a03a01007387 */ /* 0x0007e80000100800 */
[----:B------:R-:W4:Y:S04]  /*687b0*/  LDL.LU R68, [R1+0x16ac] ;  /* 0x0016ac0001447983 */ /* 0x000f280000300800 */
[----:B------:R-:W4:Y:S04]  /*687c0*/  LDL.LU R70, [R1+0x16a8] ;  /* 0x0016a80001467983 */ /* 0x000f280000300800 */
[----:B0-----:R-:W4:Y:S04]  /*687d0*/  LDL.LU R66, [R1+0x16b0] ;  /* 0x0016b00001427983 */ /* 0x001f280000300800 */
[----:B------:R-:W4:Y:S01]  /*687e0*/  LDL.LU R64, [R1+0x16b4] ;  /* 0x0016b40001407983 */ /* 0x000f220000300800 */
[----:B-1----:R-:W-:-:S02]  /*687f0*/  @!P0 IMAD.MOV.U32 R46, RZ, RZ, R60 ;  /* 0x000000ffff2e8224 */ /* 0x002fc400078e003c */
[----:B------:R-:W-:Y:S02]  /*68800*/  @!P0 IMAD.MOV.U32 R47, RZ, RZ, R62 ;  /* 0x000000ffff2f8224 */ /* 0x000fe400078e003e */
[----:B--2---:R-:W2:Y:S04]  /*68810*/  LDL.LU R62, [R1+0x6f0] ;  /* 0x0006f000013e7983 */ /* 0x004ea80000300800 */
[----:B------:R-:W2:Y:S04]  /*68820*/  LDL.LU R60, [R1+0x6f4] ;  /* 0x0006f400013c7983 */ /* 0x000ea80000300800 */
[----:B------:R0:W2:Y:S02]  /*68830*/  @!P0 LDG.E.U8 R83, desc[UR20][R46.64] ;  /* 0x000000142e538981 */ /* 0x0000a4000c1e1100 */
[----:B0-----:R-:W-:-:S02]  /*68840*/  @!P0 IMAD.MOV.U32 R47, RZ, RZ, R58 ;  /* 0x000000ffff2f8224 */ /* 0x001fc400078e003a */
[----:B------:R-:W-:Y:S01]  /*68850*/  @!P0 IMAD.MOV.U32 R46, RZ, RZ, R56 ;  /* 0x000000ffff2e8224 */ /* 0x000fe200078e0038 */
[----:B---3--:R-:W3:Y:S04]  /*68860*/  LDL.LU R58, [R1+0x6dc] ;  /* 0x0006dc00013a7983 */ /* 0x008ee80000300800 */
[----:B------:R-:W3:Y:S01]  /*68870*/  LDL.LU R56, [R1+0x6e0] ;  /* 0x0006e00001387983 */ /* 0x000ee20000300800 */
[----:B------:R-:W0:Y:S01]  /*68880*/  S2R R5, SR_TID.X ;  /* 0x0000000000057919 */ /* 0x000e220000002100 */
[----:B------:R-:W-:Y:S02]  /*68890*/  PRMT R85, RZ, 0x7610, R85 ;  /* 0x00007610ff557816 */ /* 0x000fe40000000055 */
[----:B------:R-:W-:-:S04]  /*688a0*/  PRMT R87, RZ, 0x7610, R87 ;  /* 0x00007610ff577816 */ /* 0x000fc80000000057 */
[----:B------:R1:W3:Y:S01]  /*688b0*/  @!P0 LDG.E.U8 R85, desc[UR20][R46.64] ;  /* 0x000000142e558981 */ /* 0x0002e2000c1e1100 */
[----:B------:R-:W-:Y:S02]  /*688c0*/  PRMT R89, RZ, 0x7610, R89 ;  /* 0x00007610ff597816 */ /* 0x000fe40000000059 */
[----:B------:R-:W-:Y:S02]  /*688d0*/  PRMT R91, RZ, 0x7610, R91 ;  /* 0x00007610ff5b7816 */ /* 0x000fe4000000005b */
[----:B------:R-:W-:Y:S02]  /*688e0*/  PRMT R93, RZ, 0x7610, R93 ;  /* 0x00007610ff5d7816 */ /* 0x000fe4000000005d */
[----:B0-----:R-:W-:-:S04]  /*688f0*/  LOP3.LUT R5, R5, 0x7f, RZ, 0xc0, !PT ;  /* 0x0000007f05057812 */ /* 0x001fc800078ec0ff */
[----:B------:R-:W-:Y:S02]  /*68900*/  LOP3.LUT R5, R5, 0x10, RZ, 0x3c, !PT ;  /* 0x0000001005057812 */ /* 0x000fe400078e3cff */
[----:B----4-:R-:W-:-:S04]  /*68910*/  IADD3 R68, P1, PT, R68, UR15, RZ ;  /* 0x0000000f44447c10 */ /* 0x010fc8000ff3e0ff */
[----:B------:R-:W-:Y:S02]  /*68920*/  IADD3.X R70, PT, PT, R70, UR58, RZ, P1, !PT ;  /* 0x0000003a46467c10 */ /* 0x000fe40008ffe4ff */
[----:B------:R-:W-:Y:S01]  /*68930*/  IADD3 R64, P1, PT, R64, UR15, RZ ;  /* 0x0000000f40407c10 */ /* 0x000fe2000ff3e0ff */
[----:B-1----:R-:W-:Y:S02]  /*68940*/  @!P0 IMAD.MOV.U32 R46, RZ, RZ, R68 ;  /* 0x000000ffff2e8224 */ /* 0x002fe400078e0044 */
[----:B------:R-:W-:Y:S01]  /*68950*/  @!P0 IMAD.MOV.U32 R47, RZ, RZ, R70 ;  /* 0x000000ffff2f8224 */ /* 0x000fe200078e0046 */
[----:B------:R-:W-:Y:S02]  /*68960*/  IADD3.X R66, PT, PT, R66, UR58, RZ, P1, !PT ;  /* 0x0000003a42427c10 */ /* 0x000fe40008ffe4ff */
[----:B--2---:R-:W-:Y:S02]  /*68970*/  IADD3 R60, P1, PT, R60, UR15, RZ ;  /* 0x0000000f3c3c7c10 */ /* 0x004fe4000ff3e0ff */
[----:B------:R0:W2:Y:S02]  /*68980*/  @!P0 LDG.E.U8 R87, desc[UR20][R46.64] ;  /* 0x000000142e578981 */ /* 0x0000a4000c1e1100 */
[----:B------:R-:W-:-:S02]  /*68990*/  IADD3.X R62, PT, PT, R62, UR58, RZ, P1, !PT ;  /* 0x0000003a3e3e7c10 */ /* 0x000fc40008ffe4ff */
[----:B------:R-:W-:Y:S04]  /*689a0*/  STL [R1+0x16ac], R68 ;  /* 0x0016ac4401007387 */ /* 0x000fe80000100800 */
[----:B------:R-:W-:Y:S01]  /*689b0*/  STL [R1+0x16a8], R70 ;  /* 0x0016a84601007387 */ /* 0x000fe20000100800 */
[----:B0-----:R-:W-:Y:S02]  /*689c0*/  @!P0 IMAD.MOV.U32 R46, RZ, RZ, R64 ;  /* 0x000000ffff2e8224 */ /* 0x001fe400078e0040 */
[----:B------:R-:W-:Y:S01]  /*689d0*/  @!P0 IMAD.MOV.U32 R47, RZ, RZ, R66 ;  /* 0x000000ffff2f8224 */ /* 0x000fe200078e0042 */
[----:B---3--:R-:W-:Y:S01]  /*689e0*/  IADD3 R56, P1, PT, R56, UR15, RZ ;  /* 0x0000000f38387c10 */ /* 0x008fe2000ff3e0ff */
[----:B------:R-:W-:Y:S04]  /*689f0*/  STL [R1+0x16b4], R64 ;  /* 0x0016b44001007387 */ /* 0x000fe80000100800 */
[----:B------:R0:W3:Y:S04]  /*68a00*/  @!P0 LDG.E.U8 R89, desc[UR20][R46.64] ;  /* 0x000000142e598981 */ /* 0x0000e8000c1e1100 */
[----:B------:R-:W-:Y:S01]  /*68a10*/  STL [R1+0x16b0], R66 ;  /* 0x0016b04201007387 */ /* 0x000fe20000100800 */
[----:B------:R-:W-:-:S03]  /*68a20*/  IADD3.X R58, PT, PT, R58, UR58, RZ, P1, !PT ;  /* 0x0000003a3a3a7c10 */ /* 0x000fc60008ffe4ff */
[----:B------:R-:W-:Y:S04]  /*68a30*/  STL [R1+0x6f4], R60 ;  /* 0x0006f43c01007387 */ /* 0x000fe80000100800 */
[----:B------:R-:W-:Y:S04]  /*68a40*/  STL [R1+0x6f0], R62 ;  /* 0x0006f03e01007387 */ /* 0x000fe80000100800 */
[----:B------:R-:W-:Y:S01]  /*68a50*/  STL [R1+0x6e0], R56 ;  /* 0x0006e03801007387 */ /* 0x000fe20000100800 */
[----:B0-----:R-:W-:Y:S02]  /*68a60*/  @!P0 IMAD.MOV.U32 R46, RZ, RZ, R60 ;  /* 0x000000ffff2e8224 */ /* 0x001fe400078e003c */
[----:B------:R-:W-:Y:S01]  /*68a70*/  @!P0 IMAD.MOV.U32 R47, RZ, RZ, R62 ;  /* 0x000000ffff2f8224 */ /* 0x000fe200078e003e */
[----:B------:R0:W-:Y:S04]  /*68a80*/  STL [R1+0x6dc], R58 ;  /* 0x0006dc3a01007387 */ /* 0x0001e80000100800 */
[----:B------:R1:W4:Y:S02]  /*68a90*/  @!P0 LDG.E.U8 R91, desc[UR20][R46.64] ;  /* 0x000000142e5b8981 */ /* 0x000324000c1e1100 */
[----:B-1----:R-:W-:-:S02]  /*68aa0*/  @!P0 IMAD.MOV.U32 R47, RZ, RZ, R58 ;  /* 0x000000ffff2f8224 */ /* 0x002fc400078e003a */
[----:B0-----:R-:W2:Y:S04]  /*68ab0*/  LDL.LU R58, [R1+0x36c] ;  /* 0x00036c00013a7983 */ /* 0x001ea80000300800 */
[----:B------:R-:W3:Y:S01]  /*68ac0*/  LDL.LU R60, [R1+0x350] ;  /* 0x00035000013c7983 */ /* 0x000ee20000300800 */
[----:B------:R-:W-:-:S03]  /*68ad0*/  @!P0 IMAD.MOV.U32 R46, RZ, RZ, R56 ;  /* 0x000000ffff2e8224 */ /* 0x000fc600078e0038 */
[----:B------:R-:W4:Y:S04]  /*68ae0*/  LDL.LU R62, [R1+0x334] ;  /* 0x00033400013e7983 */ /* 0x000f280000300800 */
[----:B------:R-:W4:Y:S04]  /*68af0*/  LDL.LU R64, [R1+0x318] ;  /* 0x0003180001407983 */ /* 0x000f280000300800 */
[----:B------:R-:W4:Y:S04]  /*68b00*/  LDL.LU R66, [R1+0x2fc] ;  /* 0x0002fc0001427983 */ /* 0x000f280000300800 */
[----:B------:R-:W4:Y:S04]  /*68b10*/  LDL.LU R68, [R1+0x2e0] ;  /* 0x0002e00001447983 */ /* 0x000f280000300800 */
[----:B------:R-:W4:Y:S04]  /*68b20*/  LDL.LU R70, [R1+0x2c4] ;  /* 0x0002c40001467983 */ /* 0x000f280000300800 */
[----:B------:R-:W4:Y:S04]  /*68b30*/  @!P0 LDG.E.U8 R93, desc[UR20][R46.64] ;  /* 0x000000142e5d8981 */ /* 0x000f28000c1e1100 */
[----:B------:R-:W4:Y:S04]  /*68b40*/  LDL.LU R72, [R1+0x2a8] ;  /* 0x0002a80001487983 */ /* 0x000f280000300800 */
[----:B------:R-:W-:Y:S04]  /*68b50*/  STS.U8 [R5+UR8+0x11c80], R86 ;  /* 0x011c805605007988 */ /* 0x000fe80008000008 */
[----:B------:R-:W4:Y:S04]  /*68b60*/  LDL.LU R74, [R1+0x28c] ;  /* 0x00028c00014a7983 */ /* 0x000f280000300800 */
[----:B------:R0:W-:Y:S04]  /*68b70*/  STS.U8 [R5+UR8+0x13480], R6 ;  /* 0x0134800605007988 */ /* 0x0001e80008000008 */
[----:B------:R-:W4:Y:S01]  /*68b80*/  LDL.LU R84, [R1+0x270] ;  /* 0x0002700001547983 */ /* 0x000f220000300800 */
[----:B------:R-:W-:-:S03]  /*68b90*/  IMAD.MOV.U32 R56, RZ, RZ, R7 ;  /* 0x000000ffff387224 */ /* 0x000fc600078e0007 */
        /* <DEDUP_REMOVED lines=11> */
[----:B------:R0:W-:Y:S04]  /*68c50*/  STS.U8 [R5+UR8+0x12880], R92 ;  /* 0x0128805c05007988 */ /* 0x0001e80008000008 */
[----:B------:R0:W-:Y:S04]  /*68c60*/  STS.U8 [R5+UR8+0x12c80], R8 ;  /* 0x012c800805007988 */ /* 0x0001e80008000008 */
[----:B------:R1:W-:Y:S04]  /*68c70*/  STS.U8 [R5+UR8+0x13080], R0 ;  /* 0x0130800005007988 */ /* 0x0003e80008000008 */
[----:B------:R1:W-:Y:S04]  /*68c80*/  STS.U8 [R5+UR8+0x13880], R2 ;  /* 0x0138800205007988 */ /* 0x0003e80008000008 */
[----:B0-----:R-:W4:Y:S04]  /*68c90*/  LDL.LU R88, [R1+0x158] ;  /* 0x0001580001587983 */ /* 0x001f280000300800 */
[----:B-1----:R-:W4:Y:S04]  /*68ca0*/  LDL.LU R90, [R1+0x13c] ;  /* 0x00013c00015a7983 */ /* 0x002f280000300800 */
        /* <DEDUP_REMOVED lines=20> */
[----:B------:R4:W-:Y:S04]  /*68df0*/  STS.U8 [R5+UR8+0x16480], R66 ;  /* 0x0164804205007988 */ /* 0x0009e80008000008 */
[----:B------:R2:W-:Y:S04]  /*68e00*/  STS.U8 [R5+UR8+0x16880], R68 ;  /* 0x0168804405007988 */ /* 0x0005e80008000008 */
[----:B0-----:R-:W4:Y:S04]  /*68e10*/  LDL.LU R58, [R1+0x2690] ;  /* 0x00269000013a7983 */ /* 0x001f280000300800 */
[----:B-1----:R-:W4:Y:S04]  /*68e20*/  LDL.LU R60, [R1+0x268c] ;  /* 0x00268c00013c7983 */ /* 0x002f280000300800 */
[----:B--2---:R-:W2:Y:S04]  /*68e30*/  LDL.LU R62, [R1+0x2688] ;  /* 0x00268800013e7983 */ /* 0x004ea80000300800 */
[----:B---3--:R-:W3:Y:S04]  /*68e40*/  LDL.LU R64, [R1+0x2684] ;  /* 0x0026840001407983 */ /* 0x008ee80000300800 */
[----:B----4-:R-:W4:Y:S04]  /*68e50*/  LDL.LU R66, [R1+0x2680] ;  /* 0x0026800001427983 */ /* 0x010f280000300800 */
[----:B------:R-:W2:Y:S04]  /*68e60*/  LDL.LU R68, [R1+0x267c] ;  /* 0x00267c0001447983 */ /* 0x000ea80000300800 */
[----:B------:R0:W-:Y:S04]  /*68e70*/  STS.U8 [R5+UR8+0x16c80], R70 ;  /* 0x016c804605007988 */ /* 0x0001e80008000008 */
[----:B------:R1:W-:Y:S04]  /*68e80*/  STS.U8 [R5+UR8+0x17080], R72 ;  /* 0x0170804805007988 */ /* 0x0003e80008000008 */
[----:B------:R0:W-:Y:S04]  /*68e90*/  STS.U8 [R5+UR8+0x17480], R74 ;  /* 0x0174804a05007988 */ /* 0x0001e80008000008 */
[----:B------:R0:W-:Y:S04]  /*68ea0*/  STS.U8 [R5+UR8+0x17880], R84 ;  /* 0x0178805405007988 */ /* 0x0001e80008000008 */
[----:B------:R1:W-:Y:S04]  /*68eb0*/  STS.U8 [R5+UR8+0x17c80], R6 ;  /* 0x017c800605007988 */ /* 0x0003e80008000008 */
[----:B------:R1:W-:Y:S04]  /*68ec0*/  STS.U8 [R5+UR8+0x18080], R7 ;  /* 0x0180800705007988 */ /* 0x0003e80008000008 */
[----:B0-----:R-:W2:Y:S04]  /*68ed0*/  LDL.LU R70, [R1+0x2678] ;  /* 0x0026780001467983 */ /* 0x001ea80000300800 */
[----:B-1----:R-:W2:Y:S04]  /*68ee0*/  LDL.LU R72, [R1+0x2674] ;  /* 0x0026740001487983 */ /* 0x002ea80000300800 */
[----:B------:R-:W2:Y:S04]  /*68ef0*/  LDL.LU R74, [R1+0x2670] ;  /* 0x00267000014a7983 */ /* 0x000ea80000300800 */
[----:B------:R-:W2:Y:S04]  /*68f00*/  LDL.LU R84, [R1+0x266c] ;  /* 0x00266c0001547983 */ /* 0x000ea80000300800 */
[----:B------:R-:W2:Y:S04]  /*68f10*/  LDL.LU R6, [R1+0x2668] ;  /* 0x0026680001067983 */ /* 0x000ea80000300800 */
[----:B------:R-:W2:Y:S04]  /*68f20*/  LDL.LU R7, [R1+0x2664] ;  /* 0x0026640001077983 */ /* 0x000ea80000300800 */
        /* <DEDUP_REMOVED lines=37> */
[----:B0-----:R-:W2:Y:S04]  /*69180*/  LDL.LU R7, [R1+0x3bc] ;  /* 0x0003bc0001077983 */ /* 0x001ea80000300800 */
[----:B------:R0:W-:Y:S02]  /*69190*/  STS.U8 [R5+UR8+0x1d080], R6 ;  /* 0x01d0800605007988 */ /* 0x0001e40008000008 */
[----:B0-----:R-:W0:Y:S02]  /*691a0*/  S2R R6, SR_TID.X ;  /* 0x0000000000067919 */ /* 0x001e240000002100 */
        /* <DEDUP_REMOVED lines=11> */
[----:B0-----:R-:W-:-:S04]  /*69260*/  LOP3.LUT R6, R6, 0x7f, RZ, 0xc0, !PT ;  /* 0x0000007f06067812 */ /* 0x001fc800078ec0ff */
[----:B------:R-:W-:-:S05]  /*69270*/  LOP3.LUT R6, R6, 0x20, RZ, 0x3c, !PT ;  /* 0x0000002006067812 */ /* 0x000fca00078e3cff */
[----:B---3--:R0:W-:Y:S04]  /*69280*/  STS.U8 [R6+UR8+0x10900], R76 ;  /* 0x0109004c06007988 */ /* 0x0081e80008000008 */
[----:B------:R1:W-:Y:S04]  /*69290*/  STS.U8 [R6+UR8+0x10d00], R78 ;  /* 0x010d004e06007988 */ /* 0x0003e80008000008 */
[----:B------:R3:W-:Y:S04]  /*692a0*/  STS.U8 [R6+UR8+0x11100], R80 ;  /* 0x0111005006007988 */ /* 0x0007e80008000008 */
[----:B------:R0:W-:Y:S04]  /*692b0*/  STS.U8 [R6+UR8+0x11500], R82 ;  /* 0x0115005206007988 */ /* 0x0001e80008000008 */
[----:B------:R1:W-:Y:S04]  /*692c0*/  STS.U8 [R6+UR8+0x11900], R86 ;  /* 0x0119005606007988 */ /* 0x0003e80008000008 */
[----:B----4-:R4:W-:Y:S04]  /*692d0*/  STS.U8 [R6+UR8+0x11d00], R88 ;  /* 0x011d005806007988 */ /* 0x0109e80008000008 */
[----:B0-----:R-:W2:Y:S04]  /*692e0*/  LDL.LU R76, [R1+0x3a0] ;  /* 0x0003a000014c7983 */ /* 0x001ea80000300800 */
[----:B-1----:R-:W2:Y:S04]  /*692f0*/  LDL.LU R78, [R1+0x384] ;  /* 0x00038400014e7983 */ /* 0x002ea80000300800 */
[----:B---3--:R-:W3:Y:S04]  /*69300*/  LDL.LU R80, [R1+0x368] ;  /* 0x0003680001507983 */ /* 0x008ee80000300800 */
[----:B------:R-:W3:Y:S04]  /*69310*/  LDL.LU R82, [R1+0x34c] ;  /* 0x00034c0001527983 */ /* 0x000ee80000300800 */
[----:B------:R-:W3:Y:S04]  /*69320*/  LDL.LU R86, [R1+0x330] ;  /* 0x0003300001567983 */ /* 0x000ee80000300800 */
[----:B------:R0:W-:Y:S04]  /*69330*/  STS.U8 [R6+UR8+0x12100], R90 ;  /* 0x0121005a06007988 */ /* 0x0001e80008000008 */
[----:B----4-:R-:W4:Y:S04]  /*69340*/  LDL.LU R88, [R1+0x314] ;  /* 0x0003140001587983 */ /* 0x010f280000300800 */
        /* <DEDUP_REMOVED lines=12> */
[----:B0-----:R-:W4:Y:S04]  /*69410*/  LDL.LU R4, [R1+0x250] ;  /* 0x0002500001047983 */ /* 0x001f280000300800 */
[----:B------:R-:W-:Y:S04]  /*69420*/  STS.U8 [R6+UR8+0x10100], R46 ;  /* 0x0101002e06007988 */ /* 0x000fe80008000008 */
[----:B------:R-:W-:Y:S04]  /*69430*/  STS.U8 [R6+UR8+0x10500], R47 ;  /* 0x0105002f06007988 */ /* 0x000fe80008000008 */
[----:B------:R-:W-:Y:S04]  /*69440*/  STS.U8 [R6+UR8+0x13900], R10 ;  /* 0x0139000a06007988 */ /* 0x000fe80008000008 */
[----:B------:R-:W-:Y:S04]  /*69450*/  STS.U8 [R6+UR8+0x13d00], R9 ;  /* 0x013d000906007988 */ /* 0x000fe80008000008 */
[----:B------:R-:W-:Y:S04]  /*69460*/  STS.U8 [R6+UR8+0x14100], R3 ;  /* 0x0141000306007988 */ /* 0x000fe80008000008 */
[----:B--2---:R0:W-:Y:S04]  /*69470*/  STS.U8 [R6+UR8+0x14900], R7 ;  /* 0x0149000706007988 */ /* 0x0041e80008000008 */
[----:B0-----:R-:W2:Y:S04]  /*69480*/  LDL.LU R7, [R1+0x234] ;  /* 0x0002340001077983 */ /* 0x001ea80000300800 */
        /* <DEDUP_REMOVED lines=18> */
[----:B------:R1:W-:Y:S04]  /*695b0*/  STS.U8 [R6+UR8+0x15100], R78 ;  /* 0x0151004e06007988 */ /* 0x0003e80008000008 */
[----:B---3--:R3:W-:Y:S04]  /*695c0*/  STS.U8 [R6+UR8+0x15500], R80 ;  /* 0x0155005006007988 */ /* 0x0087e80008000008 */
        /* <DEDUP_REMOVED lines=8> */
[----:B----4-:R-:W4:Y:S04]  /*69650*/  LDL.LU R88, [R1+0x264c] ;  /* 0x00264c0001587983 */ /* 0x010f280000300800 */
[----:B------:R0:W-:Y:S04]  /*69660*/  STS.U8 [R6+UR8+0x16500], R90 ;  /* 0x0165005a06007988 */ /* 0x0001e80008000008 */
        /* <DEDUP_REMOVED lines=11> */
[----:B------:R0:W-:Y:S04]  /*69720*/  STS.U8 [R6+UR8+0x17d00], R4 ;  /* 0x017d000406007988 */ /* 0x0001e80008000008 */
[----:B0-----:R-:W4:Y:S04]  /*69730*/  LDL.LU R4, [R1+0x2630] ;  /* 0x0026300001047983 */ /* 0x001f280000300800 */
[----:B--2---:R0:W-:Y:S04]  /*69740*/  STS.U8 [R6+UR8+0x18100], R7 ;  /* 0x0181000706007988 */ /* 0x0041e80008000008 */
[----:B0-----:R-:W2:Y:S04]  /*69750*/  LDL.LU R7, [R1+0x262c] ;  /* 0x00262c0001077983 */ /* 0x001ea80000300800 */
        /* <DEDUP_REMOVED lines=11> */
[----:B------:R0:W-:Y:S04]  /*69810*/  STS.U8 [R6+UR8+0x19d00], R28 ;  /* 0x019d001c06007988 */ /* 0x0001e80008000008 */
[----:B------:R-:W2:Y:S04]  /*69820*/  LDL.LU R35, [R1+0x508] ;  /* 0x0005080001237983 */ /* 0x000ea80000300800 */
        /* <DEDUP_REMOVED lines=20> */
[----:B---3--:R-:W3:Y:S04]  /*69970*/  LDL.LU R3, [R1+0x3d4] ;  /* 0x0003d40001037983 */ /* 0x008ee80000300800 */
[----:B------:R-:W-:Y:S04]  /*69980*/  STS.U8 [R6+UR8+0x1d500], R82 ;  /* 0x01d5005206007988 */ /* 0x000fe80008000008 */
[----:B----4-:R-:W-:Y:S04]  /*69990*/  STS.U8 [R6+UR8+0x1d100], R0 ;  /* 0x01d1000006007988 */ /* 0x010fe80008000008 */
[----:B------:R0:W-:Y:S04]  /*699a0*/  STS.U8 [R6+UR8+0x1cd00], R4 ;  /* 0x01cd000406007988 */ /* 0x0001e80008000008 */
[----:B0-----:R-:W4:Y:S04]  /*699b0*/  LDL.LU R4, [R1+0x3b8] ;  /* 0x0003b80001047983 */ /* 0x001f280000300800 */
[----:B------:R-:W4:Y:S04]  /*699c0*/  LDL.LU R0, [R1+0x39c] ;  /* 0x00039c0001007983 */ /* 0x000f280000300800 */
[----:B------:R-:W4:Y:S04]  /*699d0*/  LDL.LU R82, [R1+0x598] ;  /* 0x0005980001527983 */ /* 0x000f280000300800 */
        /* <DEDUP_REMOVED lines=10> */
[----:B--2---:R0:W-:Y:S02]  /*69a80*/  STS.U8 [R6+UR8+0x1c900], R7 ;  /* 0x01c9000706007988 */ /* 0x0041e40008000008 */
[----:B0-----:R-:W0:Y:S02]  /*69a90*/  S2R R7, SR_TID.X ;  /* 0x0000000000077919 */ /* 0x001e240000002100 */
[----:B0-----:R-:W-:-:S04]  /*69aa0*/  LOP3.LUT R7, R7, 0x7f, RZ, 0xc0, !PT ;  /* 0x0000007f07077812 */ /* 0x001fc800078ec0ff */
[----:B------:R-:W-:-:S05]  /*69ab0*/  LOP3.LUT R7, R7, 0x30, RZ, 0x3c, !PT ;  /* 0x0000003007077812 */ /* 0x000fca00078e3cff */
[----:B------:R0:W-:Y:S04]  /*69ac0*/  STS.U8 [R7+UR8+0x13d80], R10 ;  /* 0x013d800a07007988 */ /* 0x0001e80008000008 */
[----:B------:R1:W-:Y:S04]  /*69ad0*/  STS.U8 [R7+UR8+0x14180], R9 ;  /* 0x0141800907007988 */ /* 0x0003e80008000008 */
[----:B---3--:R2:W-:Y:S04]  /*69ae0*/  STS.U8 [R7+UR8+0x14580], R3 ;  /* 0x0145800307007988 */ /* 0x0085e80008000008 */
[----:B0-----:R-:W3:Y:S04]  /*69af0*/  LDL.LU R10, [R1+0x380] ;  /* 0x00038000010a7983 */ /* 0x001ee80000300800 */
[----:B-1----:R-:W3:Y:S04]  /*69b00*/  LDL.LU R9, [R1+0x364] ;  /* 0x0003640001097983 */ /* 0x002ee80000300800 */
[----:B--2---:R-:W2:Y:S04]  /*69b10*/  LDL.LU R3, [R1+0x348] ;  /* 0x0003480001037983 */ /* 0x004ea80000300800 */
        /* <DEDUP_REMOVED lines=37> */
[----:B-1----:R-:W4:Y:S04]  /*69d70*/  LDL.LU R56, [R1+0xa8] ;  /* 0x0000a80001387983 */ /* 0x002f280000300800 */
[----:B------:R1:W-:Y:S04]  /*69d80*/  STS.U8 [R7+UR8+0x13180], R84 ;  /* 0x0131805407007988 */ /* 0x0003e80008000008 */
[----:B------:R1:W-:Y:S04]  /*69d90*/  STS.U8 [R7+UR8+0x13580], R46 ;  /* 0x0135802e07007988 */ /* 0x0003e80008000008 */
[----:B------:R1:W-:Y:S04]  /*69da0*/  STS.U8 [R7+UR8+0x13980], R47 ;  /* 0x0139802f07007988 */ /* 0x0003e80008000008 */
[----:B0-----:R-:W4:Y:S04]  /*69db0*/  LDL.LU R70, [R1+0x8c] ;  /* 0x00008c0001467983 */ /* 0x001f280000300800 */
[----:B-1----:R-:W4:Y:S04]  /*69dc0*/  LDL.LU R84, [R1+0x70] ;  /* 0x0000700001547983 */ /* 0x002f280000300800 */
[----:B------:R-:W4:Y:S04]  /*69dd0*/  LDL.LU R46, [R1+0x54] ;  /* 0x00005400012e7983 */ /* 0x000f280000300800 */
[----:B------:R-:W4:Y:S04]  /*69de0*/  LDL.LU R47, [R1+0x38] ;  /* 0x00003800012f7983 */ /* 0x000f280000300800 */
[----:B---3--:R0:W-:Y:S04]  /*69df0*/  STS.U8 [R7+UR8+0x15180], R10 ;  /* 0x0151800a07007988 */ /* 0x0081e80008000008 */
[----:B------:R1:W-:Y:S04]  /*69e00*/  STS.U8 [R7+UR8+0x15580], R9 ;  /* 0x0155800907007988 */ /* 0x0003e80008000008 */
[----:B--2---:R2:W-:Y:S04]  /*69e10*/  STS.U8 [R7+UR8+0x15980], R3 ;  /* 0x0159800307007988 */ /* 0x0045e80008000008 */
[----:B0-----:R-:W3:Y:S04]  /*69e20*/  LDL.LU R10, [R1+0x2628] ;  /* 0x00262800010a7983 */ /* 0x001ee80000300800 */
[----:B-1----:R-:W3:Y:S04]  /*69e30*/  LDL.LU R9, [R1+0x2624] ;  /* 0x0026240001097983 */ /* 0x002ee80000300800 */
[----:B--2---:R-:W2:Y:S04]  /*69e40*/  LDL.LU R3, [R1+0x2620] ;  /* 0x0026200001037983 */ /* 0x004ea80000300800 */
[----:B----4-:R0:W-:Y:S04]  /*69e50*/  STS.U8 [R7+UR8+0x15d80], R4 ;  /* 0x015d800407007988 */ /* 0x0101e80008000008 */
[----:B------:R1:W-:Y:S04]  /*69e60*/  STS.U8 [R7+UR8+0x16180], R0 ;  /* 0x0161800007007988 */ /* 0x0003e80008000008 */
[----:B------:R-:W-:Y:S04]  /*69e70*/  STS.U8 [R7+UR8+0x17d80], R36 ;  /* 0x017d802407007988 */ /* 0x000fe80008000008 */
[----:B0-----:R-:W4:Y:S04]  /*69e80*/  LDL.LU R4, [R1+0x261c] ;  /* 0x00261c0001047983 */ /* 0x001f280000300800 */
[----:B-1----:R-:W3:Y:S04]  /*69e90*/  LDL.LU R0, [R1+0x2618] ;  /* 0x0026180001007983 */ /* 0x002ee80000300800 */
        /* <DEDUP_REMOVED lines=22> */
[----:B------:R-:W3:Y:S04]  /*6a000*/  LDL.LU R29, [R1+0x57c] ;  /* 0x00057c00011d7983 */ /* 0x000ee80000300800 */
        /* <DEDUP_REMOVED lines=18> */
[----:B------:R0:W-:Y:S02]  /*6a130*/  STS.U8 [R7+UR8+0x1d180], R8 ;  /* 0x01d1800807007988 */ /* 0x0001e40008000008 */
[----:B0-----:R-:W0:Y:S02]  /*6a140*/  S2R R8, SR_TID.X ;  /* 0x0000000000087919 */ /* 0x001e240000002100 */
[----:B------:R1:W-:Y:S04]  /*6a150*/  STS.U8 [R7+UR8+0x1ed80], R37 ;  /* 0x01ed802507007988 */ /* 0x0003e80008000008 */
[----:B------:R1:W-:Y:S04]  /*6a160*/  STS.U8 [R7+UR8+0x1e980], R30 ;  /* 0x01e9801e07007988 */ /* 0x0003e80008000008 */
[----:B------:R0:W-:Y:S04]  /*6a170*/  STS.U8 [R7+UR8+0x1e580], R23 ;  /* 0x01e5801707007988 */ /* 0x0001e80008000008 */
[----:B------:R0:W-:Y:S04]  /*6a180*/  STS.U8 [R7+UR8+0x1e180], R16 ;  /* 0x01e1801007007988 */ /* 0x0001e80008000008 */
[----:B------:R0:W-:Y:S04]  /*6a190*/  STS.U8 [R7+UR8+0x1dd80], R52 ;  /* 0x01dd803407007988 */ /* 0x0001e80008000008 */
[----:B------:R0:W-:Y:S04]  /*6a1a0*/  STS.U8 [R7+UR8+0x1d980], R66 ;  /* 0x01d9804207007988 */ /* 0x0001e80008000008 */
[----:B-1----:R-:W4:Y:S04]  /*6a1b0*/  LDL.LU R37, [R1+0x37c] ;  /* 0x00037c0001257983 */ /* 0x002f280000300800 */
[----:B------:R-:W4:Y:S04]  /*6a1c0*/  LDL.LU R30, [R1+0x360] ;  /* 0x00036000011e7983 */ /* 0x000f280000300800 */
[----:B0-----:R-:W4:Y:S04]  /*6a1d0*/  LDL.LU R23, [R1+0x344] ;  /* 0x0003440001177983 */ /* 0x001f280000300800 */
[----:B------:R-:W4:Y:S04]  /*6a1e0*/  LDL.LU R16, [R1+0x328] ;  /* 0x0003280001107983 */ /* 0x000f280000300800 */
[----:B------:R-:W4:Y:S04]  /*6a1f0*/  LDL.LU R52, [R1+0x30c] ;  /* 0x00030c0001347983 */ /* 0x000f280000300800 */
[----:B------:R0:W-:Y:S04]  /*6a200*/  STS.U8 [R7+UR8+0x1d580], R80 ;  /* 0x01d5805007007988 */ /* 0x0001e80008000008 */
[----:B------:R-:W4:Y:S04]  /*6a210*/  LDL.LU R66, [R1+0x2f0] ;  /* 0x0002f00001427983 */ /* 0x000f280000300800 */
[----:B------:R1:W-:Y:S04]  /*6a220*/  STS.U8 [R7+UR8+0x16d80], R59 ;  /* 0x016d803b07007988 */ /* 0x0003e80008000008 */
[----:B------:R0:W-:Y:S04]  /*6a230*/  STS.U8 [R7+UR8+0x17180], R57 ;  /* 0x0171803907007988 */ /* 0x0001e80008000008 */
[----:B------:R0:W-:Y:S04]  /*6a240*/  STS.U8 [R7+UR8+0x17580], R55 ;  /* 0x0175803707007988 */ /* 0x0001e80008000008 */
[----:B------:R-:W-:Y:S04]  /*6a250*/  STS.U8 [R7+UR8+0x16580], R6 ;  /* 0x0165800607007988 */ /* 0x000fe80008000008 */
[----:B------:R-:W-:Y:S04]  /*6a260*/  STS.U8 [R7+UR8+0x16980], R5 ;  /* 0x0169800507007988 */ /* 0x000fe80008000008 */
[----:B------:R1:W-:Y:S04]  /*6a270*/  STS.U8 [R7+UR8+0x17980], R49 ;  /* 0x0179803107007988 */ /* 0x0003e80008000008 */
[----:B0-----:R-:W4:Y:S04]  /*6a280*/  LDL.LU R80, [R1+0x2d4] ;  /* 0x0002d40001507983 */ /* 0x001f280000300800 */
[----:B------:R-:W-:Y:S04]  /*6a290*/  STS.U8 [R7+UR8+0x1f180], R51 ;  /* 0x01f1803307007988 */ /* 0x000fe80008000008 */
[----:B-1----:R-:W4:Y:S04]  /*6a2a0*/  LDL.LU R59, [R1+0x2b8] ;  /* 0x0002b800013b7983 */ /* 0x002f280000300800 */
[----:B------:R-:W4:Y:S04]  /*6a2b0*/  LDL.LU R57, [R1+0x29c] ;  /* 0x00029c0001397983 */ /* 0x000f280000300800 */
[----:B------:R-:W-:Y:S04]  /*6a2c0*/  STS.U8 [R7+UR8+0x1f580], R67 ;  /* 0x01f5804307007988 */ /* 0x000fe80008000008 */
[----:B------:R-:W-:Y:S04]  /*6a2d0*/  STS.U8 [R7+UR8+0x1f980], R69 ;  /* 0x01f9804507007988 */ /* 0x000fe80008000008 */
[----:B------:R-:W-:Y:S04]  /*6a2e0*/  STS.U8 [R7+UR8+0x1fd80], R71 ;  /* 0x01fd804707007988 */ /* 0x000fe80008000008 */
[----:B------:R-:W4:Y:S01]  /*6a2f0*/  LDL.LU R55, [R1+0x280] ;  /* 0x0002800001377983 */ /* 0x000f220000300800 */
[----:B------:R-:W-:-:S03]  /*6a300*/  LOP3.LUT R8, R8, 0x7f, RZ, 0xc0, !PT ;  /* 0x0000007f08087812 */ /* 0x000fc600078ec0ff */
[----:B------:R-:W4:Y:S01]  /*6a310*/  LDL.LU R49, [R1+0x264] ;  /* 0x0002640001317983 */ /* 0x000f220000300800 */
[----:B------:R-:W-:-:S05]  /*6a320*/  LOP3.LUT R8, R8, 0x40, RZ, 0x3c, !PT ;  /* 0x0000004008087812 */ /* 0x000fca00078e3cff */
        /* <DEDUP_REMOVED lines=38> */
[----:B0-----:R-:W4:Y:S04]  /*6a590*/  LDL.LU R46, [R1+0x50] ;  /* 0x00005000012e7983 */ /* 0x001f280000300800 */
[----:B-1----:R-:W4:Y:S04]  /*6a5a0*/  LDL.LU R47, [R1+0x34] ;  /* 0x00003400012f7983 */ /* 0x002f280000300800 */
[----:B------:R0:W-:Y:S04]  /*6a5b0*/  STS.U8 [R8+UR8+0x18200], R29 ;  /* 0x0182001d08007988 */ /* 0x0001e80008000008 */
[----:B--2---:R1:W-:Y:S04]  /*6a5c0*/  STS.U8 [R8+UR8+0x18600], R22 ;  /* 0x0186001608007988 */ /* 0x0043e80008000008 */
[----:B---3--:R2:W-:Y:S04]  /*6a5d0*/  STS.U8 [R8+UR8+0x18a00], R15 ;  /* 0x018a000f08007988 */ /* 0x0085e80008000008 */
[----:B----4-:R3:W-:Y:S04]  /*6a5e0*/  STS.U8 [R8+UR8+0x18e00], R54 ;  /* 0x018e003608007988 */ /* 0x0107e80008000008 */
[----:B------:R4:W-:Y:S04]  /*6a5f0*/  STS.U8 [R8+UR8+0x19200], R68 ;  /* 0x0192004408007988 */ /* 0x0009e80008000008 */
[----:B0-----:R-:W4:Y:S04]  /*6a600*/  LDL.LU R29, [R1+0x590] ;  /* 0x00059000011d7983 */ /* 0x001f280000300800 */
[----:B-1----:R-:W4:Y:S04]  /*6a610*/  LDL.LU R22, [R1+0x578] ;  /* 0x0005780001167983 */ /* 0x002f280000300800 */
[----:B--2---:R-:W2:Y:S04]  /*6a620*/  LDL.LU R15, [R1+0x560] ;  /* 0x00056000010f7983 */ /* 0x004ea80000300800 */
[----:B---3--:R-:W3:Y:S04]  /*6a630*/  LDL.LU R54, [R1+0x548] ;  /* 0x0005480001367983 */ /* 0x008ee80000300800 */
        /* <DEDUP_REMOVED lines=52> */
[----:B------:R-:W-:Y:S04]  /*6a980*/  STS.U8 [R8+UR8+0x1d200], R92 ;  /* 0x01d2005c08007988 */ /* 0x000fe80008000008 */
[----:B------:R-:W4:Y:S04]  /*6a990*/  LDL.LU R55, [R1+0x298] ;  /* 0x0002980001377983 */ /* 0x000f280000300800 */
[----:B------:R-:W-:Y:S01]  /*6a9a0*/  STS.U8 [R8+UR8+0x1d600], R78 ;  /* 0x01d6004e08007988 */ /* 0x000fe20008000008 */
[----:B------:R-:W-:-:S03]  /*6a9b0*/  LOP3.LUT R9, R9, 0x7f, RZ, 0xc0, !PT ;  /* 0x0000007f09097812 */ /* 0x000fc600078ec0ff */
[----:B------:R-:W-:Y:S04]  /*6a9c0*/  STS.U8 [R8+UR8+0x1da00], R64 ;  /* 0x01da004008007988 */ /* 0x000fe80008000008 */
[----:B------:R-:W-:Y:S04]  /*6a9d0*/  STS.U8 [R8+UR8+0x1de00], R50 ;  /* 0x01de003208007988 */ /* 0x000fe80008000008 */
[----:B------:R-:W-:Y:S01]  /*6a9e0*/  STS.U8 [R8+UR8+0x1e200], R17 ;  /* 0x01e2001108007988 */ /* 0x000fe20008000008 */
[----:B------:R-:W-:-:S03]  /*6a9f0*/  LOP3.LUT R9, R9, 0x50, RZ, 0x3c, !PT ;  /* 0x0000005009097812 */ /* 0x000fc600078e3cff */
[----:B------:R-:W-:Y:S04]  /*6aa00*/  STS.U8 [R8+UR8+0x1e600], R24 ;  /* 0x01e6001808007988 */ /* 0x000fe80008000008 */
[----:B------:R-:W-:Y:S04]  /*6aa10*/  STS.U8 [R8+UR8+0x1ea00], R31 ;  /* 0x01ea001f08007988 */ /* 0x000fe80008000008 */
[----:B------:R-:W-:Y:S04]  /*6aa20*/  STS.U8 [R8+UR8+0x1ee00], R38 ;  /* 0x01ee002608007988 */ /* 0x000fe80008000008 */
[----:B------:R-:W-:Y:S04]  /*6aa30*/  STS.U8 [R8+UR8+0x1f200], R53 ;  /* 0x01f2003508007988 */ /* 0x000fe80008000008 */
[----:B------:R-:W-:Y:S04]  /*6aa40*/  STS.U8 [R8+UR8+0x1f600], R73 ;  /* 0x01f6004908007988 */ /* 0x000fe80008000008 */
[----:B------:R-:W-:Y:S04]  /*6aa50*/  STS.U8 [R8+UR8+0x1fa00], R81 ;  /* 0x01fa005108007988 */ /* 0x000fe80008000008 */
[----:B------:R-:W-:Y:S04]  /*6aa60*/  STS.U8 [R8+UR8+0x1fe00], R83 ;  /* 0x01fe005308007988 */ /* 0x000fe80008000008 */
[----:B------:R-:W4:Y:S04]  /*6aa70*/  LDL.LU R49, [R1+0x27c] ;  /* 0x00027c0001317983 */ /* 0x000f280000300800 */
[----:B------:R-:W4:Y:S04]  /*6aa80*/  LDL.LU R36, [R1+0x260] ;  /* 0x0002600001247983 */ /* 0x000f280000300800 */
[----:B------:R0:W-:Y:S04]  /*6aa90*/  STS.U8 [R9+UR8+0x10280], R29 ;  /* 0x0102801d09007988 */ /* 0x0001e80008000008 */
[----:B------:R1:W-:Y:S04]  /*6aaa0*/  STS.U8 [R9+UR8+0x10680], R22 ;  /* 0x0106801609007988 */ /* 0x0003e80008000008 */
[----:B--2---:R2:W-:Y:S04]  /*6aab0*/  STS.U8 [R9+UR8+0x10a80], R15 ;  /* 0x010a800f09007988 */ /* 0x0045e80008000008 */
[----:B---3--:R3:W-:Y:S04]  /*6aac0*/  STS.U8 [R9+UR8+0x10e80], R54 ;  /* 0x010e803609007988 */ /* 0x0087e80008000008 */
[----:B----4-:R4:W-:Y:S04]  /*6aad0*/  STS.U8 [R9+UR8+0x11280], R68 ;  /* 0x0112804409007988 */ /* 0x0109e80008000008 */
        /* <DEDUP_REMOVED lines=34> */
[----:B0-----:R-:W4:Y:S04]  /*6ad00*/  LDL.LU R3, [R1+0x2610] ;  /* 0x0026100001037983 */ /* 0x001f280000300800 */
        /* <DEDUP_REMOVED lines=127> */
[----:B---3--:R1:W-:Y:S04]  /*6b500*/  STS.U8 [R10+UR8+0x18b00], R54 ;  /* 0x018b00360a007988 */ /* 0x0083e80008000008 */
[----:B----4-:R2:W-:Y:S04]  /*6b510*/  STS.U8 [R10+UR8+0x18f00], R68 ;  /* 0x018f00440a007988 */ /* 0x0105e80008000008 */
[----:B0-----:R-:W3:Y:S04]  /*6b520*/  LDL.LU R15, [R1+0x588] ;  /* 0x00058800010f7983 */ /* 0x001ee80000300800 */
[----:B-1----:R-:W4:Y:S04]  /*6b530*/  LDL.LU R54, [R1+0x570] ;  /* 0x0005700001367983 */ /* 0x002f280000300800 */
[----:B------:R0:W-:Y:S04]  /*6b540*/  STS.U8 [R10+UR8+0x19300], R82 ;  /* 0x019300520a007988 */ /* 0x0001e80008000008 */
[----:B--2---:R-:W2:Y:S04]  /*6b550*/  LDL.LU R68, [R1+0x558] ;  /* 0x0005580001447983 */ /* 0x004ea80000300800 */
        /* <DEDUP_REMOVED lines=25> */
[----:B0-----:R-:W2:Y:S04]  /*6b6f0*/  LDL.LU R46, [R1+0x3fc] ;  /* 0x0003fc00012e7983 */ /* 0x001ea80000300800 */
[----:B-1----:R-:W2:Y:S04]  /*6b700*/  LDL.LU R47, [R1+0x3e0] ;  /* 0x0003e000012f7983 */ /* 0x002ea80000300800 */
        /* <DEDUP_REMOVED lines=10> */
[----:B------:R0:W-:Y:S02]  /*6b7b0*/  STS.U8 [R10+UR8+0x1cf00], R11 ;  /* 0x01cf000b0a007988 */ /* 0x0001e40008000008 */
[----:B0-----:R-:W0:Y:S02]  /*6b7c0*/  S2R R11, SR_TID.X ;  /* 0x00000000000b7919 */ /* 0x001e240000002100 */
        /* <DEDUP_REMOVED lines=8> */
[----:B-1----:R-:W2:Y:S04]  /*6b850*/  LDL.LU R55, [R1+0x2c8] ;  /* 0x0002c80001377983 */ /* 0x002ea80000300800 */
[----:B0-----:R-:W2:Y:S04]  /*6b860*/  LDL.LU R49, [R1+0x2ac] ;  /* 0x0002ac0001317983 */ /* 0x001ea80000300800 */
[----:B------:R-:W-:Y:S04]  /*6b870*/  STS.U8 [R10+UR8+0x1df00], R12 ;  /* 0x01df000c0a007988 */ /* 0x000fe80008000008 */
[----:B------:R-:W2:Y:S04]  /*6b880*/  LDL.LU R36, [R1+0x290] ;  /* 0x0002900001247983 */ /* 0x000ea80000300800 */
        /* <DEDUP_REMOVED lines=8> */
[----:B------:R-:W2:Y:S04]  /*6b910*/  LDL.LU R29, [R1+0x274] ;  /* 0x00027400011d7983 */ /* 0x000ea80000300800 */
[----:B------:R-:W2:Y:S01]  /*6b920*/  LDL.LU R22, [R1+0x258] ;  /* 0x0002580001167983 */ /* 0x000ea20000300800 */
[----:B------:R-:W-:-:S04]  /*6b930*/  LOP3.LUT R11, R11, 0x7f, RZ, 0xc0, !PT ;  /* 0x0000007f0b0b7812 */ /* 0x000fc800078ec0ff */
[----:B------:R-:W-:-:S05]  /*6b940*/  LOP3.LUT R11, R11, 0x70, RZ, 0x3c, !PT ;  /* 0x000000700b0b7812 */ /* 0x000fca00078e3cff */
[----:B---3--:R0:W-:Y:S04]  /*6b950*/  STS.U8 [R11+UR8+0x10380], R15 ;  /* 0x0103800f0b007988 */ /* 0x0081e80008000008 */
[----:B----4-:R1:W-:Y:S04]  /*6b960*/  STS.U8 [R11+UR8+0x10780], R54 ;  /* 0x010780360b007988 */ /* 0x0103e80008000008 */
[----:B--2---:R2:W-:Y:S04]  /*6b970*/  STS.U8 [R11+UR8+0x10b80], R68 ;  /* 0x010b80440b007988 */ /* 0x0045e80008000008 */
        /* <DEDUP_REMOVED lines=27> */
[----:B------:R1:W-:Y:S04]  /*6bb30*/  STS.U8 [R11+UR8+0x14380], R47 ;  /* 0x0143802f0b007988 */ /* 0x0003e80008000008 */
        /* <DEDUP_REMOVED lines=9> */
[----:B0-----:R-:W2:Y:S04]  /*6bbd0*/  LDL.LU R46, [R1+0x98] ;  /* 0x00009800012e7983 */ /* 0x001ea80000300800 */
[----:B------:R-:W-:Y:S04]  /*6bbe0*/  STS.U8 [R11+UR8+0x16780], R57 ;  /* 0x016780390b007988 */ /* 0x000fe80008000008 */
[----:B-1----:R-:W2:Y:S04]  /*6bbf0*/  LDL.LU R47, [R1+0x7c] ;  /* 0x00007c00012f7983 */ /* 0x002ea80000300800 */
[----:B------:R0:W-:Y:S04]  /*6bc00*/  STS.U8 [R11+UR8+0x1c380], R0 ;  /* 0x01c380000b007988 */ /* 0x0001e80008000008 */
[----:B0-----:R-:W2:Y:S04]  /*6bc10*/  LDL.LU R0, [R1+0x2608] ;  /* 0x0026080001007983 */ /* 0x001ea80000300800 */
[----:B------:R0:W-:Y:S04]  /*6bc20*/  STS.U8 [R11+UR8+0x1c780], R3 ;  /* 0x01c780030b007988 */ /* 0x0001e80008000008 */
[----:B------:R1:W-:Y:S04]  /*6bc30*/  STS.U8 [R11+UR8+0x1cb80], R4 ;  /* 0x01cb80040b007988 */ /* 0x0003e80008000008 */
[----:B0-----:R0:W5:Y:S04]  /*6bc40*/  LDL.LU R3, [R1+0x2604] ;  /* 0x0026040001037983 */ /* 0x0011680000300800 */
[----:B-1----:R0:W5:Y:S04]  /*6bc50*/  LDL.LU R4, [R1+0x2600] ;  /* 0x0026000001047983 */ /* 0x0021680000300800 */
[----:B------:R-:W-:Y:S04]  /*6bc60*/  STS.U8 [R11+UR8+0x16b80], R55 ;  /* 0x016b80370b007988 */ /* 0x000fe80008000008 */
[----:B------:R-:W-:Y:S04]  /*6bc70*/  STS.U8 [R11+UR8+0x16f80], R49 ;  /* 0x016f80310b007988 */ /* 0x000fe80008000008 */
[----:B------:R-:W-:Y:S04]  /*6bc80*/  STS.U8 [R11+UR8+0x17380], R36 ;  /* 0x017380240b007988 */ /* 0x000fe80008000008 */
[----:B------:R1:W-:Y:S04]  /*6bc90*/  STS.U8 [R11+UR8+0x1cf80], R2 ;  /* 0x01cf80020b007988 */ /* 0x0003e80008000008 */
        /* <DEDUP_REMOVED lines=13> */
[----:B------:R-:W0:Y:S01]  /*6bd70*/  S2R R6, SR_TID.X ;  /* 0x0000000000067919 */ /* 0x000e220000002100 */
[----:B------:R-:W0:Y:S01]  /*6bd80*/  S2R R5, SR_TID.X ;  /* 0x0000000000057919 */ /* 0x000e220000002100 */
[----:B-1----:R-:W1:Y:S01]  /*6bd90*/  S2R R2, SR_TID.X ;  /* 0x0000000000027919 */ /* 0x002e620000002100 */
[----:B--2---:R2:W-:Y:S04]  /*6bda0*/  STS.U8 [R11+UR8+0x1ff80], R0 ;  /* 0x01ff80000b007988 */ /* 0x0045e80008000008 */
[----:B--2---:R2:W5:Y:S04]  /*6bdb0*/  LDL.LU R0, [R1+0x25fc] ;  /* 0x0025fc0001007983 */ /* 0x0045680000300800 */
[----:B---3--:R2:W-:Y:S04]  /*6bdc0*/  STS.U8 [R11+UR8+0x17f80], R15 ;  /* 0x017f800f0b007988 */ /* 0x0085e80008000008 */
[----:B----4-:R2:W-:Y:S04]  /*6bdd0*/  STS.U8 [R11+UR8+0x18380], R54 ;  /* 0x018380360b007988 */ /* 0x0105e80008000008 */
        /* <DEDUP_REMOVED lines=16> */
[----:B---3--:R-:W3:Y:S01]  /*6bee0*/  FENCE.VIEW.ASYNC.S ;  /* 0x00000000000073c6 */ /* 0x008ee20000000000 */
[----:B0-----:R-:W-:-:S02]  /*6bef0*/  LOP3.LUT R6, R6, 0x7f, RZ, 0xc0, !PT ;  /* 0x0000007f06067812 */ /* 0x001fc400078ec0ff */
[----:B------:R-:W-:Y:S01]  /*6bf00*/  LOP3.LUT R5, R5, 0x7f, RZ, 0xc0, !PT ;  /* 0x0000007f05057812 */ /* 0x000fe200078ec0ff */
[----:B------:R-:W-:Y:S01]  /*6bf10*/  ULEA UR10, UR22, UR8, 0x3 ;  /* 0x00000008160a7291 */ /* 0x000fe2000f8e18ff */
[----:B-1----:R-:W-:Y:S02]  /*6bf20*/  LOP3.LUT R2, R2, 0x7f, RZ, 0xc0, !PT ;  /* 0x0000007f02027812 */ /* 0x002fe400078ec0ff */
[----:B------:R-:W-:Y:S02]  /*6bf30*/  LOP3.LUT R6, R6, 0x20, RZ, 0x3c, !PT ;  /* 0x0000002006067812 */ /* 0x000fe400078e3cff */
[----:B------:R-:W-:Y:S01]  /*6bf40*/  LOP3.LUT R5, R5, 0x10, RZ, 0x3c, !PT ;  /* 0x0000001005057812 */ /* 0x000fe200078e3cff */
[----:B------:R-:W-:Y:S01]  /*6bf50*/  UIADD3 UR10, UPT, UPT, UR10, 0x28000, URZ ;  /* 0x000280000a0a7890 */ /* 0x000fe2000fffe0ff */
[----:B------:R-:W-:Y:S01]  /*6bf60*/  UMOV UR6, UR4 ;  /* 0x0000000400067c82 */ /* 0x000fe20008000000 */
[----:B---3--:R-:W-:Y:S06]  /*6bf70*/  BAR.SYNC.DEFER_BLOCKING 0x0 ;  /* 0x0000000000007b1d */ /* 0x008fec0000010000 */
[----:B--2---:R-:W-:Y:S05]  /*6bf80*/  BRA.U UP1, `(.L_x_9) ;  /* 0x0000000101887547 */ /* 0x004fea000b800000 */
[----:B------:R-:W-:Y:S02]  /*6bf90*/  UIADD3 UR59, UPT, UPT, UR7, 0x100, URZ ;  /* 0x00000100073b7890 */ /* 0x000fe4000fffe0ff */
[----:B------:R-:W-:Y:S02]  /*6bfa0*/  UIADD3 UR60, UPT, UPT, UR7, 0x100, URZ ;  /* 0x00000100073c7890 */ /* 0x000fe4000fffe0ff */
[----:B------:R-:W-:Y:S01]  /*6bfb0*/  UIADD3 UR61, UPT, UPT, UR7, 0x100, URZ ;  /* 0x00000100073d7890 */ /* 0x000fe2000fffe0ff */
[----:B------:R-:W-:Y:S01]  /*6bfc0*/  UMOV UR18, 0x0 ;  /* 0x0000000000127882 */ /* 0x000fe20000000000 */
[----:B------:R-:W-:Y:S01]  /*6bfd0*/  UMOV UR19, 0x8408490 ;  /* 0x0840849000137882 */ /* 0x000fe20000000000 */
[----:B------:R-:W-:Y:S01]  /*6bfe0*/  UMOV UR17, 0x40004040 ;  /* 0x4000404000117882 */ /* 0x000fe20000000000 */
[----:B------:R-:W-:Y:S02]  /*6bff0*/  UIADD3 UR62, UPT, UPT, UR7, 0x100, URZ ;  /* 0x00000100073e7890 */ /* 0x000fe4000fffe0ff */
[----:B------:R0:W-:Y:S01]  /*6c000*/  UTCQMMA gdesc[UR12], gdesc[UR16], tmem[UR7], tmem[UR18], idesc[UR19], UPT ;  /* 0x00ff12100c0075ea */ /* 0x0001e2000b800307 */
[----:B------:R-:W-:Y:S01]  /*6c010*/  UMOV UR44, 0x0 ;  /* 0x00000000002c7882 */ /* 0x000fe20000000000 */
[----:B------:R-:W-:Y:S01]  /*6c020*/  UMOV UR45, 0x8408490 ;  /* 0x08408490002d7882 */ /* 0x000fe20000000000 */
[----:B------:R-:W-:Y:S01]  /*6c030*/  UMOV UR46, 0x0 ;  /* 0x00000000002e7882 */ /* 0x000fe20000000000 */
[----:B------:R-:W-:Y:S01]  /*6c040*/  UMOV UR47, 0x8408490 ;  /* 0x08408490002f7882 */ /* 0x000fe20000000000 */
        /* <DEDUP_REMOVED lines=11> */
[----:B------:R-:W-:Y:S01]  /*6c100*/  UMOV UR4, UR10 ;  /* 0x0000000a00047c82 */ /* 0x000fe20008000000 */
[----:B------:R-:W-:Y:S01]  /*6c110*/  UMOV UR5, URZ ;  /* 0x000000ff00057c82 */ /* 0x000fe20008000000 */
[----:B------:R0:W-:Y:S01]  /*6c120*/  UTCQMMA gdesc[UR12], gdesc[UR36], tmem[UR59], tmem[UR52], idesc[UR53], UPT ;  /* 0x00ff34240c0075ea */ /* 0x0001e2000b80033b */
[----:B------:R-:W-:Y:S01]  /*6c130*/  UMOV UR56, 0x0 ;  /* 0x0000000000387882 */ /* 0x000fe20000000000 */
[----:B------:R-:W-:Y:S01]  /*6c140*/  UMOV UR57, 0x8408490 ;  /* 0x0840849000397882 */ /* 0x000fe20000000000 */
[----:B------:R0:W-:Y:S01]  /*6c150*/  UTCQMMA gdesc[UR24], gdesc[UR38], tmem[UR60], tmem[UR50], idesc[UR51], UPT ;  /* 0x00ff3226180075ea */ /* 0x0001e2000b80033c */
[----:B------:R-:W-:Y:S01]  /*6c160*/  UMOV UR4, UR4 ;  /* 0x0000000400047c82 */ /* 0x000fe20008000000 */
[----:B------:R0:W-:Y:S01]  /*6c170*/  UTCQMMA gdesc[UR28], gdesc[UR40], tmem[UR61], tmem[UR54], idesc[UR55], UPT ;  /* 0x00ff36281c0075ea */ /* 0x0001e2000b80033d */
[----:B------:R0:W-:Y:S01]  /*6c180*/  UTCQMMA gdesc[UR32], gdesc[UR42], tmem[UR62], tmem[UR56], idesc[UR57], UPT ;  /* 0x00ff382a200075ea */ /* 0x0001e2000b80033e */
[----:B------:R0:W-:Y:S01]  /*6c190*/  UTCBAR [UR4], URZ ;  /* 0x000000ff040073e9 */ /* 0x0001e200080000ff */
[----:B------:R-:W-:Y:S01]  /*6c1a0*/  NOP ;  /* 0x0000000000007918 */ /* 0x000fe20000000000 */
.L_x_9:
[----:B------:R-:W2:Y:S01]  /*6c1b0*/  LDL.LU R12, [R1+0x1940] ;  /* 0x00194000010c7983 */ /* 0x000ea20000300800 */
[----:B------:R-:W-:-:S03]  /*6c1c0*/  UIADD3 UR22, UPT, UPT, UR22, 0x1, URZ ;  /* 0x0000000116167890 */ /* 0x000fc6000fffe0ff */
[----:B------:R-:W3:Y:S01]  /*6c1d0*/  LDL.LU R13, [R1+0x1980] ;  /* 0x00198000010d7983 */ /* 0x000ee20000300800 */
[----:B------:R-:W-:-:S04]  /*6c1e0*/  UISETP.GT.AND UP3, UPT, UR22, 0x1, UPT ;  /* 0x000000011600788c */ /* 0x000fc8000bf64270 */
[----:B0-----:R-:W-:Y:S02]  /*6c1f0*/  USEL UR4, URZ, 0x1, !UP3 ;  /* 0x00000001ff047887 */ /* 0x001fe4000d800000 */
[----:B------:R-:W-:Y:S02]  /*6c200*/  USEL UR22, UR22, URZ, !UP3 ;  /* 0x000000ff16167287 */ /* 0x000fe4000d800000 */
[----:B------:R-:W-:Y:S01]  /*6c210*/  ULOP3.LUT UR4, UR6, UR4, URZ, 0x3c, !UPT ;  /* 0x0000000406047292 */ /* 0x000fe2000f8e3cff */
[----:B--2---:R-:W-:Y:S01]  /*6c220*/  ISETP.NE.U32.AND P0, PT, R12, UR11, PT ;  /* 0x0000000b0c007c0c */ /* 0x004fe2000bf05070 */
[----:B---3--:R2:W-:Y:S01]  /*6c230*/  STL [R1+0x1940], R13 ;  /* 0x0019400d01007387 */ /* 0x0085e20000100800 */
[----:B------:R-:W-:-:S11]  /*6c240*/  IMAD.U32 R12, RZ, RZ, UR6 ;  /* 0x00000006ff0c7e24 */ /* 0x000fd6000f8e00ff */
[----:B------:R-:W-:Y:S05]  /*6c250*/  @P0 BRA `(.L_x_10) ;  /* 0xfffffd98004c0947 */ /* 0x000fea000383ffff */
.L_x_7:
[----:B------:R-:W3:Y:S01]  /*6c260*/  LDL.LU R16, [R1+0x1de0] ;  /* 0x001de00001107983 */ /* 0x000ee20000300800 */
[----:B------:R-:W4:Y:S03]  /*6c270*/  LDCU UR68, c[0x0][0x3b8] ;  /* 0x00007700ff4477ac */ /* 0x000f260008000800 */
[----:B--2---:R-:W2:Y:S01]  /*6c280*/  LDL.LU R15, [R1+0x19a4] ;  /* 0x0019a400010f7983 */ /* 0x004ea20000300800 */
[----:B-1----:R-:W3:Y:S03]  /*6c290*/  LDCU.64 UR4, c[0x0][0x398] ;  /* 0x00007300ff0477ac */ /* 0x002ee60008000a00 */
[----:B------:R-:W2:Y:S01]  /*6c2a0*/  LDL.LU R14, [R1+0x1f4c] ;  /* 0x001f4c00010e7983 */ /* 0x000ea20000300800 */
[----:B------:R-:W2:Y:S03]  /*6c2b0*/  LDCU UR17, c[0x0][0x39c] ;  /* 0x00007380ff1177ac */ /* 0x000ea60008000800 */
[----:B------:R-:W2:Y:S01]  /*6c2c0*/  LDL.LU R13, [R1+0x1f50] ;  /* 0x001f5000010d7983 */ /* 0x000ea20000300800 */
[----:B------:R-:W1:Y:S01]  /*6c2d0*/  LDCU UR11, c[0x0][0x3b4] ;  /* 0x00007680ff0b77ac */ /* 0x000e620008000800 */
[----:B------:R-:W0:Y:S01]  /*6c2e0*/  LDCU.64 UR12, c[0x0][0x390] ;  /* 0x00007200ff0c77ac */ /* 0x000e220008000a00 */
[----:B----45:R-:W-:Y:S01]  /*6c2f0*/  IMAD R6, R0, UR68, RZ ;  /* 0x0000004400067c24 */ /* 0x030fe2000f8e02ff */
[----:B------:R-:W4:Y:S03]  /*6c300*/  LDCU UR14, c[0x0][0x39c] ;  /* 0x00007380ff0e77ac */ /* 0x000f260008000800 */
[----:B------:R-:W-:Y:S01]  /*6c310*/  VIADD R7, R6, UR68 ;  /* 0x0000004406077c36 */ /* 0x000fe20008000000 */
[----:B------:R-:W0:Y:S03]  /*6c320*/  LDCU UR15, c[0x0][0x39c] ;  /* 0x00007380ff0f77ac */ /* 0x000e260008000800 */
[----:B------:R-:W-:Y:S01]  /*6c330*/  VIADD R4, R7, UR68 ;  /* 0x0000004407047c36 */ /* 0x000fe20008000000 */
[----:B------:R-:W0:Y:S03]  /*6c340*/  LDCU UR16, c[0x0][0x39c] ;  /* 0x00007380ff1077ac */ /* 0x000e260008000800 */
[----:B------:R-:W-:-:S04]  /*6c350*/  VIADD R5, R4, UR68 ;  /* 0x0000004404057c36 */ /* 0x000fc80008000000 */
[----:B------:R-:W-:-:S04]  /*6c360*/  VIADD R77, R5, UR68 ;  /* 0x00000044054d7c36 */ /* 0x000fc80008000000 */
[----:B------:R-:W-:-:S04]  /*6c370*/  VIADD R79, R77, UR68 ;  /* 0x000000444d4f7c36 */ /* 0x000fc80008000000 */
[----:B------:R-:W-:-:S04]  /*6c380*/  VIADD R81, R79, UR68 ;  /* 0x000000444f517c36 */ /* 0x000fc80008000000 */
[----:B0-----:R-:W-:-:S04]  /*6c390*/  VIADD R90, R81, UR68 ;  /* 0x00000044515a7c36 */ /* 0x001fc80008000000 */
[----:B------:R-:W-:-:S04]  /*6c3a0*/  VIADD R82, R90, UR68 ;  /* 0x000000445a527c36 */ /* 0x000fc80008000000 */
[----:B------:R-:W-:Y:S01]  /*6c3b0*/  VIADD R83, R82, UR68 ;  /* 0x0000004452537c36 */ /* 0x000fe20008000000 */
[C---:B---3--:R-:W-:Y:S01]  /*6c3c0*/  ISETP.GE.AND P1, PT, R16.reuse, UR4, PT ;  /* 0x0000000410007c0c */ /* 0x048fe2000bf26270 */
[----:B-1----:R-:W-:Y:S01]  /*6c3d0*/  IMAD R2, R16, UR11, RZ ;  /* 0x0000000b10027c24 */ /* 0x002fe2000f8e02ff */
[----:B------:R-:W0:Y:S02]  /*6c3e0*/  LDCU UR4, c[0x0][0x39c] ;  /* 0x00007380ff0477ac */ /* 0x000e240008000800 */
[----:B--2---:R-:W-:-:S04]  /*6c3f0*/  ISETP.LT.AND P0, PT, R15, UR17, !P1 ;  /* 0x000000110f007c0c */ /* 0x004fc8000cf01270 */
[----:B------:R-:W-:Y:S02]  /*6c400*/  P2R R8, PR, RZ, 0x1 ;  /* 0x00000001ff087803 */ /* 0x000fe40000000000 */
[----:B------:R-:W-:Y:S02]  /*6c410*/  IADD3 R3, P0, PT, R2, UR12, RZ ;  /* 0x0000000c02037c10 */ /* 0x000fe4000ff1e0ff */
[----:B----4-:R-:W-:Y:S01]  /*6c420*/  ISETP.LT.AND P5, PT, R14, UR14, !P1 ;  /* 0x0000000e0e007c0c */ /* 0x010fe2000cfa1270 */
[----:B------:R1:W-:Y:S01]  /*6c430*/  STL [R1+0x828], R8 ;  /* 0x0008280801007387 */ /* 0x0003e20000100800 */
[----:B------:R-:W-:Y:S02]  /*6c440*/  ISETP.LT.AND P3, PT, R13, UR15, !P1 ;  /* 0x0000000f0d007c0c */ /* 0x000fe4000cf61270 */
[----:B------:R-:W-:Y:S01]  /*6c450*/  LEA.HI.X.SX32 R2, R2, UR13, 0x1, P0 ;  /* 0x0000000d02027c11 */ /* 0x000fe200080f0eff */
[----:B------:R-:W-:Y:S10]  /*6c460*/  BRA.U !UP2, `(.L_x_11) ;  /* 0x000000010a107547 */ /* 0x000ff4000b800000 */
[----:B------:R-:W-:-:S06]  /*6c470*/  USHF.L.U32 UR6, UR6, 0x1f, URZ ;  /* 0x0000001f06067899 */ /* 0x000fcc00080006ff */
[----:B-1----:R-:W-:-:S04]  /*6c480*/  IMAD.U32 R8, RZ, RZ, UR6 ;  /* 0x00000006ff087e24 */ /* 0x002fc8000f8e00ff */
[----:B------:R-:W1:Y:S02]  /*6c490*/  SYNCS.PHASECHK.TRANS64.TRYWAIT P0, [UR10], R8 ;  /* 0x00000008ff0075a7 */ /* 0x000e64000800110a */
[----:B-1----:R-:W-:Y:S05]  /*6c4a0*/  @!P0 BRA `(.L_x_12) ;  /* 0x0000017c00b48947 */ /* 0x002fea0003800000 */
.L_x_11:
[----:B------:R-:W-:Y:S01]  /*6c4b0*/  BAR.SYNC.DEFER_BLOCKING 0x0 ;  /* 0x0000000000007b1d */ /* 0x000fe20000010000 */
[CC--:B------:R-:W-:Y:S01]  /*6c4c0*/  IADD3 R68, P0, PT, R6.reuse, R3.reuse, RZ ;  /* 0x0000000306447210 */ /* 0x0c0fe20007f1e0ff */
[----:B------:R-:W-:Y:S01]  /*6c4d0*/  VIADD R92, R83, UR68 ;  /* 0x00000044535c7c36 */ /* 0x000fe20008000000 */
[CC--:B------:R-:W-:Y:S02]  /*6c4e0*/  IADD3 R70, P4, PT, R7.reuse, R3.reuse, RZ ;  /* 0x0000000307467210 */ /* 0x0c0fe40007f9e0ff */
[-C--:B------:R-:W-:Y:S01]  /*6c4f0*/  LEA.HI.X.SX32 R69, R6, R2.reuse, 0x1, P0 ;  /* 0x0000000206457211 */ /* 0x080fe200000f0eff */
[----:B------:R-:W-:Y:S01]  /*6c500*/  VIADD R91, R92, UR68 ;  /* 0x000000445c5b7c36 */ /* 0x000fe20008000000 */
[-C--:B------:R-:W-:Y:S01]  /*6c510*/  LEA.HI.X.SX32 R71, R7, R2.reuse, 0x1, P4 ;  /* 0x0000000207477211 */ /* 0x080fe200020f0eff */
[----:B------:R-:W2:Y:S01]  /*6c520*/  LDCU UR6, c[0x0][0x39c] ;  /* 0x00007380ff0677ac */ /* 0x000ea20008000800 */
[CC--:B------:R-:W-:Y:S01]  /*6c530*/  IADD3 R72, P0, PT, R4.reuse, R3.reuse, RZ ;  /* 0x0000000304487210 */ /* 0x0c0fe20007f1e0ff */
[----:B------:R3:W-:Y:S01]  /*6c540*/  STL.64 [R1+0x2890], R68 ;  /* 0x0028904401007387 */ /* 0x0007e20000100a00 */
[-C--:B------:R-:W-:Y:S01]  /*6c550*/  IADD3 R74, P4, PT, R5, R3.reuse, RZ ;  /* 0x00000003054a7210 */ /* 0x080fe20007f9e0ff */
[----:B------:R-:W-:Y:S01]  /*6c560*/  VIADD R89, R91, UR68 ;  /* 0x000000445b597c36 */ /* 0x000fe20008000000 */
[-C--:B------:R-:W-:Y:S01]  /*6c570*/  LEA.HI.X.SX32 R73, R4, R2.reuse, 0x1, P0 ;  /* 0x0000000204497211 */ /* 0x080fe200000f0eff */
[----:B------:R-:W-:Y:S01]  /*6c580*/  STL.64 [R1+0x2898], R70 ;  /* 0x0028984601007387 */ /* 0x000fe20000100a00 */
[-C--:B------:R-:W-:Y:S01]  /*6c590*/  LEA.HI.X.SX32 R75, R5, R2.reuse, 0x1, P4 ;  /* 0x00000002054b7211 */ /* 0x080fe200020f0eff */
[----:B------:R-:W-:Y:S01]  /*6c5a0*/  VIADD R85, R89, UR68 ;  /* 0x0000004459557c36 */ /* 0x000fe20008000000 */
[----:B------:R-:W-:Y:S01]  /*6c5b0*/  IADD3 R76, P0, PT, R77, R3, RZ ;  /* 0x000000034d4c7210 */ /* 0x000fe20007f1e0ff */
[----:B------:R4:W-:Y:S01]  /*6c5c0*/  STL.64 [R1+0x28a0], R72 ;  /* 0x0028a04801007387 */ /* 0x0009e20000100a00 */
[----:B------:R-:W5:Y:S01]  /*6c5d0*/  LDCU UR10, c[0x0][0x39c] ;  /* 0x00007380ff0a77ac */ /* 0x000f620008000800 */
[----:B------:R-:W-:Y:S01]  /*6c5e0*/  VIADD R87, R85, UR68 ;  /* 0x0000004455577c36 */ /* 0x000fe20008000000 */
[----:B------:R-:W-:-:S02]  /*6c5f0*/  LEA.HI.X.SX32 R77, R77, R2, 0x1, P0 ;  /* 0x000000024d4d7211 */ /* 0x000fc400000f0eff */
[CC--:B---3--:R-:W-:Y:S01]  /*6c600*/  IADD3 R68, P4, PT, R82.reuse, R3.reuse, RZ ;  /* 0x0000000352447210 */ /* 0x0c8fe20007f9e0ff */
[----:B------:R-:W3:Y:S02]  /*6c610*/  @!P2 SYNCS.CCTL.IV [UR8+0x28000] ;  /* 0x02800000ff00a9b1 */ /* 0x000ee40008000008 */
[----:B---3--:R-:W-:Y:S01]  /*6c620*/  BAR.SYNC.DEFER_BLOCKING 0x0 ;  /* 0x0000000000007b1d */ /* 0x008fe20000010000 */
[-C--:B------:R-:W-:Y:S01]  /*6c630*/  IADD3 R80, P0, PT, R81, R3.reuse, RZ ;  /* 0x0000000351507210 */ /* 0x080fe20007f1e0ff */
[----:B------:R-:W-:Y:S01]  /*6c640*/  VIADD R86, R87, UR68 ;  /* 0x0000004457567c36 */ /* 0x000fe20008000000 */
[-C--:B------:R-:W-:Y:S02]  /*6c650*/  LEA.HI.X.SX32 R69, R82, R2.reuse, 0x1, P4 ;  /* 0x0000000252457211 */ /* 0x080fe400020f0eff */
[-C--:B------:R-:W-:Y:S01]  /*6c660*/  LEA.HI.X.SX32 R81, R81, R2.reuse, 0x1, P0 ;  /* 0x0000000251517211 */ /* 0x080fe200000f0eff */
[----:B------:R-:W-:Y:S01]  /*6c670*/  VIADD R88, R86, UR68 ;  /* 0x0000004456587c36 */ /* 0x000fe20008000000 */
[C---:B------:R-:W-:Y:S01]  /*6c680*/  IADD3 R82, P0, PT, R83.reuse, R3, RZ ;  /* 0x0000000353527210 */ /* 0x040fe20007f1e0ff */
[----:B-1----:R-:W1:Y:S01]  /*6c690*/  LDTM.x64 R4, tmem[UR9] ;  /* 0x00000009000479ee */ /* 0x002e620008340000 */
[----:B------:R-:W3:Y:S01]  /*6c6a0*/  LDCU UR11, c[0x0][0x39c] ;  /* 0x00007380ff0b77ac */ /* 0x000ee20008000800 */
[----:B------:R-:W-:Y:S01]  /*6c6b0*/  VIADD R84, R88, UR68 ;  /* 0x0000004458547c36 */ /* 0x000fe20008000000 */
[----:B------:R-:W-:-:S02]  /*6c6c0*/  LEA.HI.X.SX32 R83, R83, R2, 0x1, P0 ;  /* 0x0000000253537211 */ /* 0x000fc400000f0eff */
[CC--:B----4-:R-:W-:Y:S01]  /*6c6d0*/  IADD3 R72, P0, PT, R89.reuse, R3.reuse, RZ ;  /* 0x0000000359487210 */ /* 0x0d0fe20007f1e0ff */
[----:B------:R-:W4:Y:S03]  /*6c6e0*/  LDCU UR13, c[0x0][0x39c] ;  /* 0x00007380ff0d77ac */ /* 0x000f260008000800 */
[-C--:B------:R-:W-:Y:S01]  /*6c6f0*/  LEA.HI.X.SX32 R73, R89, R2.reuse, 0x1, P0 ;  /* 0x0000000259497211 */ /* 0x080fe200000f0eff */
[----:B------:R-:W0:Y:S01]  /*6c700*/  LDCU UR12, c[0x0][0x39c] ;  /* 0x00007380ff0c77ac */ /* 0x000e220008000800 */
[----:B------:R-:W0:Y:S01]  /*6c710*/  LDCU UR14, c[0x0][0x39c] ;  /* 0x00007380ff0e77ac */ /* 0x000e220008000800 */
[----:B------:R-:W0:Y:S01]  /*6c720*/  @!P2 SYNCS.CCTL.IV [UR8+0x28008] ;  /* 0x02800800ff00a9b1 */ /* 0x000e220008000008 */
[CC--:B------:R-:W-:Y:S01]  /*6c730*/  IADD3 R78, P2, PT, R79.reuse, R3.reuse, RZ ;  /* 0x000000034f4e7210 */ /* 0x0c0fe20007f5e0ff */
[----:B------:R-:W0:Y:S03]  /*6c740*/  LDCU UR8, c[0x0][0x39c] ;  /* 0x00007380ff0877ac */ /* 0x000e260008000800 */
[-C--:B------:R-:W-:Y:S01]  /*6c750*/  LEA.HI.X.SX32 R79, R79, R2.reuse, 0x1, P2 ;  /* 0x000000024f4f7211 */ /* 0x080fe200010f0eff */
[----:B------:R-:W0:Y:S01]  /*6c760*/  LDCU UR15, c[0x0][0x39c] ;  /* 0x00007380ff0f77ac */ /* 0x000e220008000800 */
[CC--:B------:R-:W-:Y:S01]  /*6c770*/  IADD3 R70, P2, PT, R90.reuse, R3.reuse, RZ ;  /* 0x000000035a467210 */ /* 0x0c0fe20007f5e0ff */
[----:B------:R-:W0:Y:S03]  /*6c780*/  LDCU UR17, c[0x0][0x39c] ;  /* 0x00007380ff1177ac */ /* 0x000e260008000800 */
[----:B------:R-:W-:Y:S01]  /*6c790*/  LEA.HI.X.SX32 R71, R90, R2, 0x1, P2 ;  /* 0x000000025a477211 */ /* 0x000fe200010f0eff */
[----:B------:R-:W-:Y:S01]  /*6c7a0*/  VIADD R90, R84, UR68 ;  /* 0x00000044545a7c36 */ /* 0x000fe20008000000 */
[----:B------:R-:W0:Y:S03]  /*6c7b0*/  LDCU UR28, c[0x0][0x39c] ;  /* 0x00007380ff1c77ac */ /* 0x000e260008000800 */
[----:B------:R1:W-:Y:S01]  /*6c7c0*/  STL.64 [R1+0x5d0], R70 ;  /* 0x0005d04601007387 */ /* 0x0003e20000100a00 */
[----:B------:R-:W-:Y:S01]  /*6c7d0*/  VIADD R93, R90, UR68 ;  /* 0x000000445a5d7c36 */ /* 0x000fe20008000000 */
[----:B------:R-:W0:Y:S02]  /*6c7e0*/  LDCU UR18, c[0x0][0x39c] ;  /* 0x00007380ff1277ac */ /* 0x000e240008000800 */
[----:B------:R2:W-:Y:S01]  /*6c7f0*/  STL.64 [R1+0x5d8], R68 ;  /* 0x0005d84401007387 */ /* 0x0005e20000100a00 */
[----:B------:R-:W0:Y:S01]  /*6c800*/  LDCU UR30, c[0x0][0x39c] ;  /* 0x00007380ff1e77ac */ /* 0x000e220008000800 */
[----:B------:R-:W0:Y:S01]  /*6c810*/  LDCU UR29, c[0x0][0x39c] ;  /* 0x00007380ff1d77ac */ /* 0x000e220008000800 */
[-C--:B-1----:R-:W-:Y:S01]  /*6c820*/  IADD3 R70, P2, PT, R92, R3.reuse, RZ ;  /* 0x000000035c467210 */ /* 0x082fe20007f5e0ff */
[----:B------:R-:W1:Y:S01]  /*6c830*/  LDCU UR31, c[0x0][0x39c] ;  /* 0x00007380ff1f77ac */ /* 0x000e620008000800 */
[----:B--2---:R-:W-:-:S02]  /*6c840*/  IADD3 R68, P4, PT, R91, R3, RZ ;  /* 0x000000035b447210 */ /* 0x004fc40007f9e0ff */
[-C--:B------:R-:W-:Y:S01]  /*6c850*/  LEA.HI.X.SX32 R71, R92, R2.reuse, 0x1, P2 ;  /* 0x000000025c477211 */ /* 0x080fe200010f0eff */
[----:B------:R-:W2:Y:S01]  /*6c860*/  LDCU UR33, c[0x0][0x39c] ;  /* 0x00007380ff2177ac */ /* 0x000ea20008000800 */
[-C--:B------:R-:W-:Y:S01]  /*6c870*/  LEA.HI.X.SX32 R69, R91, R2.reuse, 0x1, P4 ;  /* 0x000000025b457211 */ /* 0x080fe200020f0eff */
[----:B------:R-:W-:Y:S02]  /*6c880*/  VIADD R91, R93, UR68 ;  /* 0x000000445d5b7c36 */ /* 0x000fe40008000000 */
[----:B------:R0:W-:Y:S01]  /*6c890*/  STL.64 [R1+0x5e8], R70 ;  /* 0x0005e84601007387 */ /* 0x0001e20000100a00 */
[----:B------:R-:W1:Y:S01]  /*6c8a0*/  LDCU UR32, c[0x0][0x39c] ;  /* 0x00007380ff2077ac */ /* 0x000e620008000800 */
[----:B------:R-:W-:Y:S02]  /*6c8b0*/  VIADD R89, R91, UR68 ;  /* 0x000000445b597c36 */ /* 0x000fe40008000000 */
[----:B------:R2:W-:Y:S01]  /*6c8c0*/  STL.64 [R1+0x738], R68 ;  /* 0x0007384401007387 */ /* 0x0005e20000100a00 */
[----:B------:R-:W1:Y:S03]  /*6c8d0*/  LDCU UR34, c[0x0][0x39c] ;  /* 0x00007380ff2277ac */ /* 0x000e660008000800 */
[----:B------:R3:W-:Y:S01]  /*6c8e0*/  STL.64 [R1+0x5e0], R72 ;  /* 0x0005e04801007387 */ /* 0x0007e20000100a00 */
[----:B------:R-:W1:Y:S01]  /*6c8f0*/  LDCU UR36, c[0x0][0x39c] ;  /* 0x00007380ff2477ac */ /* 0x000e620008000800 */
[-C--:B0-----:R-:W-:Y:S01]  /*6c900*/  IADD3 R70, P2, PT, R85, R3.reuse, RZ ;  /* 0x0000000355467210 */ /* 0x081fe20007f5e0ff */
[----:B------:R-:W0:Y:S01]  /*6c910*/  LDCU UR35, c[0x0][0x39c] ;  /* 0x00007380ff2377ac */ /* 0x000e220008000800 */
[-C--:B--2---:R-:W-:Y:S01]  /*6c920*/  IADD3 R68, P4, PT, R87, R3.reuse, RZ ;  /* 0x0000000357447210 */ /* 0x084fe20007f9e0ff */
[----:B------:R-:W2:Y:S01]  /*6c930*/  LDCU UR37, c[0x0][0x39c] ;  /* 0x00007380ff2577ac */ /* 0x000ea20008000800 */
[-C--:B------:R-:W-:Y:S01]  /*6c940*/  LEA.HI.X.SX32 R71, R85, R2.reuse, 0x1, P2 ;  /* 0x0000000255477211 */ /* 0x080fe200010f0eff */
[----:B------:R-:W-:Y:S01]  /*6c950*/  VIADD R85, R89, UR68 ;  /* 0x0000004459557c36 */ /* 0x000fe20008000000 */
[-C--:B------:R-:W-:Y:S01]  /*6c960*/  LEA.HI.X.SX32 R69, R87, R2.reuse, 0x1, P4 ;  /* 0x0000000257457211 */ /* 0x080fe200020f0eff */
[----:B------:R-:W0:Y:S01]  /*6c970*/  LDCU UR39, c[0x0][0x39c] ;  /* 0x00007380ff2777ac */ /* 0x000e220008000800 */
[CC--:B---3--:R-:W-:Y:S01]  /*6c980*/  IADD3 R72, P0, PT, R86.reuse, R3.reuse, RZ ;  /* 0x0000000356487210 */ /* 0x0c8fe20007f1e0ff */
[----:B------:R3:W-:Y:S01]  /*6c990*/  STL.64 [R1+0x730], R70 ;  /* 0x0007304601007387 */ /* 0x0007e20000100a00 */
[----:B------:R-:W0:Y:S02]  /*6c9a0*/  LDCU UR40, c[0x0][0x39c] ;  /* 0x00007380ff2877ac */ /* 0x000e240008000800 */
[----:B------:R-:W-:Y:S01]  /*6c9b0*/  LEA.HI.X.SX32 R73, R86, R2, 0x1, P0 ;  /* 0x0000000256497211 */ /* 0x000fe200000f0eff */
[----:B------:R1:W-:Y:S01]  /*6c9c0*/  STL.64 [R1+0x750], R68 ;  /* 0x0007504401007387 */ /* 0x0003e20000100a00 */
[----:B------:R-:W-:Y:S01]  /*6c9d0*/  VIADD R86, R85, UR68 ;  /* 0x0000004455567c36 */ /* 0x000fe20008000000 */
[----:B------:R-:W0:Y:S02]  /*6c9e0*/  LDCU UR38, c[0x0][0x39c] ;  /* 0x00007380ff2677ac */ /* 0x000e240008000800 */
[----:B------:R2:W-:Y:S01]  /*6c9f0*/  STL.64 [R1+0x740], R72 ;  /* 0x0007404801007387 */ /* 0x0005e20000100a00 */
[----:B------:R-:W0:Y:S01]  /*6ca00*/  LDCU UR42, c[0x0][0x39c] ;  /* 0x00007380ff2a77ac */ /* 0x000e220008000800 */
[-C--:B---3--:R-:W-:Y:S01]  /*6ca10*/  IADD3 R70, P2, PT, R88, R3.reuse, RZ ;  /* 0x0000000358467210 */ /* 0x088fe20007f5e0ff */
[----:B------:R-:W3:Y:S01]  /*6ca20*/  LDCU UR41, c[0x0][0x39c] ;  /* 0x00007380ff2977ac */ /* 0x000ee20008000800 */
[----:B-1----:R-:W-:-:S02]  /*6ca30*/  IADD3 R68, P4, PT, R84, R3, RZ ;  /* 0x0000000354447210 */ /* 0x002fc40007f9e0ff */
[-C--:B------:R-:W-:Y:S01]  /*6ca40*/  LEA.HI.X.SX32 R71, R88, R2.reuse, 0x1, P2 ;  /* 0x0000000258477211 */ /* 0x080fe200010f0eff */
[----:B------:R-:W1:Y:S01]  /*6ca50*/  LDCU UR43, c[0x0][0x39c] ;  /* 0x00007380ff2b77ac */ /* 0x000e620008000800 */
[-C--:B------:R-:W-:Y:S01]  /*6ca60*/  LEA.HI.X.SX32 R69, R84, R2.reuse, 0x1, P4 ;  /* 0x0000000254457211 */ /* 0x080fe200020f0eff */
[----:B------:R-:W-:Y:S01]  /*6ca70*/  VIADD R84, R86, UR68 ;  /* 0x0000004456547c36 */ /* 0x000fe20008000000 */
[CC--:B--2---:R-:W-:Y:S01]  /*6ca80*/  IADD3 R72, P0, PT, R90.reuse, R3.reuse, RZ ;  /* 0x000000035a487210 */ /* 0x0c4fe20007f1e0ff */
[----:B------:R2:W-:Y:S01]  /*6ca90*/  STL.64 [R1+0x748], R70 ;  /* 0x0007484601007387 */ /* 0x0005e20000100a00 */
[----:B------:R-:W0:Y:S02]  /*6caa0*/  LDCU UR45, c[0x0][0x39c] ;  /* 0x00007380ff2d77ac */ /* 0x000e240008000800 */
[-C--:B------:R-:W-:Y:S01]  /*6cab0*/  LEA.HI.X.SX32 R73, R90, R2.reuse, 0x1, P0 ;  /* 0x000000025a497211 */ /* 0x080fe200000f0eff */
[----:B------:R1:W-:Y:S01]  /*6cac0*/  STL.64 [R1+0x778], R68 ;  /* 0x0007784401007387 */ /* 0x0003e20000100a00 */
[----:B------:R-:W0:Y:S01]  /*6cad0*/  LDCU UR44, c[0x0][0x39c] ;  /* 0x00007380ff2c77ac */ /* 0x000e220008000800 */
[----:B------:R-:W0:Y:S02]  /*6cae0*/  LDCU UR47, c[0x0][0x39c] ;  /* 0x00007380ff2f77ac */ /* 0x000e240008000800 */
[----:B------:R3:W-:Y:S01]  /*6caf0*/  STL.64 [R1+0x770], R72 ;  /* 0x0007704801007387 */ /* 0x0007e20000100a00 */
[-C--:B--2---:R-:W-:Y:S01]  /*6cb00*/  IADD3 R70, P2, PT, R93, R3.reuse, RZ ;  /* 0x000000035d467210 */ /* 0x084fe20007f5e0ff */
[----:B------:R-:W2:Y:S01]  /*6cb10*/  LDCU UR26, c[0x0][0x39c] ;  /* 0x00007380ff1a77ac */ /* 0x000ea20008000800 */
[----:B-1----:R-:W-:Y:S01]  /*6cb20*/  IADD3 R68, P4, PT, R91, R3, RZ ;  /* 0x000000035b447210 */ /* 0x002fe20007f9e0ff */
[----:B------:R-:W1:Y:S01]  /*6cb30*/  LDCU UR27, c[0x0][0x39c] ;  /* 0x00007380ff1b77ac */ /* 0x000e620008000800 */
[----:B------:R-:W-:-:S02]  /*6cb40*/  LEA.HI.X.SX32 R71, R93, R2, 0x1, P2 ;  /* 0x000000025d477211 */ /* 0x000fc400010f0eff */
[-C--:B------:R-:W-:Y:S01]  /*6cb50*/  LEA.HI.X.SX32 R69, R91, R2.reuse, 0x1, P4 ;  /* 0x000000025b457211 */ /* 0x080fe200020f0eff */
[----:B------:R-:W0:Y:S01]  /*6cb60*/  LDCU UR25, c[0x0][0x39c] ;  /* 0x00007380ff1977ac */ /* 0x000e220008000800 */
[----:B---3--:R-:W3:Y:S01]  /*6cb70*/  LDL.LU.64 R72, [R1+0x28a0] ;  /* 0x0028a00001487983 */ /* 0x008ee20000300a00 */
[CC--:B------:R-:W-:Y:S01]  /*6cb80*/  IADD3 R92, P0, PT, R89.reuse, R3.reuse, RZ ;  /* 0x00000003595c7210 */ /* 0x0c0fe20007f1e0ff */
[----:B------:R-:W-:Y:S01]  /*6cb90*/  VIADD R87, R84, UR68 ;  /* 0x0000004454577c36 */ /* 0x000fe20008000000 */
[----:B------:R-:W0:Y:S01]  /*6cba0*/  LDCU UR22, c[0x0][0x39c] ;  /* 0x00007380ff1677ac */ /* 0x000e220008000800 */
[----:B------:R1:W-:Y:S01]  /*6cbb0*/  STL.64 [R1+0x788], R70 ;  /* 0x0007884601007387 */ /* 0x0003e20000100a00 */
[----:B------:R-:W-:Y:S01]  /*6cbc0*/  LEA.HI.X.SX32 R93, R89, R2, 0x1, P0 ;  /* 0x00000002595d7211 */ /* 0x000fe200000f0eff */
[----:B------:R-:W-:Y:S01]  /*6cbd0*/  VIADD R90, R87, UR68 ;  /* 0x00000044575a7c36 */ /* 0x000fe20008000000 */
[----:B------:R-:W0:Y:S01]  /*6cbe0*/  LDCU UR23, c[0x0][0x39c] ;  /* 0x00007380ff1777ac */ /* 0x000e220008000800 */
[----:B------:R2:W-:Y:S02]  /*6cbf0*/  STL.64 [R1+0x7a0], R68 ;  /* 0x0007a04401007387 */ /* 0x0005e40000100a00 */
[----:B------:R-:W-:Y:S01]  /*6cc00*/  VIADD R88, R90, UR68 ;  /* 0x000000445a587c36 */ /* 0x000fe20008000000 */
[----:B------:R-:W0:Y:S01]  /*6cc10*/  LDCU UR24, c[0x0][0x39c] ;  /* 0x00007380ff1877ac */ /* 0x000e220008000800 */
[----:B------:R4:W-:Y:S01]  /*6cc20*/  STL.64 [R1+0x780], R92 ;  /* 0x0007805c01007387 */ /* 0x0009e20000100a00 */
[----:B------:R-:W0:Y:S01]  /*6cc30*/  LDCU UR19, c[0x0][0x39c] ;  /* 0x00007380ff1377ac */ /* 0x000e220008000800 */
[-C--:B-1----:R-:W-:Y:S01]  /*6cc40*/  IADD3 R70, P2, PT, R85, R3.reuse, RZ ;  /* 0x0000000355467210 */ /* 0x082fe20007f5e0ff */
[----:B------:R-:W1:Y:S01]  /*6cc50*/  LDCU UR73, c[0x0][0x39c] ;  /* 0x00007380ff4977ac */ /* 0x000e620008000800 */
[----:B--2---:R-:W-:-:S02]  /*6cc60*/  IADD3 R68, P4, PT, R86, R3, RZ ;  /* 0x0000000356447210 */ /* 0x004fc40007f9e0ff */
[-C--:B------:R-:W-:Y:S01]  /*6cc70*/  LEA.HI.X.SX32 R71, R85, R2.reuse, 0x1, P2 ;  /* 0x0000000255477211 */ /* 0x080fe200010f0eff */
[----:B------:R-:W-:Y:S01]  /*6cc80*/  VIADD R85, R88, UR68 ;  /* 0x0000004458557c36 */ /* 0x000fe20008000000 */
[----:B------:R-:W-:Y:S01]  /*6cc90*/  LEA.HI.X.SX32 R69, R86, R2, 0x1, P4 ;  /* 0x0000000256457211 */ /* 0x000fe200020f0eff */
[----:B------:R-:W2:Y:S01]  /*6cca0*/  LDCU UR71, c[0x0][0x3b8] ;  /* 0x00007700ff4777ac */ /* 0x000ea20008000800 */
[-C--:B----4-:R-:W-:Y:S01]  /*6ccb0*/  IADD3 R92, P2, PT, R87, R3.reuse, RZ ;  /* 0x00000003575c7210 */ /* 0x090fe20007f5e0ff */
[----:B------:R4:W-:Y:S01]  /*6ccc0*/  STL.64 [R1+0x798], R70 ;  /* 0x0007984601007387 */ /* 0x0009e20000100a00 */
[----:B------:R-:W0:Y:S03]  /*6ccd0*/  LDCU UR70, c[0x0][0x3b8] ;  /* 0x00007700ff4677ac */ /* 0x000e260008000800 */
[----:B------:R1:W-:Y:S01]  /*6cce0*/  STL.64 [R1+0x790], R68 ;  /* 0x0007904401007387 */ /* 0x0003e20000100a00 */
[----:B------:R-:W0:Y:S01]  /*6ccf0*/  LDCU UR74, c[0x0][0x39c] ;  /* 0x00007380ff4a77ac */ /* 0x000e220008000800 */
[----:B------:R-:W0:Y:S01]  /*6cd00*/  LDCU UR72, c[0x0][0x39c] ;  /* 0x00007380ff4877ac */ /* 0x000e220008000800 */
[-C--:B----4-:R-:W-:Y:S01]  /*6cd10*/  IADD3 R70, P0, PT, R84, R3.reuse, RZ ;  /* 0x0000000354467210 */ /* 0x090fe20007f1e0ff */
[----:B------:R-:W4:Y:S01]  /*6cd20*/  LDCU UR66, c[0x0][0x39c] ;  /* 0x00007380ff4277ac */ /* 0x000f220008000800 */
[----:B-1----:R-:W-:-:S02]  /*6cd30*/  IADD3 R68, P4, PT, R90, R3, RZ ;  /* 0x000000035a447210 */ /* 0x002fc40007f9e0ff */
[-C--:B------:R-:W-:Y:S01]  /*6cd40*/  LEA.HI.X.SX32 R71, R84, R2.reuse, 0x1, P0 ;  /* 0x0000000254477211 */ /* 0x080fe200000f0eff */
[----:B------:R-:W1:Y:S01]  /*6cd50*/  LDCU UR67, c[0x0][0x3b8] ;  /* 0x00007700ff4377ac */ /* 0x000e620008000800 */
[-C--:B------:R-:W-:Y:S02]  /*6cd60*/  LEA.HI.X.SX32 R69, R90, R2.reuse, 0x1, P4 ;  /* 0x000000025a457211 */ /* 0x080fe400020f0eff */
[-C--:B------:R-:W-:Y:S01]  /*6cd70*/  LEA.HI.X.SX32 R93, R87, R2.reuse, 0x1, P2 ;  /* 0x00000002575d7211 */ /* 0x080fe200010f0eff */
[----:B------:R0:W-:Y:S01]  /*6cd80*/  STL.64 [R1+0x768], R70 ;  /* 0x0007684601007387 */ /* 0x0001e20000100a00 */
[----:B------:R-:W1:Y:S01]  /*6cd90*/  LDCU UR65, c[0x0][0x3b8] ;  /* 0x00007700ff4177ac */ /* 0x000e620008000800 */
[----:B------:R-:W1:Y:S01]  /*6cda0*/  LDCU UR64, c[0x0][0x3b8] ;  /* 0x00007700ff4077ac */ /* 0x000e620008000800 */
[----:B------:R-:W1:Y:S01]  /*6cdb0*/  LDCU UR69, c[0x0][0x39c] ;  /* 0x00007380ff4577ac */ /* 0x000e620008000800 */
[----:B0-----:R-:W2:Y:S01]  /*6cdc0*/  LDL.LU.64 R70, [R1+0x2898] ;  /* 0x0028980001467983 */ /* 0x001ea20000300a00 */
[C---:B------:R-:W-:Y:S01]  /*6cdd0*/  VIADD R89, R85.reuse, UR68 ;  /* 0x0000004455597c36 */ /* 0x040fe20008000000 */
[----:B------:R-:W0:Y:S02]  /*6cde0*/  LDCU UR63, c[0x0][0x39c] ;  /* 0x00007380ff3f77ac */ /* 0x000e240008000800 */
[----:B------:R-:W2:Y:S01]  /*6cdf0*/  LDL.LU R87, [R1+0x1f58] ;  /* 0x001f580001577983 */ /* 0x000ea20000300800 */
[-C--:B------:R-:W-:Y:S01]  /*6ce00*/  IADD3 R90, P2, PT, R85, R3.reuse, RZ ;  /* 0x00000003555a7210 */ /* 0x080fe20007f5e0ff */
[----:B------:R-:W-:Y:S01]  /*6ce10*/  VIADD R84, R89, UR68 ;  /* 0x0000004459547c36 */ /* 0x000fe20008000000 */
[----:B------:R-:W0:Y:S01]  /*6ce20*/  LDCU UR60, c[0x0][0x39c] ;  /* 0x00007380ff3c77ac */ /* 0x000e220008000800 */
[----:B------:R1:W-:Y:S01]  /*6ce30*/  STL.64 [R1+0x758], R68 ;  /* 0x0007584401007387 */ /* 0x0003e20000100a00 */
[----:B------:R-:W0:Y:S03]  /*6ce40*/  LDCU UR61, c[0x0][0x3b8] ;  /* 0x00007700ff3d77ac */ /* 0x000e260008000800 */
[----:B------:R4:W-:Y:S01]  /*6ce50*/  STL.64 [R1+0x760], R92 ;  /* 0x0007605c01007387 */ /* 0x0009e20000100a00 */
[----:B------:R-:W0:Y:S01]  /*6ce60*/  LDCU UR58, c[0x0][0x3b8] ;  /* 0x00007700ff3a77ac */ /* 0x000e220008000800 */
[----:B------:R-:W0:Y:S01]  /*6ce70*/  LDCU UR57, c[0x0][0x3b8] ;  /* 0x00007700ff3977ac */ /* 0x000e220008000800 */
[C---:B-1----:R-:W-:Y:S01]  /*6ce80*/  IADD3 R68, P0, PT, R88.reuse, R3, RZ ;  /* 0x0000000358447210 */ /* 0x042fe20007f1e0ff */
[----:B------:R-:W1:Y:S03]  /*6ce90*/  LDCU UR59, c[0x0][0x39c] ;  /* 0x00007380ff3b77ac */ /* 0x000e660008000800 */
[----:B------:R-:W-:-:S02]  /*6cea0*/  LEA.HI.X.SX32 R69, R88, R2, 0x1, P0 ;  /* 0x0000000258457211 */ /* 0x000fc400000f0eff */
[CC--:B----4-:R-:W-:Y:S01]  /*6ceb0*/  IADD3 R92, P4, PT, R89.reuse, R3.reuse, RZ ;  /* 0x00000003595c7210 */ /* 0x0d0fe20007f9e0ff */
[----:B------:R-:W4:Y:S02]  /*6cec0*/  LDCU UR62, c[0x0][0x39c] ;  /* 0x00007380ff3e77ac */ /* 0x000f240008000800 */
[----:B------:R0:W-:Y:S01]  /*6ced0*/  STL.64 [R1+0x728], R68 ;  /* 0x0007284401007387 */ /* 0x0001e20000100a00 */
[----:B------:R-:W1:Y:S01]  /*6cee0*/  LDCU UR54, c[0x0][0x39c] ;  /* 0x00007380ff3677ac */ /* 0x000e620008000800 */
[----:B------:R-:W1:Y:S01]  /*6cef0*/  LDCU UR55, c[0x0][0x3b8] ;  /* 0x00007700ff3777ac */ /* 0x000e620008000800 */
[----:B------:R-:W1:Y:S01]  /*6cf00*/  LDCU UR53, c[0x0][0x3b8] ;  /* 0x00007700ff3577ac */ /* 0x000e620008000800 */
[----:B0-----:R-:W3:Y:S01]  /*6cf10*/  LDL.LU.64 R68, [R1+0x2890] ;  /* 0x0028900001447983 */ /* 0x001ee20000300a00 */
[----:B------:R-:W0:Y:S03]  /*6cf20*/  LDCU UR52, c[0x0][0x3b8] ;  /* 0x00007700ff3477ac */ /* 0x000e260008000800 */
[----:B------:R-:W3:Y:S01]  /*6cf30*/  LDL.LU R88, [R1+0x1f54] ;  /* 0x001f540001587983 */ /* 0x000ee20000300800 */
[-C--:B------:R-:W-:Y:S01]  /*6cf40*/  LEA.HI.X.SX32 R93, R89, R2.reuse, 0x1, P4 ;  /* 0x00000002595d7211 */ /* 0x080fe200020f0eff */
[----:B------:R-:W-:Y:S01]  /*6cf50*/  VIADD R86, R84, UR68 ;  /* 0x0000004454567c36 */ /* 0x000fe20008000000 */
[----:B------:R-:W-:Y:S01]  /*6cf60*/  LEA.HI.X.SX32 R91, R85, R2, 0x1, P2 ;  /* 0x00000002555b7211 */ /* 0x000fe200010f0eff */
[----:B------:R-:W0:Y:S02]  /*6cf70*/  LDCU UR56, c[0x0][0x39c] ;  /* 0x00007380ff3877ac */ /* 0x000e240008000800 */
        /* <DEDUP_REMOVED lines=8> */
[----:B----4-:R-:W-:-:S02]  /*6d000*/  IADD3 R90, P4, PT, R86, R3, RZ ;  /* 0x00000003565a7210 */ /* 0x010fc40007f9e0ff */
[-C--:B------:R-:W-:Y:S01]  /*6d010*/  LEA.HI.X.SX32 R93, R84, R2.reuse, 0x1, P2 ;  /* 0x00000002545d7211 */ /* 0x080fe200010f0eff */
[----:B------:R-:W-:Y:S01]  /*6d020*/  VIADD R84, R85, UR68 ;  /* 0x0000004455547c36 */ /* 0x000fe20008000000 */
[----:B------:R-:W-:Y:S01]  /*6d030*/  LEA.HI.X.SX32 R91, R86, R2, 0x1, P4 ;  /* 0x00000002565b7211 */ /* 0x000fe200020f0eff */
[----:B------:R-:W4:Y:S01]  /*6d040*/  LDCU UR50, c[0x0][0x39c] ;  /* 0x00007380ff3277ac */ /* 0x000f220008000800 */
[----:B------:R-:W-:Y:S01]  /*6d050*/  F2FP.SATFINITE.E5M2.F32.PACK_AB_MERGE_C R86, R5, R4, RZ ;  /* 0x000000040556723e */ /* 0x000fe200048060ff */
[----:B------:R-:W-:Y:S01]  /*6d060*/  STL.64 [R1+0x710], R92 ;  /* 0x0007105c01007387 */ /* 0x000fe20000100a00 */
[----:B------:R-:W-:Y:S01]  /*6d070*/  VIADD R4, R84, UR68 ;  /* 0x0000004454047c36 */ /* 0x000fe20008000000 */
[----:B------:R-:W0:Y:S02]  /*6d080*/  LDCU UR77, c[0x0][0x39c] ;  /* 0x00007380ff4d77ac */ /* 0x000e240008000800 */
[----:B------:R1:W-:Y:S01]  /*6d090*/  STL.64 [R1+0x708], R90 ;  /* 0x0007085a01007387 */ /* 0x0003e20000100a00 */
[----:B------:R-:W-:Y:S01]  /*6d0a0*/  VIADD R5, R4, UR68 ;  /* 0x0000004404057c36 */ /* 0x000fe20008000000 */
[----:B------:R-:W0:Y:S01]  /*6d0b0*/  LDCU UR76, c[0x0][0x39c] ;  /* 0x00007380ff4c77ac */ /* 0x000e220008000800 */
[----:B------:R-:W0:Y:S01]  /*6d0c0*/  LDCU UR75, c[0x0][0x39c] ;  /* 0x00007380ff4b77ac */ /* 0x000e220008000800 */
[----:B-1----:R-:W-:-:S02]  /*6d0d0*/  F2FP.SATFINITE.E5M2.F32.PACK_AB_MERGE_C R91, R17, R16, RZ ;  /* 0x00000010115b723e */ /* 0x002fc400048060ff */
[----:B------:R-:W-:Y:S02]  /*6d0e0*/  F2FP.SATFINITE.E5M2.F32.PACK_AB_MERGE_C R90, R15, R14, RZ ;  /* 0x0000000e0f5a723e */ /* 0x000fe400048060ff */
[----:B--2---:R-:W-:Y:S01]  /*6d0f0*/  ISETP.LT.AND P2, PT, R87, UR4, !P1 ;  /* 0x0000000457007c0c */ /* 0x004fe2000cf41270 */
[----:B------:R-:W1:Y:S01]  /*6d100*/  LDCU UR4, c[0x0][0x39c] ;  /* 0x00007380ff0477ac */ /* 0x000e620008000800 */
[----:B------:R-:W-:Y:S02]  /*6d110*/  F2FP.SATFINITE.E5M2.F32.PACK_AB_MERGE_C R87, R9, R8, RZ ;  /* 0x000000080957723e */ /* 0x000fe400048060ff */
[----:B------:R-:W-:Y:S02]  /*6d120*/  F2FP.SATFINITE.E5M2.F32.PACK_AB_MERGE_C R9, R19, R18, RZ ;  /* 0x000000121309723e */ /* 0x000fe400048060ff */
[----:B------:R-:W-:Y:S02]  /*6d130*/  F2FP.SATFINITE.E5M2.F32.PACK_AB_MERGE_C R8, R21, R20, RZ ;  /* 0x000000141508723e */ /* 0x000fe400048060ff */
[----:B---3--:R-:W-:Y:S01]  /*6d140*/  ISETP.LT.AND P0, PT, R88, UR16, !P1 ;  /* 0x0000001058007c0c */ /* 0x008fe2000cf01270 */
[----:B------:R-:W2:Y:S01]  /*6d150*/  LDCU UR16, c[0x0][0x39c] ;  /* 0x00007380ff1077ac */ /* 0x000ea20008000800 */
[----:B------:R-:W-:-:S04]  /*6d160*/  IADD3 R88, P4, PT, R85, R3, RZ ;  /* 0x0000000355587210 */ /* 0x000fc80007f9e0ff */
[----:B------:R-:W-:Y:S02]  /*6d170*/  LEA.HI.X.SX32 R89, R85, R2, 0x1, P4 ;  /* 0x0000000255597211 */ /* 0x000fe400020f0eff */
[----:B------:R-:W-:-:S03]  /*6d180*/  F2FP.SATFINITE.E5M2.F32.PACK_AB_MERGE_C R85, R7, R6, RZ ;  /* 0x000000060755723e */ /* 0x000fc600048060ff */
[----:B------:R3:W-:Y:S02]  /*6d190*/  STL.64 [R1+0x700], R88 ;  /* 0x0007005801007387 */ /* 0x0007e40000100a00 */
[----:B---3--:R-:W-:-:S04]  /*6d1a0*/  IADD3 R88, P4, PT, R84, R3, RZ ;  /* 0x0000000354587210 */ /* 0x008fc80007f9e0ff */
[----:B------:R-:W-:Y:S02]  /*6d1b0*/  LEA.HI.X.SX32 R89, R84, R2, 0x1, P4 ;  /* 0x0000000254597211 */ /* 0x000fe400020f0eff */
[----:B------:R-:W-:-:S03]  /*6d1c0*/  IADD3 R6, P4, PT, R4, R3, RZ ;  /* 0x0000000304067210 */ /* 0x000fc60007f9e0ff */
[----:B------:R3:W-:Y:S01]  /*6d1d0*/  STL.64 [R1+0x6f8], R88 ;  /* 0x0006f85801007387 */ /* 0x0007e20000100a00 */
[----:B------:R-:W-:Y:S01]  /*6d1e0*/  LEA.HI.X.SX32 R7, R4, R2, 0x1, P4 ;  /* 0x0000000204077211 */ /* 0x000fe200020f0eff */
[----:B------:R-:W-:-:S04]  /*6d1f0*/  VIADD R4, R5, UR68 ;  /* 0x0000004405047c36 */ /* 0x000fc80008000000 */
[----:B------:R0:W-:Y:S01]  /*6d200*/  STL.64 [R1+0x6f0], R6 ;  /* 0x0006f00601007387 */ /* 0x0001e20000100a00 */
[----:B---3--:R-:W-:Y:S02]  /*6d210*/  F2FP.SATFINITE.E5M2.F32.PACK_AB_MERGE_C R88, R11, R10, RZ ;  /* 0x0000000a0b58723e */ /* 0x008fe400048060ff */
[----:B------:R-:W-:Y:S02]  /*6d220*/  F2FP.SATFINITE.E5M2.F32.PACK_AB_MERGE_C R10, R37, R36, RZ ;  /* 0x00000024250a723e */ /* 0x000fe400048060ff */
[----:B------:R-:W-:Y:S02]  /*6d230*/  F2FP.SATFINITE.E5M2.F32.PACK_AB_MERGE_C R89, R13, R12, RZ ;  /* 0x0000000c0d59723e */ /* 0x000fe400048060ff */
[----:B0-----:R-:W-:-:S04]  /*6d240*/  IADD3 R6, P4, PT, R5, R3, RZ ;  /* 0x0000000305067210 */ /* 0x001fc80007f9e0ff */
[----:B------:R-:W-:Y:S01]  /*6d250*/  LEA.HI.X.SX32 R7, R5, R2, 0x1, P4 ;  /* 0x0000000205077211 */ /* 0x000fe200020f0eff */
[----:B------:R-:W-:-:S04]  /*6d260*/  VIADD R5, R4, UR68 ;  /* 0x0000004404057c36 */ /* 0x000fc80008000000 */
[----:B------:R0:W-:Y:S04]  /*6d270*/  STL.64 [R1+0x6e8], R6 ;  /* 0x0006e80601007387 */ /* 0x0001e80000100a00 */
[----:B------:R3:W-:Y:S01]  /*6d280*/  STL [R1+0x7a8], R9 ;  /* 0x0007a80901007387 */ /* 0x0007e20000100800 */
[C---:B0-----:R-:W-:Y:S02]  /*6d290*/  IADD3 R6, P4, PT, R4.reuse, R3, RZ ;  /* 0x0000000304067210 */ /* 0x041fe40007f9e0ff */
[----:B---3--:R-:W-:Y:S02]  /*6d2a0*/  F2FP.SATFINITE.E5M2.F32.PACK_AB_MERGE_C R9, R23, R22, RZ ;  /* 0x000000161709723e */ /* 0x008fe400048060ff */
[----:B------:R-:W-:Y:S01]  /*6d2b0*/  LEA.HI.X.SX32 R7, R4, R2, 0x1, P4 ;  /* 0x0000000204077211 */ /* 0x000fe200020f0eff */
[----:B------:R-:W-:-:S04]  /*6d2c0*/  VIADD R4, R5, UR68 ;  /* 0x0000004405047c36 */ /* 0x000fc80008000000 */
[----:B------:R0:W-:Y:S04]  /*6d2d0*/  STL.64 [R1+0x6e0], R6 ;  /* 0x0006e00601007387 */ /* 0x0001e80000100a00 */
[----:B------:R3:W-:Y:S04]  /*6d2e0*/  STL [R1+0x7ac], R8 ;  /* 0x0007ac0801007387 */ /* 0x0007e80000100800 */
[----:B------:R1:W-:Y:S01]  /*6d2f0*/  STL [R1+0x7b0], R9 ;  /* 0x0007b00901007387 */ /* 0x0003e20000100800 */
[----:B0-----:R-:W-:Y:S02]  /*6d300*/  IADD3 R6, P4, PT, R5, R3, RZ ;  /* 0x0000000305067210 */ /* 0x001fe40007f9e0ff */
[----:B---3--:R-:W-:-:S02]  /*6d310*/  F2FP.SATFINITE.E5M2.F32.PACK_AB_MERGE_C R8, R25, R24, RZ ;  /* 0x000000181908723e */ /* 0x008fc400048060ff */
[----:B------:R-:W-:Y:S01]  /*6d320*/  LEA.HI.X.SX32 R7, R5, R2, 0x1, P4 ;  /* 0x0000000205077211 */ /* 0x000fe200020f0eff */
[----:B------:R-:W-:Y:S01]  /*6d330*/  VIADD R5, R4, UR68 ;  /* 0x0000004404057c36 */ /* 0x000fe20008000000 */
[----:B-1----:R-:W-:-:S03]  /*6d340*/  F2FP.SATFINITE.E5M2.F32.PACK_AB_MERGE_C R9, R27, R26, RZ ;  /* 0x0000001a1b09723e */ /* 0x002fc600048060ff */
[----:B------:R0:W-:Y:S04]  /*6d350*/  STL.64 [R1+0x6d8], R6 ;  /* 0x0006d80601007387 */ /* 0x0001e80000100a00 */
[----:B------:R1:W-:Y:S04]  /*6d360*/  STL [R1+0x7b4], R8 ;  /* 0x0007b40801007387 */ /* 0x0003e80000100800 */
[----:B------:R3:W-:Y:S01]  /*6d370*/  STL [R1+0x7b8], R9 ;  /* 0x0007b80901007387 */ /* 0x0007e20000100800 */
[----:B0-----:R-:W-:Y:S02]  /*6d380*/  IADD3 R6, P4, PT, R4, R3, RZ ;  /* 0x0000000304067210 */ /* 0x001fe40007f9e0ff */
[----:B-1----:R-:W-:-:S02]  /*6d390*/  F2FP.SATFINITE.E5M2.F32.PACK_AB_MERGE_C R8, R29, R28, RZ ;  /* 0x0000001c1d08723e */ /* 0x002fc400048060ff */
[----:B------:R-:W-:Y:S01]  /*6d3a0*/  LEA.HI.X.SX32 R7, R4, R2, 0x1, P4 ;  /* 0x0000000204077211 */ /* 0x000fe200020f0eff */
[----:B------:R-:W-:Y:S01]  /*6d3b0*/  VIADD R4, R5, UR68 ;  /* 0x0000004405047c36 */ /* 0x000fe20008000000 */
[----:B---3--:R-:W-:-:S03]  /*6d3c0*/  F2FP.SATFINITE.E5M2.F32.PACK_AB_MERGE_C R9, R31, R30, RZ ;  /* 0x0000001e1f09723e */ /* 0x008fc600048060ff */
[----:B------:R0:W-:Y:S04]  /*6d3d0*/  STL.64 [R1+0x6d0], R6 ;  /* 0x0006d00601007387 */ /* 0x0001e80000100a00 */
[----:B------:R1:W-:Y:S04]  /*6d3e0*/  STL [R1+0x7c0], R8 ;  /* 0x0007c00801007387 */ /* 0x0003e80000100800 */
[----:B------:R-:W-:Y:S01]  /*6d3f0*/  STL [R1+0x7bc], R9 ;  /* 0x0007bc0901007387 */ /* 0x000fe20000100800 */
[----:B0-----:R-:W-:Y:S02]  /*6d400*/  IADD3 R6, P4, PT, R5, R3, RZ ;  /* 0x0000000305067210 */ /* 0x001fe40007f9e0ff */
[----:B-1----:R-:W-:-:S02]  /*6d410*/  F2FP.SATFINITE.E5M2.F32.PACK_AB_MERGE_C R8, R33, R32, RZ ;  /* 0x000000202108723e */ /* 0x002fc400048060ff */
[----:B------:R-:W-:Y:S01]  /*6d420*/  LEA.HI.X.SX32 R7, R5, R2, 0x1, P4 ;  /* 0x0000000205077211 */ /* 0x000fe200020f0eff */
[----:B------:R-:W-:-:S04]  /*6d430*/  VIADD R5, R4, UR68 ;  /* 0x0000004404057c36 */ /* 0x000fc80008000000 */
[----:B------:R0:W-:Y:S04]  /*6d440*/  STL.64 [R1+0x6c8], R6 ;  /* 0x0006c80601007387 */ /* 0x0001e80000100a00 */
[----:B------:R1:W-:Y:S01]  /*6d450*/  STL [R1+0x7c8], R8 ;  /* 0x0007c80801007387 */ /* 0x0003e20000100800 */
[CC--:B0-----:R-:W-:Y:S02]  /*6d460*/  IADD3 R6, P4, PT, R4.reuse, R3.reuse, RZ ;  /* 0x0000000304067210 */ /* 0x0c1fe40007f9e0ff */
[----:B-1----:R-:W-:Y:S02]  /*6d470*/  F2FP.SATFINITE.E5M2.F32.PACK_AB_MERGE_C R8, R35, R34, RZ ;  /* 0x000000222308723e */ /* 0x002fe400048060ff */
[----:B------:R-:W-:Y:S02]  /*6d480*/  LEA.HI.X.SX32 R7, R4, R2, 0x1, P4 ;  /* 0x0000000204077211 */ /* 0x000fe400020f0eff */
[----:B------:R-:W-:Y:S01]  /*6d490*/  F2FP.SATFINITE.E5M2.F32.PACK_AB_MERGE_C R4, R41, R40, RZ ;  /* 0x000000282904723e */ /* 0x000fe200048060ff */
[----:B------:R0:W-:Y:S04]  /*6d4a0*/  STL [R1+0x7c4], R8 ;  /* 0x0007c40801007387 */ /* 0x0001e80000100800 */
[----:B------:R-:W-:Y:S04]  /*6d4b0*/  STL [R1+0x7d0], R10 ;  /* 0x0007d00a01007387 */ /* 0x000fe80000100800 */
[----:B------:R1:W-:Y:S01]  /*6d4c0*/  STL.64 [R1+0x6c0], R6 ;  /* 0x0006c00601007387 */ /* 0x0003e20000100a00 */
[----:B0-----:R-:W-:-:S04]  /*6d4d0*/  IADD3 R8, P4, PT, R5, R3, RZ ;  /* 0x0000000305087210 */ /* 0x001fc80007f9e0ff */
[----:B------:R-:W-:Y:S02]  /*6d4e0*/  LEA.HI.X.SX32 R9, R5, R2, 0x1, P4 ;  /* 0x0000000205097211 */ /* 0x000fe400020f0eff */
[----:B-1----:R-:W-:Y:S01]  /*6d4f0*/  F2FP.SATFINITE.E5M2.F32.PACK_AB_MERGE_C R7, R39, R38, RZ ;  /* 0x000000262707723e */ /* 0x002fe200048060ff */
[----:B------:R-:W-:Y:S01]  /*6d500*/  VIADD R6, R5, UR68 ;  /* 0x0000004405067c36 */ /* 0x000fe20008000000 */
[----:B------:R-:W-:-:S03]  /*6d510*/  F2FP.SATFINITE.E5M2.F32.PACK_AB_MERGE_C R5, R43, R42, RZ ;  /* 0x0000002a2b05723e */ /* 0x000fc600048060ff */
[----:B------:R-:W-:Y:S04]  /*6d520*/  STL [R1+0x7cc], R7 ;  /* 0x0007cc0701007387 */ /* 0x000fe80000100800 */
[----:B------:R0:W-:Y:S04]  /*6d530*/  STL.64 [R1+0x6b8], R8 ;  /* 0x0006b80801007387 */ /* 0x0001e80000100a00 */
[----:B------:R1:W-:Y:S04]  /*6d540*/  STL [R1+0x7e0], R4 ;  /* 0x0007e00401007387 */ /* 0x0003e80000100800 */
[----:B------:R-:W-:Y:S04]  /*6d550*/  STL.64 [R1+0x2888], R86 ;  /* 0x0028885601007387 */ /* 0x000fe80000100a00 */
[----:B------:R-:W-:Y:S01]  /*6d560*/  STL [R1+0x2880], R85 ;  /* 0x0028805501007387 */ /* 0x000fe20000100800 */
[C---:B0-----:R-:W-:Y:S01]  /*6d570*/  IADD3 R8, P4, PT, R6.reuse, R3, RZ ;  /* 0x0000000306087210 */ /* 0x041fe20007f9e0ff */
[----:B-1----:R-:W-:-:S02]  /*6d580*/  VIADD R4, R6, UR68 ;  /* 0x0000004406047c36 */ /* 0x002fc40008000000 */
[----:B------:R0:W-:Y:S01]  /*6d590*/  STL [R1+0x7dc], R5 ;  /* 0x0007dc0501007387 */ /* 0x0001e20000100800 */
[----:B------:R-:W-:Y:S02]  /*6d5a0*/  LEA.HI.X.SX32 R9, R6, R2, 0x1, P4 ;  /* 0x0000000206097211 */ /* 0x000fe400020f0eff */
[C---:B------:R-:W-:Y:S01]  /*6d5b0*/  IADD3 R20, P4, PT, R4.reuse, R3, RZ ;  /* 0x0000000304147210 */ /* 0x040fe20007f9e0ff */
[----:B------:R-:W-:Y:S04]  /*6d5c0*/  STL.64 [R1+0x2878], R82 ;  /* 0x0028785201007387 */ /* 0x000fe80000100a00 */
[----:B------:R-:W-:Y:S01]  /*6d5d0*/  STL.64 [R1+0x2870], R80 ;  /* 0x0028705001007387 */ /* 0x000fe20000100a00 */
[----:B0-----:R-:W-:-:S03]  /*6d5e0*/  VIADD R5, R4, UR68 ;  /* 0x0000004404057c36 */ /* 0x001fc60008000000 */
[----:B------:R-:W-:Y:S04]  /*6d5f0*/  STL.64 [R1+0x2868], R78 ;  /* 0x0028684e01007387 */ /* 0x000fe80000100a00 */
        /* <DEDUP_REMOVED lines=16> */
[----:B------:R0:W-:Y:S04]  /*6d700*/  STL.64 [R1+0x27e0], R44 ;  /* 0x0027e02c01007387 */ /* 0x0001e80000100a00 */
[----:B------:R1:W-:Y:S01]  /*6d710*/  STL.64 [R1+0x6b0], R8 ;  /* 0x0006b00801007387 */ /* 0x0003e20000100a00 */
[----:B0-----:R-:W0:Y:S03]  /*6d720*/  LDTM.x64 R24, tmem[UR9+0x40] ;  /* 0x00004009001879ee */ /* 0x001e260008340000 */
[----:B0-----:R-:W-:Y:S01]  /*6d730*/  STL.64 [R1+0x508], R38 ;  /* 0x0005082601007387 */ /* 0x001fe20000100a00 */
[----:B------:R-:W-:Y:S01]  /*6d740*/  LEA.HI.X.SX32 R21, R4, R2, 0x1, P4 ;  /* 0x0000000204157211 */ /* 0x000fe200020f0eff */
[----:B------:R-:W-:-:S02]  /*6d750*/  IMAD.MOV.U32 R19, RZ, RZ, R24 ;  /* 0x000000ffff137224 */ /* 0x000fc400078e0018 */
[----:B------:R-:W-:Y:S01]  /*6d760*/  STL.64 [R1+0x510], R40 ;  /* 0x0005102801007387 */ /* 0x000fe20000100a00 */
[----:B------:R-:W-:Y:S02]  /*6d770*/  IMAD.MOV.U32 R18, RZ, RZ, R25 ;  /* 0x000000ffff127224 */ /* 0x000fe400078e0019 */
[----:B------:R-:W-:Y:S01]  /*6d780*/  IMAD.MOV.U32 R17, RZ, RZ, R26 ;  /* 0x000000ffff117224 */ /* 0x000fe200078e001a */
[----:B------:R-:W-:Y:S01]  /*6d790*/  STL.64 [R1+0x518], R42 ;  /* 0x0005182a01007387 */ /* 0x000fe20000100a00 */
[----:B------:R-:W-:Y:S02]  /*6d7a0*/  IMAD.MOV.U32 R16, RZ, RZ, R27 ;  /* 0x000000ffff107224 */ /* 0x000fe400078e001b */
[----:B------:R-:W-:Y:S01]  /*6d7b0*/  IMAD.MOV.U32 R15, RZ, RZ, R28 ;  /* 0x000000ffff0f7224 */ /* 0x000fe200078e001c */
[----:B------:R-:W-:Y:S01]  /*6d7c0*/  STL.64 [R1+0x520], R44 ;  /* 0x0005202c01007387 */ /* 0x000fe20000100a00 */
[----:B------:R-:W-:Y:S02]  /*6d7d0*/  IMAD.MOV.U32 R14, RZ, RZ, R29 ;  /* 0x000000ffff0e7224 */ /* 0x000fe400078e001d */
[----:B------:R-:W-:Y:S01]  /*6d7e0*/  IMAD.MOV.U32 R13, RZ, RZ, R30 ;  /* 0x000000ffff0d7224 */ /* 0x000fe200078e001e */
[----:B------:R-:W-:Y:S01]  /*6d7f0*/  STL.64 [R1+0x528], R46 ;  /* 0x0005282e01007387 */ /* 0x000fe20000100a00 */
[----:B------:R-:W-:-:S02]  /*6d800*/  IMAD.MOV.U32 R12, RZ, RZ, R31 ;  /* 0x000000ffff0c7224 */ /* 0x000fc400078e001f */
[----:B------:R-:W-:Y:S01]  /*6d810*/  IMAD.MOV.U32 R11, RZ, RZ, R32 ;  /* 0x000000ffff0b7224 */ /* 0x000fe200078e0020 */
[----:B------:R-:W-:Y:S01]  /*6d820*/  STL.64 [R1+0x530], R48 ;  /* 0x0005303001007387 */ /* 0x000fe20000100a00 */
[----:B------:R-:W-:Y:S02]  /*6d830*/  IMAD.MOV.U32 R10, RZ, RZ, R33 ;  /* 0x000000ffff0a7224 */ /* 0x000fe400078e0021 */
[----:B------:R-:W-:Y:S01]  /*6d840*/  IMAD.MOV.U32 R7, RZ, RZ, R36 ;  /* 0x000000ffff077224 */ /* 0x000fe200078e0024 */
[----:B------:R-:W-:Y:S01]  /*6d850*/  STL.64 [R1+0x538], R50 ;  /* 0x0005383201007387 */ /* 0x000fe20000100a00 */
[----:B------:R-:W-:Y:S02]  /*6d860*/  IMAD.MOV.U32 R6, RZ, RZ, R37 ;  /* 0x000000ffff067224 */ /* 0x000fe400078e0025 */
[----:B-1----:R-:W-:Y:S01]  /*6d870*/  IMAD.MOV.U32 R9, RZ, RZ, R34 ;  /* 0x000000ffff097224 */ /* 0x002fe200078e0022 */
[----:B------:R-:W-:Y:S01]  /*6d880*/  STL.64 [R1+0x540], R52 ;  /* 0x0005403401007387 */ /* 0x000fe20000100a00 */
[----:B------:R-:W-:-:S03]  /*6d890*/  IMAD.MOV.U32 R8, RZ, RZ, R35 ;  /* 0x000000ffff087224 */ /* 0x000fc600078e0023 */
        /* <DEDUP_REMOVED lines=17> */
[----:B0-----:R-:W3:Y:S04]  /*6d9b0*/  LDL.LU.64 R86, [R1+0x2888] ;  /* 0x0028880001567983 */ /* 0x001ee80000300a00 */
[----:B------:R-:W2:Y:S04]  /*6d9c0*/  LDL.LU R85, [R1+0x2880] ;  /* 0x0028800001557983 */ /* 0x000ea80000300800 */
[----:B------:R-:W2:Y:S04]  /*6d9d0*/  LDL.LU.64 R82, [R1+0x2878] ;  /* 0x0028780001527983 */ /* 0x000ea80000300a00 */
[----:B------:R-:W2:Y:S04]  /*6d9e0*/  LDL.LU.64 R80, [R1+0x2870] ;  /* 0x0028700001507983 */ /* 0x000ea80000300a00 */
[----:B------:R-:W2:Y:S04]  /*6d9f0*/  LDL.LU.64 R78, [R1+0x2868] ;  /* 0x00286800014e7983 */ /* 0x000ea80000300a00 */
[----:B------:R-:W2:Y:S04]  /*6da00*/  LDL.LU.64 R76, [R1+0x2860] ;  /* 0x00286000014c7983 */ /* 0x000ea80000300a00 */
[----:B------:R-:W2:Y:S04]  /*6da10*/  LDL.LU.64 R74, [R1+0x2858] ;  /* 0x00285800014a7983 */ /* 0x000ea80000300a00 */
[----:B------:R-:W2:Y:S04]  /*6da20*/  LDL.LU.64 R72, [R1+0x2850] ;  /* 0x0028500001487983 */ /* 0x000ea80000300a00 */
[----:B------:R-:W2:Y:S04]  /*6da30*/  LDL.LU.64 R70, [R1+0x2848] ;  /* 0x0028480001467983 */ /* 0x000ea80000300a00 */
[----:B------:R-:W3:Y:S04]  /*6da40*/  LDL.LU.64 R68, [R1+0x2840] ;  /* 0x0028400001447983 */ /* 0x000ee80000300a00 */
[----:B------:R-:W2:Y:S04]  /*6da50*/  LDL.LU.64 R66, [R1+0x2838] ;  /* 0x0028380001427983 */ /* 0x000ea80000300a00 */
        /* <DEDUP_REMOVED lines=8> */
[----:B------:R-:W3:Y:S04]  /*6dae0*/  LDL.LU.64 R48, [R1+0x27f0] ;  /* 0x0027f00001307983 */ /* 0x000ee80000300a00 */
[----:B------:R-:W3:Y:S04]  /*6daf0*/  LDL.LU.64 R46, [R1+0x27e8] ;  /* 0x0027e800012e7983 */ /* 0x000ee80000300a00 */
[----:B------:R-:W4:Y:S01]  /*6db00*/  LDL.LU.64 R44, [R1+0x27e0] ;  /* 0x0027e000012c7983 */ /* 0x000f220000300a00 */
[----:B------:R-:W-:-:S03]  /*6db10*/  VIADD R4, R5, UR68 ;  /* 0x0000004405047c36 */ /* 0x000fc60008000000 */
[----:B------:R0:W-:Y:S01]  /*6db20*/  STL.64 [R1+0x6a8], R20 ;  /* 0x0006a81401007387 */ /* 0x0001e20000100a00 */
[----:B------:R-:W-:Y:S01]  /*6db30*/  VIADD R84, R4, UR68 ;  /* 0x0000004404547c36 */ /* 0x000fe20008000000 */
[----:B0-----:R-:W-:-:S04]  /*6db40*/  IADD3 R20, P4, PT, R5, R3, RZ ;  /* 0x0000000305147210 */ /* 0x001fc80007f9e0ff */
[----:B------:R-:W-:Y:S02]  /*6db50*/  LEA.HI.X.SX32 R21, R5, R2, 0x1, P4 ;  /* 0x0000000205157211 */ /* 0x000fe400020f0eff */
[----:B--2---:R-:W-:Y:S02]  /*6db60*/  F2FP.SATFINITE.E5M2.F32.PACK_AB_MERGE_C R5, R53, R52, RZ ;  /* 0x000000343505723e */ /* 0x004fe400048060ff */
[----:B---3--:R-:W-:Y:S02]  /*6db70*/  F2FP.SATFINITE.E5M2.F32.PACK_AB_MERGE_C R23, R47, R46, RZ ;  /* 0x0000002e2f17723e */ /* 0x008fe400048060ff */
[----:B----4-:R-:W-:-:S05]  /*6db80*/  F2FP.SATFINITE.E5M2.F32.PACK_AB_MERGE_C R22, R45, R44, RZ ;  /* 0x0000002c2d16723e */ /* 0x010fca00048060ff */
[----:B------:R0:W-:Y:S04]  /*6db90*/  STL [R1+0x7d8], R22 ;  /* 0x0007d81601007387 */ /* 0x0001e80000100800 */
[----:B------:R-:W-:Y:S04]  /*6dba0*/  STL [R1+0x7d4], R23 ;  /* 0x0007d41701007387 */ /* 0x000fe80000100800 */
[----:B------:R1:W-:Y:S01]  /*6dbb0*/  STL.64 [R1+0x6a0], R20 ;  /* 0x0006a01401007387 */ /* 0x0003e20000100a00 */
[----:B0-----:R-:W-:-:S05]  /*6dbc0*/  F2FP.SATFINITE.E5M2.F32.PACK_AB_MERGE_C R22, R49, R48, RZ ;  /* 0x000000303116723e */ /* 0x001fca00048060ff */
[----:B------:R0:W-:Y:S01]  /*6dbd0*/  STL [R1+0x7e8], R22 ;  /* 0x0007e81601007387 */ /* 0x0001e20000100800 */
[----:B-1----:R-:W-:-:S04]  /*6dbe0*/  IADD3 R20, P4, PT, R4, R3, RZ ;  /* 0x0000000304147210 */ /* 0x002fc80007f9e0ff */
[----:B------:R-:W-:Y:S02]  /*6dbf0*/  LEA.HI.X.SX32 R21, R4, R2, 0x1, P4 ;  /* 0x0000000204157211 */ /* 0x000fe400020f0eff */
[----:B0-----:R-:W-:Y:S02]  /*6dc00*/  F2FP.SATFINITE.E5M2.F32.PACK_AB_MERGE_C R22, R51, R50, RZ ;  /* 0x000000323316723e */ /* 0x001fe400048060ff */
[----:B------:R-:W-:-:S03]  /*6dc10*/  F2FP.SATFINITE.E5M2.F32.PACK_AB_MERGE_C R4, R59, R58, RZ ;  /* 0x0000003a3b04723e */ /* 0x000fc600048060ff */
[----:B------:R-:W-:Y:S04]  /*6dc20*/  STL [R1+0x7e4], R22 ;  /* 0x0007e41601007387 */ /* 0x000fe80000100800 */
[----:B------:R0:W-:Y:S04]  /*6dc30*/  STL.64 [R1+0x698], R20 ;  /* 0x0006981401007387 */ /* 0x0001e80000100a00 */
[----:B------:R1:W-:Y:S01]  /*6dc40*/  STL [R1+0x7f0], R5 ;  /* 0x0007f00501007387 */ /* 0x0003e20000100800 */
[----:B0-----:R-:W-:Y:S02]  /*6dc50*/  F2FP.SATFINITE.E5M2.F32.PACK_AB_MERGE_C R21, R55, R54, RZ ;  /* 0x000000363715723e */ /* 0x001fe400048060ff */
[----:B-1----:R-:W-:-:S02]  /*6dc60*/  F2FP.SATFINITE.E5M2.F32.PACK_AB_MERGE_C R5, R57, R56, RZ ;  /* 0x000000383905723e */ /* 0x002fc400048060ff */
[C---:B------:R-:W-:Y:S01]  /*6dc70*/  IADD3 R20, P4, PT, R84.reuse, R3, RZ ;  /* 0x0000000354147210 */ /* 0x040fe20007f9e0ff */
[----:B------:R0:W-:Y:S04]  /*6dc80*/  STL [R1+0x7ec], R21 ;  /* 0x0007ec1501007387 */ /* 0x0001e80000100800 */
[----:B------:R1:W-:Y:S04]  /*6dc90*/  STL [R1+0x7f4], R5 ;  /* 0x0007f40501007387 */ /* 0x0003e80000100800 */
[----:B------:R2:W-:Y:S01]  /*6dca0*/  STL [R1+0x7f8], R4 ;  /* 0x0007f80401007387 */ /* 0x0005e20000100800 */
[----:B0-----:R-:W-:-:S02]  /*6dcb0*/  LEA.HI.X.SX32 R21, R84, R2, 0x1, P4 ;  /* 0x0000000254157211 */ /* 0x001fc400020f0eff */
[----:B------:R-:W-:Y:S01]  /*6dcc0*/  ISETP.LT.AND P4, PT, R0, UR4, !P1 ;  /* 0x0000000400007c0c */ /* 0x000fe2000cf81270 */
[----:B------:R0:W-:Y:S01]  /*6dcd0*/  STL [R1+0x27c0], R0 ;  /* 0x0027c00001007387 */ /* 0x0001e20000100800 */
[----:B-1----:R-:W-:Y:S01]  /*6dce0*/  F2FP.SATFINITE.E5M2.F32.PACK_AB_MERGE_C R5, R61, R60, RZ ;  /* 0x0000003c3d05723e */ /* 0x002fe200048060ff */
[----:B------:R-:W1:Y:S02]  /*6dcf0*/  LDCU UR4, c[0x0][0x39c] ;  /* 0x00007380ff0477ac */ /* 0x000e640008000800 */
[----:B------:R-:W-:Y:S01]  /*6dd00*/  STL.64 [R1+0x690], R20 ;  /* 0x0006901401007387 */ /* 0x000fe20000100a00 */
[----:B--2---:R-:W-:-:S03]  /*6dd10*/  F2FP.SATFINITE.E5M2.F32.PACK_AB_MERGE_C R4, R63, R62, RZ ;  /* 0x0000003e3f04723e */ /* 0x004fc600048060ff */
[----:B------:R2:W-:Y:S01]  /*6dd20*/  STL [R1+0x7fc], R5 ;  /* 0x0007fc0501007387 */ /* 0x0005e20000100800 */
[----:B0-----:R-:W-:-:S03]  /*6dd30*/  F2FP.SATFINITE.E5M2.F32.PACK_AB_MERGE_C R0, R65, R64, RZ ;  /* 0x000000404100723e */ /* 0x001fc600048060ff */
[----:B------:R0:W-:Y:S04]  /*6dd40*/  STL [R1+0x800], R4 ;  /* 0x0008000401007387 */ /* 0x0001e80000100800 */
[----:B------:R3:W-:Y:S01]  /*6dd50*/  STL [R1+0x804], R0 ;  /* 0x0008040001007387 */ /* 0x0007e20000100800 */
[----:B--2---:R-:W-:Y:S02]  /*6dd60*/  F2FP.SATFINITE.E5M2.F32.PACK_AB_MERGE_C R5, R16, R17, RZ ;  /* 0x000000111005723e */ /* 0x004fe400048060ff */
[----:B0-----:R-:W-:Y:S02]  /*6dd70*/  F2FP.SATFINITE.E5M2.F32.PACK_AB_MERGE_C R4, R67, R66, RZ ;  /* 0x000000424304723e */ /* 0x001fe400048060ff */
[----:B---3--:R-:W-:-:S03]  /*6dd80*/  F2FP.SATFINITE.E5M2.F32.PACK_AB_MERGE_C R0, R18, R19, RZ ;  /* 0x000000131200723e */ /* 0x008fc600048060ff */
[----:B------:R0:W-:Y:S04]  /*6dd90*/  STL [R1+0x808], R4 ;  /* 0x0008080401007387 */ /* 0x0001e80000100800 */
[----:B------:R2:W-:Y:S04]  /*6dda0*/  STL [R1+0x80c], R0 ;  /* 0x00080c0001007387 */ /* 0x0005e80000100800 */
[----:B------:R3:W-:Y:S01]  /*6ddb0*/  STL [R1+0x810], R5 ;  /* 0x0008100501007387 */ /* 0x0007e20000100800 */
[----:B0-----:R-:W-:Y:S02]  /*6ddc0*/  F2FP.SATFINITE.E5M2.F32.PACK_AB_MERGE_C R4, R14, R15, RZ ;  /* 0x0000000f0e04723e */ /* 0x001fe400048060ff */
[----:B--2---:R-:W-:-:S03]  /*6ddd0*/  F2FP.SATFINITE.E5M2.F32.PACK_AB_MERGE_C R0, R12, R13, RZ ;  /* 0x0000000d0c00723e */ /* 0x004fc600048060ff */
[----:B------:R0:W-:Y:S01]  /*6dde0*/  STL [R1+0x814], R4 ;  /* 0x0008140401007387 */ /* 0x0001e20000100800 */
[----:B---3--:R-:W-:-:S03]  /*6ddf0*/  F2FP.SATFINITE.E5M2.F32.PACK_AB_MERGE_C R5, R10, R11, RZ ;  /* 0x0000000b0a05723e */ /* 0x008fc600048060ff */
[----:B------:R2:W-:Y:S04]  /*6de00*/  STL [R1+0x818], R0 ;  /* 0x0008180001007387 */ /* 0x0005e80000100800 */
[----:B------:R-:W-:Y:S01]  /*6de10*/  STL [R1+0x81c], R5 ;  /* 0x00081c0501007387 */ /* 0x000fe20000100800 */
[----:B0-----:R-:W-:Y:S02]  /*6de20*/  F2FP.SATFINITE.E5M2.F32.PACK_AB_MERGE_C R4, R8, R9, RZ ;  /* 0x000000090804723e */ /* 0x001fe400048060ff */
[----:B--2---:R-:W-:-:S05]  /*6de30*/  F2FP.SATFINITE.E5M2.F32.PACK_AB_MERGE_C R0, R6, R7, RZ ;  /* 0x000000070600723e */ /* 0x004fca00048060ff */
[----:B------:R-:W-:Y:S04]  /*6de40*/  STL [R1+0x27c4], R0 ;  /* 0x0027c40001007387 */ /* 0x000fe80000100800 */
[----:B------:R0:W-:Y:S02]  /*6de50*/  STL [R1+0x820], R4 ;  /* 0x0008200401007387 */ /* 0x0001e40000100800 */
[----:B0-----:R-:W0:Y:S02]  /*6de60*/  LDTM.x64 R4, tmem[UR9+0x80] ;  /* 0x00008009000479ee */ /* 0x001e240008340000 */
[----:B0-----:R-:W-:Y:S04]  /*6de70*/  STL.64 [R1+0x400], R4 ;  /* 0x0004000401007387 */ /* 0x001fe80000100a00 */
        /* <DEDUP_REMOVED lines=30> */
[----:B------:R0:W-:Y:S02]  /*6e060*/  STL.64 [R1+0x4f8], R66 ;  /* 0x0004f84201007387 */ /* 0x0001e40000100a00 */
        /* <DEDUP_REMOVED lines=99> */
[----:B------:R-:W1:Y:S04]  /*6e6a0*/  LDL.LU R0, [R1+0x1f5c] ;  /* 0x001f5c0001007983 */ /* 0x000e680000300800 */
[----:B------:R-:W2:Y:S01]  /*6e6b0*/  LDL.LU R93, [R1+0x1f60] ;  /* 0x001f6000015d7983 */ /* 0x000ea20000300800 */
[----:B0-----:R-:W0:Y:S03]  /*6e6c0*/  LDTM.x64 R4, tmem[UR9+0x180] ;  /* 0x00018009000479ee */ /* 0x001e260008340000 */
[----:B0-----:R-:W-:Y:S04]  /*6e6d0*/  STL.64 [R1], R4 ;  /* 0x0000000401007387 */ /* 0x001fe80000100a00 */
        /* <DEDUP_REMOVED lines=31> */
[----:B------:R-:W3:Y:S01]  /*6e8d0*/  LDL.LU R92, [R1+0x1f64] ;  /* 0x001f6400015c7983 */ /* 0x000ee20000300800 */
[----:B0-----:R-:W0:Y:S01]  /*6e8e0*/  LDTM.x64 R4, tmem[UR9+0x1c0] ;  /* 0x0001c009000479ee */ /* 0x001e220008340000 */
[----:B------:R-:W-:Y:S01]  /*6e8f0*/  NOP ;  /* 0x0000000000007918 */ /* 0x000fe20000000000 */
[----:B------:R-:W4:Y:S01]  /*6e900*/  LDCU UR9, c[0x0][0x39c] ;  /* 0x00007380ff0977ac */ /* 0x000f220008000800 */
[----:B0-----:R0:W-:Y:S04]  /*6e910*/  STL [R1+0x2730], R4 ;  /* 0x0027300401007387 */ /* 0x0011e80000100800 */
[----:B------:R-:W-:Y:S04]  /*6e920*/  STL [R1+0x2710], R5 ;  /* 0x0027100501007387 */ /* 0x000fe80000100800 */
        /* <DEDUP_REMOVED lines=31> */
[----:B0-----:R-:W4:Y:S04]  /*6eb20*/  LDL.LU R4, [R1+0x1f68] ;  /* 0x001f680001047983 */ /* 0x001f280000300800 */
[----:B------:R0:W-:Y:S01]  /*6eb30*/  @P4 STG.E.U8 desc[UR20][R68.64], R86 ;  /* 0x0000005644004986 */ /* 0x0001e2000c101114 */
[----:B-1----:R-:W-:Y:S01]  /*6eb40*/  ISETP.LT.AND P4, PT, R0, UR4, !P1 ;  /* 0x0000000400007c0c */ /* 0x002fe2000cf81270 */
[----:B------:R-:W2:Y:S02]  /*6eb50*/  LDCU UR4, c[0x0][0x39c] ;  /* 0x00007380ff0477ac */ /* 0x000ea40008000800 */
[----:B------:R-:W5:Y:S01]  /*6eb60*/  LDL.LU R0, [R1+0x1f6c] ;  /* 0x001f6c0001007983 */ /* 0x000f620000300800 */
[----:B0-----:R-:W-:Y:S01]  /*6eb70*/  VIADD R68, R84, UR68 ;  /* 0x0000004454447c36 */ /* 0x001fe20008000000 */
[----:B------:R-:W-:-:S04]  /*6eb80*/  PRMT R69, R86, 0x9910, RZ ;  /* 0x0000991056457816 */ /* 0x000fc800000000ff */
[CC--:B------:R-:W-:Y:S02]  /*6eb90*/  IADD3 R60, P6, PT, R68.reuse, R3.reuse, RZ ;  /* 0x00000003443c7210 */ /* 0x0c0fe40007fde0ff */
[----:B------:R-:W-:Y:S02]  /*6eba0*/  SHF.R.S32.HI R69, RZ, 0x8, R69 ;  /* 0x00000008ff457819 */ /* 0x000fe40000011445 */
[C---:B------:R-:W-:Y:S01]  /*6ebb0*/  LEA.HI.X.SX32 R61, R68.reuse, R2, 0x1, P6 ;  /* 0x00000002443d7211 */ /* 0x040fe200030f0eff */
[----:B------:R-:W-:Y:S02]  /*6ebc0*/  VIADD R68, R68, UR68 ;  /* 0x0000004444447c36 */ /* 0x000fe40008000000 */
[----:B------:R0:W-:Y:S01]  /*6ebd0*/  @P5 STG.E.U8 desc[UR20][R70.64], R69 ;  /* 0x0000004546005986 */ /* 0x0001e2000c101114 */
[----:B--2---:R-:W-:Y:S01]  /*6ebe0*/  ISETP.LT.AND P5, PT, R93, UR4, !P1 ;  /* 0x000000045d007c0c */ /* 0x004fe2000cfa1270 */
[----:B------:R-:W3:Y:S01]  /*6ebf0*/  LDCU UR4, c[0x0][0x39c] ;  /* 0x00007380ff0477ac */ /* 0x000ee20008000800 */
[----:B------:R-:W-:-:S04]  /*6ec00*/  IADD3 R52, P6, PT, R68, R3, RZ ;  /* 0x0000000344347210 */ /* 0x000fc80007fde0ff */
[C---:B------:R-:W-:Y:S01]  /*6ec10*/  LEA.HI.X.SX32 R53, R68.reuse, R2, 0x1, P6 ;  /* 0x0000000244357211 */ /* 0x040fe200030f0eff */
[----:B------:R-:W-:-:S05]  /*6ec20*/  VIADD R68, R68, UR68 ;  /* 0x0000004444447c36 */ /* 0x000fca0008000000 */
[C---:B------:R-:W-:Y:S01]  /*6ec30*/  IADD3 R58, P6, PT, R68.reuse, R3, RZ ;  /* 0x00000003443a7210 */ /* 0x040fe20007fde0ff */
[----:B------:R-:W-:Y:S03]  /*6ec40*/  STL.64 [R1+0x27c8], R60 ;  /* 0x0027c83c01007387 */ /* 0x000fe60000100a00 */
[----:B------:R-:W-:Y:S01]  /*6ec50*/  LEA.HI.X.SX32 R59, R68, R2, 0x1, P6 ;  /* 0x00000002443b7211 */ /* 0x000fe200030f0eff */
[----:B------:R-:W-:Y:S04]  /*6ec60*/  STL.64 [R1+0x27d0], R52 ;  /* 0x0027d03401007387 */ /* 0x000fe80000100a00 */
[----:B------:R-:W-:Y:S04]  /*6ec70*/  @P3 STG.E.U8 desc[UR20][R72.64], R85 ;  /* 0x0000005548003986 */ /* 0x000fe8000c101114 */
[----:B------:R-:W-:Y:S04]  /*6ec80*/  STL.64 [R1+0x27d8], R58 ;  /* 0x0027d83a01007387 */ /* 0x000fe80000100a00 */
[----:B------:R-:W2:Y:S01]  /*6ec90*/  LDL.LU R8, [R1+0x1f70] ;  /* 0x001f700001087983 */ /* 0x000ea20000300800 */
[----:B0-----:R-:W-:-:S04]  /*6eca0*/  PRMT R69, R85, 0x9910, RZ ;  /* 0x0000991055457816 */ /* 0x001fc800000000ff */
[----:B------:R-:W-:-:S05]  /*6ecb0*/  SHF.R.S32.HI R69, RZ, 0x8, R69 ;  /* 0x00000008ff457819 */ /* 0x000fca0000011445 */
[----:B------:R0:W-:Y:S01]  /*6ecc0*/  @P0 STG.E.U8 desc[UR20][R74.64], R69 ;  /* 0x000000454a000986 */ /* 0x0001e2000c101114 */
[----:B---3--:R-:W-:Y:S01]  /*6ecd0*/  ISETP.LT.AND P3, PT, R92, UR4, !P1 ;  /* 0x000000045c007c0c */ /* 0x008fe2000cf61270 */
[----:B------:R-:W4:Y:S02]  /*6ece0*/  LDCU UR4, c[0x0][0x39c] ;  /* 0x00007380ff0477ac */ /* 0x000f240008000800 */
[----:B----4-:R-:W-:Y:S01]  /*6ecf0*/  ISETP.LT.AND P0, PT, R4, UR4, !P1 ;  /* 0x0000000404007c0c */ /* 0x010fe2000cf01270 */
[----:B------:R-:W5:Y:S01]  /*6ed00*/  LDCU UR4, c[0x0][0x39c] ;  /* 0x00007380ff0477ac */ /* 0x000f620008000800 */
[----:B------:R-:W3:Y:S04]  /*6ed10*/  LDL.LU R4, [R1+0x1f74] ;  /* 0x001f740001047983 */ /* 0x000ee80000300800 */
[----:B------:R-:W4:Y:S04]  /*6ed20*/  LDL.LU.64 R6, [R1+0x5d0] ;  /* 0x0005d00001067983 */ /* 0x000f280000300a00 */
[----:B------:R-:W-:Y:S04]  /*6ed30*/  @P2 STG.E.U8 desc[UR20][R76.64], R87 ;  /* 0x000000574c002986 */ /* 0x000fe8000c101114 */
[----:B------:R-:W4:Y:S01]  /*6ed40*/  LDL.LU R5, [R1+0x1f78] ;  /* 0x001f780001057983 */ /* 0x000f220000300800 */
[----:B0-----:R-:W-:-:S03]  /*6ed50*/  PRMT R69, R87, 0x9910, RZ ;  /* 0x0000991057457816 */ /* 0x001fc600000000ff */
[----:B------:R-:W4:Y:S01]  /*6ed60*/  LDL.LU.64 R92, [R1+0x5d8] ;  /* 0x0005d800015c7983 */ /* 0x000f220000300a00 */
[----:B-----5:R-:W-:Y:S01]  /*6ed70*/  ISETP.LT.AND P2, PT, R0, UR4, !P1 ;  /* 0x0000000400007c0c */ /* 0x020fe2000cf41270 */
[----:B------:R-:W2:Y:S01]  /*6ed80*/  LDCU UR4, c[0x0][0x39c] ;  /* 0x00007380ff0477ac */ /* 0x000ea20008000800 */
[----:B------:R-:W-:Y:S01]  /*6ed90*/  SHF.R.S32.HI R69, RZ, 0x8, R69 ;  /* 0x00000008ff457819 */ /* 0x000fe20000011445 */
[----:B------:R-:W5:Y:S04]  /*6eda0*/  LDL.LU R0, [R1+0x1f7c] ;  /* 0x001f7c0001007983 */ /* 0x000f680000300800 */
[----:B------:R0:W-:Y:S04]  /*6edb0*/  @P4 STG.E.U8 desc[UR20][R78.64], R69 ;  /* 0x000000454e004986 */ /* 0x0001e8000c101114 */
[----:B------:R-:W-:Y:S01]  /*6edc0*/  @P5 STG.E.U8 desc[UR20][R80.64], R88 ;  /* 0x0000005850005986 */ /* 0x000fe2000c101114 */
[----:B--2---:R-:W-:Y:S01]  /*6edd0*/  ISETP.LT.AND P4, PT, R8, UR4, !P1 ;  /* 0x0000000408007c0c */ /* 0x004fe2000cf81270 */
[----:B------:R-:W3:Y:S02]  /*6ede0*/  LDCU UR4, c[0x0][0x39c] ;  /* 0x00007380ff0477ac */ /* 0x000ee40008000800 */
[----:B---3--:R-:W-:Y:S01]  /*6edf0*/  ISETP.LT.AND P5, PT, R4, UR4, !P1 ;  /* 0x0000000404007c0c */ /* 0x008fe2000cfa1270 */
[----:B------:R-:W1:Y:S01]  /*6ee00*/  LDCU UR4, c[0x0][0x39c] ;  /* 0x00007380ff0477ac */ /* 0x000e620008000800 */
[----:B------:R-:W2:Y:S01]  /*6ee10*/  LDL.LU R4, [R1+0x1f80] ;  /* 0x001f800001047983 */ /* 0x000ea20000300800 */
[----:B0-----:R-:W-:-:S03]  /*6ee20*/  PRMT R69, R88, 0x9910, RZ ;  /* 0x0000991058457816 */ /* 0x001fc600000000ff */
[----:B------:R-:W3:Y:S01]  /*6ee30*/  LDL.LU.64 R8, [R1+0x5e8] ;  /* 0x0005e80001087983 */ /* 0x000ee20000300a00 */
[----:B------:R-:W-:-:S05]  /*6ee40*/  SHF.R.S32.HI R69, RZ, 0x8, R69 ;  /* 0x00000008ff457819 */ /* 0x000fca0000011445 */
[----:B----4-:R0:W-:Y:S01]  /*6ee50*/  @P3 STG.E.U8 desc[UR20][R6.64], R69 ;  /* 0x0000004506003986 */ /* 0x0101e2000c101114 */
[----:B-1----:R-:W-:Y:S01]  /*6ee60*/  ISETP.LT.AND P3, PT, R5, UR4, !P1 ;  /* 0x0000000405007c0c */ /* 0x002fe2000cf61270 */
[----:B------:R-:W5:Y:S02]  /*6ee70*/  LDCU UR4, c[0x0][0x39c] ;  /* 0x00007380ff0477ac */ /* 0x000f640008000800 */
[----:B------:R-:W4:Y:S04]  /*6ee80*/  LDL.LU R5, [R1+0x1f98] ;  /* 0x001f980001057983 */ /* 0x000f280000300800 */
[----:B------:R1:W-:Y:S01]  /*6ee90*/  @P0 STG.E.U8 desc[UR20][R92.64], R89 ;  /* 0x000000595c000986 */ /* 0x0003e2000c101114 */
[----:B0-----:R-:W-:-:S03]  /*6eea0*/  PRMT R69, R89, 0x9910, RZ ;  /* 0x0000991059457816 */ /* 0x001fc600000000ff */
[----:B-1----:R-:W4:Y:S01]  /*6eeb0*/  LDL.LU.64 R92, [R1+0x738] ;  /* 0x00073800015c7983 */ /* 0x002f220000300a00 */
[----:B-----5:R-:W-:Y:S01]  /*6eec0*/  ISETP.LT.AND P0, PT, R0, UR4, !P1 ;  /* 0x0000000400007c0c */ /* 0x020fe2000cf01270 */
[----:B------:R-:W2:Y:S02]  /*6eed0*/  LDCU UR4, c[0x0][0x39c] ;  /* 0x00007380ff0477ac */ /* 0x000ea40008000800 */
[----:B------:R-:W5:Y:S01]  /*6eee0*/  LDL.LU R0, [R1+0x1fb0] ;  /* 0x001fb00001007983 */ /* 0x000f620000300800 */
[----:B------:R-:W-:-:S03]  /*6eef0*/  SHF.R.S32.HI R69, RZ, 0x8, R69 ;  /* 0x00000008ff457819 */ /* 0x000fc60000011445 */
[----:B------:R-:W5:Y:S04]  /*6ef00*/  LDL.LU.64 R6, [R1+0x5e0] ;  /* 0x0005e00001067983 */ /* 0x000f680000300a00 */
[----:B------:R0:W-:Y:S01]  /*6ef10*/  @P2 STG.E.U8 desc[UR20][R82.64], R69 ;  /* 0x0000004552002986 */ /* 0x0001e2000c101114 */
[----:B--2---:R-:W-:Y:S01]  /*6ef20*/  ISETP.LT.AND P2, PT, R4, UR4, !P1 ;  /* 0x0000000404007c0c */ /* 0x004fe2000cf41270 */
[----:B------:R-:W4:Y:S02]  /*6ef30*/  LDCU UR4, c[0x0][0x39c] ;  /* 0x00007380ff0477ac */ /* 0x000f240008000800 */
[----:B------:R-:W2:Y:S04]  /*6ef40*/  LDL.LU R4, [R1+0x1fb8] ;  /* 0x001fb80001047983 */ /* 0x000ea80000300800 */
[----:B---3--:R-:W-:Y:S04]  /*6ef50*/  @P4 STG.E.U8 desc[UR20][R8.64], R90 ;  /* 0x0000005a08004986 */ /* 0x008fe8000c101114 */
[----:B------:R-:W3:Y:S01]  /*6ef60*/  LDL.LU.64 R10, [R1+0x730] ;  /* 0x00073000010a7983 */ /* 0x000ee20000300a00 */
[----:B----4-:R-:W-:Y:S01]  /*6ef70*/  ISETP.LT.AND P4, PT, R5, UR4, !P1 ;  /* 0x0000000405007c0c */ /* 0x010fe2000cf81270 */
[----:B------:R-:W5:Y:S02]  /*6ef80*/  LDCU UR4, c[0x0][0x39c] ;  /* 0x00007380ff0477ac */ /* 0x000f640008000800 */
[----:B------:R-:W4:Y:S01]  /*6ef90*/  LDL.LU R5, [R1+0x1fcc] ;  /* 0x001fcc0001057983 */ /* 0x000f220000300800 */
[----:B0-----:R-:W-:-:S04]  /*6efa0*/  PRMT R69, R90, 0x9910, RZ ;  /* 0x000099105a457816 */ /* 0x001fc800000000ff */
[----:B------:R-:W-:-:S05]  /*6efb0*/  SHF.R.S32.HI R69, RZ, 0x8, R69 ;  /* 0x00000008ff457819 */ /* 0x000fca0000011445 */
[----:B------:R0:W-:Y:S01]  /*6efc0*/  @P5 STG.E.U8 desc[UR20][R92.64], R69 ;  /* 0x000000455c005986 */ /* 0x0001e2000c101114 */
[----:B-----5:R-:W-:Y:S01]  /*6efd0*/  ISETP.LT.AND P5, PT, R0, UR4, !P1 ;  /* 0x0000000400007c0c */ /* 0x020fe2000cfa1270 */
[----:B------:R-:W2:Y:S02]  /*6efe0*/  LDCU UR4, c[0x0][0x39c] ;  /* 0x00007380ff0477ac */ /* 0x000ea40008000800 */
[----:B0-----:R-:W5:Y:S04]  /*6eff0*/  LDL.LU.64 R92, [R1+0x750] ;  /* 0x00075000015c7983 */ /* 0x001f680000300a00 */
[----:B------:R-:W5:Y:S04]  /*6f000*/  LDL.LU R0, [R1+0x1fd8] ;  /* 0x001fd80001007983 */ /* 0x000f680000300800 */
[----:B------:R-:W5:Y:S04]  /*6f010*/  LDL.LU R9, [R1+0x7a8] ;  /* 0x0007a80001097983 */ /* 0x000f680000300800 */
[----:B------:R0:W-:Y:S04]  /*6f020*/  @P3 STG.E.U8 desc[UR20][R6.64], R91 ;  /* 0x0000005b06003986 */ /* 0x0001e8000c101114 */
[----:B0-----:R-:W5:Y:S01]  /*6f030*/  LDL.LU.64 R6, [R1+0x740] ;  /* 0x0007400001067983 */ /* 0x001f620000300a00 */
[----:B--2---:R-:W-:Y:S01]  /*6f040*/  ISETP.LT.AND P3, PT, R4, UR4, !P1 ;  /* 0x0000000404007c0c */ /* 0x004fe2000cf61270 */
[----:B------:R-:W4:Y:S02]  /*6f050*/  LDCU UR4, c[0x0][0x39c] ;  /* 0x00007380ff0477ac */ /* 0x000f240008000800 */
[----:B------:R-:W2:Y:S01]  /*6f060*/  LDL.LU R4, [R1+0x200c] ;  /* 0x00200c0001047983 */ /* 0x000ea20000300800 */
[----:B------:R-:W-:-:S03]  /*6f070*/  PRMT R69, R91, 0x9910, RZ ;  /* 0x000099105b457816 */ /* 0x000fc600000000ff */
[----:B------:R-:W2:Y:S01]  /*6f080*/  LDL.LU.64 R62, [R1+0x748] ;  /* 0x00074800013e7983 */ /* 0x000ea20000300a00 */
[----:B------:R-:W-:-:S03]  /*6f090*/  SHF.R.S32.HI R69, RZ, 0x8, R69 ;  /* 0x00000008ff457819 */ /* 0x000fc60000011445 */
[----:B------:R-:W2:Y:S04]  /*6f0a0*/  LDL.LU R8, [R1+0x2014] ;  /* 0x0020140001087983 */ /* 0x000ea80000300800 */
[----:B---3--:R0:W-:Y:S01]  /*6f0b0*/  @P0 STG.E.U8 desc[UR20][R10.64], R69 ;  /* 0x000000450a000986 */ /* 0x0081e2000c101114 */
[----:B----4-:R-:W-:Y:S01]  /*6f0c0*/  ISETP.LT.AND P0, PT, R5, UR4, !P1 ;  /* 0x0000000405007c0c */ /* 0x010fe2000cf01270 */
[----:B------:R-:W1:Y:S02]  /*6f0d0*/  LDCU UR4, c[0x0][0x39c] ;  /* 0x00007380ff0477ac */ /* 0x000e640008000800 */
[----:B------:R-:W3:Y:S04]  /*6f0e0*/  LDL.LU R5, [R1+0x7ac] ;  /* 0x0007ac0001057983 */ /* 0x000ee80000300800 */
[----:B0-----:R-:W4:Y:S04]  /*6f0f0*/  LDL.LU.64 R10, [R1+0x778] ;  /* 0x00077800010a7983 */ /* 0x001f280000300a00 */
[----:B-----5:R-:W-:Y:S01]  /*6f100*/  @P2 STG.E.U8 desc[UR20][R92.64], R9 ;  /* 0x000000095c002986 */ /* 0x020fe2000c101114 */
[----:B-1----:R-:W-:Y:S01]  /*6f110*/  ISETP.LT.AND P2, PT, R0, UR4, !P1 ;  /* 0x0000000400007c0c */ /* 0x002fe2000cf41270 */
[----:B------:R-:W2:Y:S01]  /*6f120*/  LDCU UR4, c[0x0][0x39c] ;  /* 0x00007380ff0477ac */ /* 0x000ea20008000800 */
[----:B------:R-:W-:Y:S01]  /*6f130*/  PRMT R69, R9, 0x9910, RZ ;  /* 0x0000991009457816 */ /* 0x000fe200000000ff */
[----:B------:R-:W5:Y:S03]  /*6f140*/  LDL.LU R0, [R1+0x202c] ;  /* 0x00202c0001007983 */ /* 0x000f660000300800 */
[----:B------:R-:W-:-:S05]  /*6f150*/  SHF.R.S32.HI R69, RZ, 0x8, R69 ;  /* 0x00000008ff457819 */ /* 0x000fca0000011445 */
[----:B------:R0:W-:Y:S04]  /*6f160*/  @P4 STG.E.U8 desc[UR20][R6.64], R69 ;  /* 0x0000004506004986 */ /* 0x0001e8000c101114 */
[----:B0-----:R-:W5:Y:S01]  /*6f170*/  LDL.LU.64 R6, [R1+0x770] ;  /* 0x0007700001067983 */ /* 0x001f620000300a00 */
[----:B--2---:R-:W-:Y:S01]  /*6f180*/  ISETP.LT.AND P4, PT, R4, UR4, !P1 ;  /* 0x0000000404007c0c */ /* 0x004fe2000cf81270 */
[----:B------:R-:W0:Y:S02]  /*6f190*/  LDCU UR4, c[0x0][0x39c] ;  /* 0x00007380ff0477ac */ /* 0x000e240008000800 */
[----:B------:R-:W2:Y:S04]  /*6f1a0*/  LDL.LU R4, [R1+0x2030] ;  /* 0x0020300001047983 */ /* 0x000ea80000300800 */
[----:B------:R-:W2:Y:S04]  /*6f1b0*/  LDL.LU R9, [R1+0x7b0] ;  /* 0x0007b00001097983 */ /* 0x000ea80000300800 */
[----:B---3--:R1:W-:Y:S01]  /*6f1c0*/  @P5 STG.E.U8 desc[UR20][R62.64], R5 ;  /* 0x000000053e005986 */ /* 0x0083e2000c101114 */
[----:B0-----:R-:W-:Y:S01]  /*6f1d0*/  ISETP.LT.AND P5, PT, R8, UR4, !P1 ;  /* 0x0000000408007c0c */ /* 0x001fe2000cfa1270 */
[----:B------:R-:W5:Y:S02]  /*6f1e0*/  LDCU UR4, c[0x0][0x39c] ;  /* 0x00007380ff0477ac */ /* 0x000f640008000800 */
[----:B-1----:R-:W3:Y:S04]  /*6f1f0*/  LDL.LU.64 R62, [R1+0x788] ;  /* 0x00078800013e7983 */ /* 0x002ee80000300a00 */
[----:B------:R-:W3:Y:S01]  /*6f200*/  LDL.LU R8, [R1+0x2048] ;  /* 0x0020480001087983 */ /* 0x000ee20000300800 */
[----:B------:R-:W-:-:S03]  /*6f210*/  PRMT R69, R5, 0x9910, RZ ;  /* 0x0000991005457816 */ /* 0x000fc600000000ff */
[----:B------:R-:W3:Y:S01]  /*6f220*/  LDL.LU R5, [R1+0x7b4] ;  /* 0x0007b40001057983 */ /* 0x000ee20000300800 */
[----:B------:R-:W-:-:S05]  /*6f230*/  SHF.R.S32.HI R69, RZ, 0x8, R69 ;  /* 0x00000008ff457819 */ /* 0x000fca0000011445 */
[----:B----4-:R0:W-:Y:S01]  /*6f240*/  @P3 STG.E.U8 desc[UR20][R10.64], R69 ;  /* 0x000000450a003986 */ /* 0x0101e2000c101114 */
[----:B-----5:R-:W-:Y:S01]  /*6f250*/  ISETP.LT.AND P3, PT, R0, UR4, !P1 ;  /* 0x0000000400007c0c */ /* 0x020fe2000cf61270 */
[----:B------:R-:W1:Y:S02]  /*6f260*/  LDCU UR4, c[0x0][0x39c] ;  /* 0x00007380ff0477ac */ /* 0x000e640008000800 */
[----:B0-----:R-:W4:Y:S04]  /*6f270*/  LDL.LU.64 R10, [R1+0x7a0] ;  /* 0x0007a000010a7983 */ /* 0x001f280000300a00 */
[----:B------:R-:W5:Y:S04]  /*6f280*/  LDL.LU R0, [R1+0x2070] ;  /* 0x0020700001007983 */ /* 0x000f680000300800 */
[----:B--2---:R0:W-:Y:S04]  /*6f290*/  @P0 STG.E.U8 desc[UR20][R6.64], R9 ;  /* 0x0000000906000986 */ /* 0x0041e8000c101114 */
[----:B0-----:R-:W2:Y:S01]  /*6f2a0*/  LDL.LU.64 R6, [R1+0x780] ;  /* 0x0007800001067983 */ /* 0x001ea20000300a00 */
[----:B-1----:R-:W-:Y:S01]  /*6f2b0*/  ISETP.LT.AND P0, PT, R4, UR4, !P1 ;  /* 0x0000000404007c0c */ /* 0x002fe2000cf01270 */
[----:B------:R-:W0:Y:S02]  /*6f2c0*/  LDCU UR4, c[0x0][0x39c] ;  /* 0x00007380ff0477ac */ /* 0x000e240008000800 */
[----:B------:R-:W2:Y:S01]  /*6f2d0*/  LDL.LU R4, [R1+0x2084] ;  /* 0x0020840001047983 */ /* 0x000ea20000300800 */
[----:B------:R-:W-:-:S04]  /*6f2e0*/  PRMT R69, R9, 0x9910, RZ ;  /* 0x0000991009457816 */ /* 0x000fc800000000ff */
[----:B------:R-:W-:-:S05]  /*6f2f0*/  SHF.R.S32.HI R69, RZ, 0x8, R69 ;  /* 0x00000008ff457819 */ /* 0x000fca0000011445 */
[----:B---3--:R1:W-:Y:S01]  /*6f300*/  @P2 STG.E.U8 desc[UR20][R62.64], R69 ;  /* 0x000000453e002986 */ /* 0x0083e2000c101114 */
[----:B0-----:R-:W-:Y:S01]  /*6f310*/  ISETP.LT.AND P2, PT, R8, UR4, !P1 ;  /* 0x0000000408007c0c */ /* 0x001fe2000cf41270 */
[----:B------:R-:W5:Y:S02]  /*6f320*/  LDCU UR4, c[0x0][0x39c] ;  /* 0x00007380ff0477ac */ /* 0x000f640008000800 */
[----:B-1----:R-:W3:Y:S04]  /*6f330*/  LDL.LU.64 R62, [R1+0x798] ;  /* 0x00079800013e7983 */ /* 0x002ee80000300a00 */
[----:B------:R-:W3:Y:S04]  /*6f340*/  LDL.LU R9, [R1+0x7b8] ;  /* 0x0007b80001097983 */ /* 0x000ee80000300800 */
[----:B------:R-:W3:Y:S01]  /*6f350*/  LDL.LU R8, [R1+0x2090] ;  /* 0x0020900001087983 */ /* 0x000ee20000300800 */
[----:B------:R-:W-:-:S03]  /*6f360*/  PRMT R69, R5, 0x9910, RZ ;  /* 0x0000991005457816 */ /* 0x000fc600000000ff */
[----:B------:R-:W3:Y:S01]  /*6f370*/  LDL.LU.64 R58, [R1+0x790] ;  /* 0x00079000013a7983 */ /* 0x000ee20000300a00 */
[----:B------:R-:W-:-:S03]  /*6f380*/  SHF.R.S32.HI R69, RZ, 0x8, R69 ;  /* 0x00000008ff457819 */ /* 0x000fc60000011445 */
[----:B----4-:R-:W-:Y:S01]  /*6f390*/  @P4 STG.E.U8 desc[UR20][R10.64], R5 ;  /* 0x000000050a004986 */ /* 0x010fe2000c101114 */
[----:B-----5:R-:W-:Y:S01]  /*6f3a0*/  ISETP.LT.AND P4, PT, R0, UR4, !P1 ;  /* 0x0000000400007c0c */ /* 0x020fe2000cf81270 */
[----:B------:R-:W0:Y:S02]  /*6f3b0*/  LDCU UR4, c[0x0][0x39c] ;  /* 0x00007380ff0477ac */ /* 0x000e240008000800 */
[----:B------:R-:W4:Y:S04]  /*6f3c0*/  LDL.LU.64 R60, [R1+0x768] ;  /* 0x00076800013c7983 */ /* 0x000f280000300a00 */
[----:B------:R-:W4:Y:S04]  /*6f3d0*/  LDL.LU R0, [R1+0x7c0] ;  /* 0x0007c00001007983 */ /* 0x000f280000300800 */
[----:B--2---:R1:W-:Y:S04]  /*6f3e0*/  @P5 STG.E.U8 desc[UR20][R6.64], R69 ;  /* 0x0000004506005986 */ /* 0x0043e8000c101114 */
[----:B-1----:R-:W2:Y:S04]  /*6f3f0*/  LDL.LU R6, [R1+0x2098] ;  /* 0x0020980001067983 */ /* 0x002ea80000300800 */
[----:B------:R-:W5:Y:S01]  /*6f400*/  LDL.LU R7, [R1+0x2094] ;  /* 0x0020940001077983 */ /* 0x000f620000300800 */
[----:B0-----:R-:W-:Y:S01]  /*6f410*/  ISETP.LT.AND P5, PT, R4, UR4, !P1 ;  /* 0x0000000404007c0c */ /* 0x001fe2000cfa1270 */
[----:B------:R-:W0:Y:S02]  /*6f420*/  LDCU UR4, c[0x0][0x39c] ;  /* 0x00007380ff0477ac */ /* 0x000e240008000800 */
[----:B------:R-:W5:Y:S04]  /*6f430*/  LDL.LU.64 R64, [R1+0x760] ;  /* 0x0007600001407983 */ /* 0x000f680000300a00 */
[----:B------:R-:W5:Y:S04]  /*6f440*/  LDL.LU.64 R10, [R1+0x758] ;  /* 0x00075800010a7983 */ /* 0x000f680000300a00 */
[----:B------:R-:W5:Y:S04]  /*6f450*/  LDL.LU R5, [R1+0x7bc] ;  /* 0x0007bc0001057983 */ /* 0x000f680000300800 */
[----:B---3--:R1:W-:Y:S01]  /*6f460*/  @P3 STG.E.U8 desc[UR20][R62.64], R9 ;  /* 0x000000093e003986 */ /* 0x0083e2000c101114 */
[----:B0-----:R-:W-:-:S03]  /*6f470*/  ISETP.LT.AND P3, PT, R8, UR4, !P1 ;  /* 0x0000000408007c0c */ /* 0x001fc6000cf61270 */
[----:B------:R-:W3:Y:S01]  /*6f480*/  LDL.LU.64 R66, [R1+0x728] ;  /* 0x0007280001427983 */ /* 0x000ee20000300a00 */
[----:B------:R-:W-:Y:S01]  /*6f490*/  PRMT R8, R9, 0x9910, RZ ;  /* 0x0000991009087816 */ /* 0x000fe200000000ff */
[----:B------:R-:W2:Y:S03]  /*6f4a0*/  LDCU UR4, c[0x0][0x39c] ;  /* 0x00007380ff0477ac */ /* 0x000ea60008000800 */
[----:B------:R-:W-:Y:S01]  /*6f4b0*/  SHF.R.S32.HI R52, RZ, 0x8, R8 ;  /* 0x00000008ff347819 */ /* 0x000fe20000011408 */
[----:B-1----:R-:W3:Y:S04]  /*6f4c0*/  LDL.LU R9, [R1+0x7c8] ;  /* 0x0007c80001097983 */ /* 0x002ee80000300800 */
[----:B------:R-:W3:Y:S04]  /*6f4d0*/  LDL.LU R8, [R1+0x20a0] ;  /* 0x0020a00001087983 */ /* 0x000ee80000300800 */
[----:B------:R-:W-:Y:S04]  /*6f4e0*/  @P0 STG.E.U8 desc[UR20][R58.64], R52 ;  /* 0x000000343a000986 */ /* 0x000fe8000c101114 */
[----:B------:R-:W3:Y:S04]  /*6f4f0*/  LDL.LU.64 R62, [R1+0x720] ;  /* 0x00072000013e7983 */ /* 0x000ee80000300a00 */
[----:B----4-:R0:W-:Y:S02]  /*6f500*/  @P2 STG.E.U8 desc[UR20][R60.64], R0 ;  /* 0x000000003c002986 */ /* 0x0101e4000c101114 */
[----:B0-----:R-:W-:-:S02]  /*6f510*/  PRMT R0, R0, 0x9910, RZ ;  /* 0x0000991000007816 */ /* 0x001fc400000000ff */
[----:B--2---:R-:W-:Y:S01]  /*6f520*/  ISETP.LT.AND P0, PT, R6, UR4, !P1 ;  /* 0x0000000406007c0c */ /* 0x004fe2000cf01270 */
[----:B------:R-:W5:Y:S01]  /*6f530*/  LDCU UR4, c[0x0][0x39c] ;  /* 0x00007380ff0477ac */ /* 0x000f620008000800 */
[----:B------:R-:W2:Y:S04]  /*6f540*/  LDL.LU R6, [R1+0x209c] ;  /* 0x00209c0001067983 */ /* 0x000ea80000300800 */
[----:B------:R-:W4:Y:S01]  /*6f550*/  LDL.LU.64 R58, [R1+0x718] ;  /* 0x00071800013a7983 */ /* 0x000f220000300a00 */
[----:B-----5:R-:W-:Y:S01]  /*6f560*/  ISETP.LT.AND P2, PT, R7, UR4, !P1 ;  /* 0x0000000407007c0c */ /* 0x020fe2000cf41270 */
[----:B------:R-:W-:Y:S01]  /*6f570*/  IMAD.MOV.U32 R7, RZ, RZ, R0 ;  /* 0x000000ffff077224 */ /* 0x000fe200078e0000 */
[----:B------:R-:W3:Y:S01]  /*6f580*/  LDCU UR4, c[0x0][0x39c] ;  /* 0x00007380ff0477ac */ /* 0x000ee20008000800 */
[----:B------:R-:W5:Y:S03]  /*6f590*/  LDL.LU R0, [R1+0x7c4] ;  /* 0x0007c40001007983 */ /* 0x000f660000300800 */
[----:B------:R-:W-:-:S02]  /*6f5a0*/  SHF.R.S32.HI R52, RZ, 0x8, R7 ;  /* 0x00000008ff347819 */ /* 0x000fc40000011407 */
[----:B------:R-:W4:Y:S04]  /*6f5b0*/  LDL.LU R7, [R1+0x20a4] ;  /* 0x0020a40001077983 */ /* 0x000f280000300800 */
[----:B------:R0:W-:Y:S04]  /*6f5c0*/  @P4 STG.E.U8 desc[UR20][R64.64], R52 ;  /* 0x0000003440004986 */ /* 0x0001e8000c101114 */
[----:B------:R-:W5:Y:S01]  /*6f5d0*/  LDL.LU.64 R60, [R1+0x710] ;  /* 0x00071000013c7983 */ /* 0x000f620000300a00 */
[----:B---3--:R-:W-:Y:S01]  /*6f5e0*/  ISETP.LT.AND P4, PT, R8, UR4, !P1 ;  /* 0x0000000408007c0c */ /* 0x008fe2000cf81270 */
[----:B------:R-:W2:Y:S02]  /*6f5f0*/  LDCU UR4, c[0x0][0x39c] ;  /* 0x00007380ff0477ac */ /* 0x000ea40008000800 */
[----:B------:R-:W3:Y:S04]  /*6f600*/  LDL.LU R8, [R1+0x2078] ;  /* 0x0020780001087983 */ /* 0x000ee80000300800 */
[----:B------:R1:W-:Y:S04]  /*6f610*/  @P5 STG.E.U8 desc[UR20][R10.64], R5 ;  /* 0x000000050a005986 */ /* 0x0003e8000c101114 */
[----:B0-----:R-:W5:Y:S01]  /*6f620*/  LDL.LU.64 R64, [R1+0x708] ;  /* 0x0007080001407983 */ /* 0x001f620000300a00 */
[----:B-1----:R-:W-:-:S02]  /*6f630*/  PRMT R5, R5, 0x9910, RZ ;  /* 0x0000991005057816 */ /* 0x002fc400000000ff */
[----:B--2---:R-:W-:-:S03]  /*6f640*/  ISETP.LT.AND P5, PT, R6, UR4, !P1 ;  /* 0x0000000406007c0c */ /* 0x004fc6000cfa1270 */
[----:B------:R-:W-:Y:S01]  /*6f650*/  IMAD.MOV.U32 R6, RZ, RZ, R5 ;  /* 0x000000ffff067224 */ /* 0x000fe200078e0005 */
[----:B------:R-:W4:Y:S01]  /*6f660*/  LDCU UR4, c[0x0][0x39c] ;  /* 0x00007380ff0477ac */ /* 0x000f220008000800 */
[----:B------:R-:W2:Y:S03]  /*6f670*/  LDL.LU R5, [R1+0x7d0] ;  /* 0x0007d00001057983 */ /* 0x000ea60000300800 */
[----:B------:R-:W-:Y:S02]  /*6f680*/  SHF.R.S32.HI R52, RZ, 0x8, R6 ;  /* 0x00000008ff347819 */ /* 0x000fe40000011406 */
[----:B------:R-:W2:Y:S04]  /*6f690*/  LDL.LU R6, [R1+0x2080] ;  /* 0x0020800001067983 */ /* 0x000ea80000300800 */
[----:B------:R0:W-:Y:S04]  /*6f6a0*/  @P3 STG.E.U8 desc[UR20][R66.64], R52 ;  /* 0x0000003442003986 */ /* 0x0001e8000c101114 */
[----:B------:R-:W2:Y:S01]  /*6f6b0*/  LDL.LU.64 R10, [R1+0x700] ;  /* 0x00070000010a7983 */ /* 0x000ea20000300a00 */
[----:B----4-:R-:W-:Y:S01]  /*6f6c0*/  ISETP.LT.AND P3, PT, R7, UR4, !P1 ;  /* 0x0000000407007c0c */ /* 0x010fe2000cf61270 */
[----:B------:R-:W3:Y:S02]  /*6f6d0*/  LDCU UR4, c[0x0][0x39c] ;  /* 0x00007380ff0477ac */ /* 0x000ee40008000800 */
[----:B------:R-:W4:Y:S04]  /*6f6e0*/  LDL.LU R7, [R1+0x207c] ;  /* 0x00207c0001077983 */ /* 0x000f280000300800 */
[----:B------:R1:W-:Y:S04]  /*6f6f0*/  @P0 STG.E.U8 desc[UR20][R62.64], R9 ;  /* 0x000000093e000986 */ /* 0x0003e8000c101114 */
[----:B0-----:R-:W4:Y:S01]  /*6f700*/  LDL.LU.64 R66, [R1+0x6f8] ;  /* 0x0006f80001427983 */ /* 0x001f220000300a00 */
[----:B---3--:R-:W-:Y:S01]  /*6f710*/  ISETP.LT.AND P0, PT, R8, UR4, !P1 ;  /* 0x0000000408007c0c */ /* 0x008fe2000cf01270 */
[----:B------:R-:W2:Y:S01]  /*6f720*/  LDCU UR4, c[0x0][0x39c] ;  /* 0x00007380ff0477ac */ /* 0x000ea20008000800 */
[----:B------:R-:W-:-:S02]  /*6f730*/  PRMT R8, R9, 0x9910, RZ ;  /* 0x0000991009087816 */ /* 0x000fc400000000ff */
[----:B-1----:R-:W3:Y:S02]  /*6f740*/  LDL.LU R9, [R1+0x7cc] ;  /* 0x0007cc0001097983 */ /* 0x002ee40000300800 */
[----:B------:R-:W-:Y:S02]  /*6f750*/  SHF.R.S32.HI R52, RZ, 0x8, R8 ;  /* 0x00000008ff347819 */ /* 0x000fe40000011408 */
[----:B------:R-:W3:Y:S04]  /*6f760*/  LDL.LU R8, [R1+0x208c] ;  /* 0x00208c0001087983 */ /* 0x000ee80000300800 */
[----:B------:R-:W-:Y:S04]  /*6f770*/  @P2 STG.E.U8 desc[UR20][R58.64], R52 ;  /* 0x000000343a002986 */ /* 0x000fe8000c101114 */
[----:B------:R-:W3:Y:S04]  /*6f780*/  LDL.LU.64 R62, [R1+0x6f0] ;  /* 0x0006f000013e7983 */ /* 0x000ee80000300a00 */
[----:B-----5:R0:W-:Y:S02]  /*6f790*/  @P4 STG.E.U8 desc[UR20][R60.64], R0 ;  /* 0x000000003c004986 */ /* 0x0201e4000c101114 */
[----:B0-----:R-:W-:-:S02]  /*6f7a0*/  PRMT R0, R0, 0x9910, RZ ;  /* 0x0000991000007816 */ /* 0x001fc400000000ff */
[----:B--2---:R-:W-:Y:S01]  /*6f7b0*/  ISETP.LT.AND P2, PT, R6, UR4, !P1 ;  /* 0x0000000406007c0c */ /* 0x004fe2000cf41270 */
[----:B------:R-:W4:Y:S01]  /*6f7c0*/  LDCU UR4, c[0x0][0x39c] ;  /* 0x00007380ff0477ac */ /* 0x000f220008000800 */
[----:B------:R-:W2:Y:S04]  /*6f7d0*/  LDL.LU R6, [R1+0x2088] ;  /* 0x0020880001067983 */ /* 0x000ea80000300800 */
[----:B------:R-:W5:Y:S01]  /*6f7e0*/  LDL.LU.64 R58, [R1+0x6e8] ;  /* 0x0006e800013a7983 */ /* 0x000f620000300a00 */
[----:B----4-:R-:W-:Y:S01]  /*6f7f0*/  ISETP.LT.AND P4, PT, R7, UR4, !P1 ;  /* 0x0000000407007c0c */ /* 0x010fe2000cf81270 */
[----:B------:R-:W-:Y:S01]  /*6f800*/  IMAD.MOV.U32 R7, RZ, RZ, R0 ;  /* 0x000000ffff077224 */ /* 0x000fe200078e0000 */
[----:B------:R-:W3:Y:S01]  /*6f810*/  LDCU UR4, c[0x0][0x39c] ;  /* 0x00007380ff0477ac */ /* 0x000ee20008000800 */
[----:B------:R-:W4:Y:S03]  /*6f820*/  LDL.LU R0, [R1+0x7e0] ;  /* 0x0007e00001007983 */ /* 0x000f260000300800 */
        /* <DEDUP_REMOVED lines=9> */
[----:B--2---:R-:W-:Y:S01]  /*6f8c0*/  ISETP.LT.AND P3, PT, R6, UR4, !P1 ;  /* 0x0000000406007c0c */ /* 0x004fe2000cf61270 */
[----:B------:R-:W4:Y:S01]  /*6f8d0*/  LDCU UR4, c[0x0][0x39c] ;  /* 0x00007380ff0477ac */ /* 0x000f220008000800 */
[----:B------:R-:W-:-:S02]  /*6f8e0*/  PRMT R6, R5, 0x9910, RZ ;  /* 0x0000991005067816 */ /* 0x000fc400000000ff */
[----:B-1----:R-:W2:Y:S03]  /*6f8f0*/  LDL.LU R5, [R1+0x7dc] ;  /* 0x0007dc0001057983 */ /* 0x002ea60000300800 */
[----:B------:R-:W-:Y:S02]  /*6f900*/  IMAD.MOV.U32 R52, RZ, RZ, R6 ;  /* 0x000000ffff347224 */ /* 0x000fe400078e0006 */
[----:B------:R-:W2:Y:S03]  /*6f910*/  LDL.LU R6, [R1+0x206c] ;  /* 0x00206c0001067983 */ /* 0x000ea60000300800 */
[----:B------:R-:W-:Y:S01]  /*6f920*/  SHF.R.S32.HI R52, RZ, 0x8, R52 ;  /* 0x00000008ff347819 */ /* 0x000fe20000011434 */
[----:B------:R-:W2:Y:S04]  /*6f930*/  LDL.LU.64 R10, [R1+0x6d0] ;  /* 0x0006d000010a7983 */ /* 0x000ea80000300a00 */
[----:B------:R0:W-:Y:S01]  /*6f940*/  @P0 STG.E.U8 desc[UR20][R66.64], R52 ;  /* 0x0000003442000986 */ /* 0x0001e2000c101114 */
        /* <DEDUP_REMOVED lines=11> */
[----:B-----5:R-:W-:Y:S04]  /*6fa00*/  @P4 STG.E.U8 desc[UR20][R58.64], R52 ;  /* 0x000000343a004986 */ /* 0x020fe8000c101114 */
[----:B------:R-:W5:Y:S04]  /*6fa10*/  LDL.LU.64 R62, [R1+0x6c0] ;  /* 0x0006c000013e7983 */ /* 0x000f680000300a00 */
[----:B------:R0:W-:Y:S02]  /*6fa20*/  @P5 STG.E.U8 desc[UR20][R60.64], R0 ;  /* 0x000000003c005986 */ /* 0x0001e4000c101114 */
[----:B0-----:R-:W-:-:S02]  /*6fa30*/  PRMT R0, R0, 0x9910, RZ ;  /* 0x0000991000007816 */ /* 0x001fc400000000ff */
[----:B--2---:R-:W-:Y:S01]  /*6fa40*/  ISETP.LT.AND P4, PT, R6, UR4, !P1 ;  /* 0x0000000406007c0c */ /* 0x004fe2000cf81270 */
[----:B------:R-:W4:Y:S01]  /*6fa50*/  LDCU UR4, c[0x0][0x39c] ;  /* 0x00007380ff0477ac */ /* 0x000f220008000800 */
[----:B------:R-:W2:Y:S04]  /*6fa60*/  LDL.LU R6, [R1+0x204c] ;  /* 0x00204c0001067983 */ /* 0x000ea80000300800 */
[----:B------:R-:W2:Y:S01]  /*6fa70*/  LDL.LU.64 R58, [R1+0x6b8] ;  /* 0x0006b800013a7983 */ /* 0x000ea20000300a00 */
[----:B----4-:R-:W-:Y:S01]  /*6fa80*/  ISETP.LT.AND P5, PT, R7, UR4, !P1 ;  /* 0x0000000407007c0c */ /* 0x010fe2000cfa1270 */
[----:B------:R-:W-:Y:S01]  /*6fa90*/  IMAD.MOV.U32 R7, RZ, RZ, R0 ;  /* 0x000000ffff077224 */ /* 0x000fe200078e0000 */
[----:B------:R-:W3:Y:S01]  /*6faa0*/  LDCU UR4, c[0x0][0x39c] ;  /* 0x00007380ff0477ac */ /* 0x000ee20008000800 */
[----:B------:R-:W4:Y:S03]  /*6fab0*/  LDL.LU R0, [R1+0x7d4] ;  /* 0x0007d40001007983 */ /* 0x000f260000300800 */
[----:B------:R-:W-:-:S02]  /*6fac0*/  SHF.R.S32.HI R60, RZ, 0x8, R7 ;  /* 0x00000008ff3c7819 */ /* 0x000fc40000011407 */
[----:B------:R-:W4:Y:S04]  /*6fad0*/  LDL.LU R7, [R1+0x2054] ;  /* 0x0020540001077983 */ /* 0x000f280000300800 */
[----:B------:R-:W-:Y:S04]  /*6fae0*/  @P3 STG.E.U8 desc[UR20][R64.64], R60 ;  /* 0x0000003c40003986 */ /* 0x000fe8000c101114 */
[----:B------:R-:W4:Y:S04]  /*6faf0*/  LDL.LU.64 R52, [R1+0x6b0] ;  /* 0x0006b00001347983 */ /* 0x000f280000300a00 */
[----:B------:R0:W-:Y:S04]  /*6fb00*/  @P0 STG.E.U8 desc[UR20][R10.64], R5 ;  /* 0x000000050a000986 */ /* 0x0001e8000c101114 */
[----:B0-----:R-:W4:Y:S01]  /*6fb10*/  LDL.LU R10, [R1+0x2050] ;  /* 0x00205000010a7983 */ /* 0x001f220000300800 */
[----:B---3--:R-:W-:Y:S01]  /*6fb20*/  ISETP.LT.AND P3, PT, R8, UR4, !P1 ;  /* 0x0000000408007c0c */ /* 0x008fe2000cf61270 */
[----:B------:R-:W2:Y:S01]  /*6fb30*/  LDCU UR4, c[0x0][0x39c] ;  /* 0x00007380ff0477ac */ /* 0x000ea20008000800 */
[----:B------:R-:W-:Y:S01]  /*6fb40*/  PRMT R5, R5, 0x9910, RZ ;  /* 0x0000991005057816 */ /* 0x000fe200000000ff */
[----:B------:R-:W3:Y:S03]  /*6fb50*/  LDL.LU.64 R60, [R1+0x6a8] ;  /* 0x0006a800013c7983 */ /* 0x000ee60000300a00 */
[----:B------:R-:W-:-:S05]  /*6fb60*/  SHF.R.S32.HI R8, RZ, 0x8, R5 ;  /* 0x00000008ff087819 */ /* 0x000fca0000011405 */
[----:B------:R-:W-:Y:S04]  /*6fb70*/  @P2 STG.E.U8 desc[UR20][R66.64], R8 ;  /* 0x0000000842002986 */ /* 0x000fe8000c101114 */
[----:B-----5:R0:W-:Y:S02]  /*6fb80*/  @P4 STG.E.U8 desc[UR20][R62.64], R9 ;  /* 0x000000093e004986 */ /* 0x0201e4000c101114 */
[----:B0-----:R-:W-:Y:S02]  /*6fb90*/  PRMT R9, R9, 0x9910, RZ ;  /* 0x0000991009097816 */ /* 0x001fe400000000ff */
[----:B--2---:R-:W-:Y:S01]  /*6fba0*/  ISETP.LT.AND P0, PT, R6, UR4, !P1 ;  /* 0x0000000406007c0c */ /* 0x004fe2000cf01270 */
[----:B------:R-:W4:Y:S01]  /*6fbb0*/  LDCU UR4, c[0x0][0x39c] ;  /* 0x00007380ff0477ac */ /* 0x000f220008000800 */
[----:B------:R-:W2:Y:S04]  /*6fbc0*/  LDL.LU R6, [R1+0x7e8] ;  /* 0x0007e80001067983 */ /* 0x000ea80000300800 */
[----:B------:R-:W2:Y:S04]  /*6fbd0*/  LDL.LU.64 R64, [R1+0x6a0] ;  /* 0x0006a00001407983 */ /* 0x000ea80000300a00 */
[----:B------:R-:W5:Y:S04]  /*6fbe0*/  LDL.LU R5, [R1+0x205c] ;  /* 0x00205c0001057983 */ /* 0x000f680000300800 */
[----:B------:R-:W2:Y:S04]  /*6fbf0*/  LDL.LU R8, [R1+0x2058] ;  /* 0x0020580001087983 */ /* 0x000ea80000300800 */
[----:B------:R-:W2:Y:S01]  /*6fc00*/  LDL.LU.64 R66, [R1+0x698] ;  /* 0x0006980001427983 */ /* 0x000ea20000300a00 */
[----:B----4-:R-:W-:Y:S01]  /*6fc10*/  ISETP.LT.AND P2, PT, R7, UR4, !P1 ;  /* 0x0000000407007c0c */ /* 0x010fe2000cf41270 */
[----:B------:R-:W0:Y:S02]  /*6fc20*/  LDCU UR4, c[0x0][0x39c] ;  /* 0x00007380ff0477ac */ /* 0x000e240008000800 */
[----:B------:R-:W4:Y:S04]  /*6fc30*/  LDL.LU R7, [R1+0x7e4] ;  /* 0x0007e40001077983 */ /* 0x000f280000300800 */
[----:B------:R-:W4:Y:S04]  /*6fc40*/  LDL.LU.64 R62, [R1+0x690] ;  /* 0x00069000013e7983 */ /* 0x000f280000300a00 */
[----:B------:R-:W4:Y:S01]  /*6fc50*/  LDL.LU R11, [R1+0x2038] ;  /* 0x00203800010b7983 */ /* 0x000f220000300800 */
[----:B0-----:R-:W-:Y:S01]  /*6fc60*/  ISETP.LT.AND P4, PT, R10, UR4, !P1 ;  /* 0x000000040a007c0c */ /* 0x001fe2000cf81270 */
[----:B------:R-:W5:Y:S01]  /*6fc70*/  LDCU UR4, c[0x0][0x39c] ;  /* 0x00007380ff0477ac */ /* 0x000f620008000800 */
[----:B------:R-:W-:-:S02]  /*6fc80*/  SHF.R.S32.HI R10, RZ, 0x8, R9 ;  /* 0x00000008ff0a7819 */ /* 0x000fc40000011409 */
[----:B------:R-:W4:Y:S04]  /*6fc90*/  LDL.LU R9, [R1+0x2034] ;  /* 0x0020340001097983 */ /* 0x000f280000300800 */
[----:B------:R0:W-:Y:S04]  /*6fca0*/  @P5 STG.E.U8 desc[UR20][R58.64], R10 ;  /* 0x0000000a3a005986 */ /* 0x0001e8000c101114 */
[----:B------:R1:W-:Y:S04]  /*6fcb0*/  @P3 STG.E.U8 desc[UR20][R52.64], R0 ;  /* 0x0000000034003986 */ /* 0x0003e8000c101114 */
[----:B0-----:R-:W4:Y:S04]  /*6fcc0*/  LDL.LU.64 R58, [R1+0x27d8] ;  /* 0x0027d800013a7983 */ /* 0x001f280000300a00 */
[----:B-1----:R-:W4:Y:S01]  /*6fcd0*/  LDL.LU.64 R52, [R1+0x27d0] ;  /* 0x0027d00001347983 */ /* 0x002f220000300a00 */
[----:B------:R-:W-:-:S04]  /*6fce0*/  PRMT R0, R0, 0x9910, RZ ;  /* 0x0000991000007816 */ /* 0x000fc800000000ff */
[----:B------:R-:W-:-:S05]  /*6fcf0*/  SHF.R.S32.HI R0, RZ, 0x8, R0 ;  /* 0x00000008ff007819 */ /* 0x000fca0000011400 */
[----:B---3--:R0:W-:Y:S01]  /*6fd00*/  @P0 STG.E.U8 desc[UR20][R60.64], R0 ;  /* 0x000000003c000986 */ /* 0x0081e2000c101114 */
[----:B-----5:R-:W-:Y:S01]  /*6fd10*/  ISETP.LT.AND P5, PT, R5, UR4, !P1 ;  /* 0x0000000405007c0c */ /* 0x020fe2000cfa1270 */
[----:B------:R-:W2:Y:S02]  /*6fd20*/  LDCU UR4, c[0x0][0x39c] ;  /* 0x00007380ff0477ac */ /* 0x000ea40008000800 */
[----:B------:R-:W3:Y:S04]  /*6fd30*/  LDL.LU R5, [R1+0x7f0] ;  /* 0x0007f00001057983 */ /* 0x000ee80000300800 */
[----:B------:R-:W5:Y:S01]  /*6fd40*/  LDL.LU R10, [R1+0x2040] ;  /* 0x00204000010a7983 */ /* 0x000f620000300800 */
[----:B--2---:R-:W-:Y:S01]  /*6fd50*/  ISETP.LT.AND P3, PT, R8, UR4, !P1 ;  /* 0x0000000408007c0c */ /* 0x004fe2000cf61270 */
[----:B------:R-:W4:Y:S02]  /*6fd60*/  LDCU UR4, c[0x0][0x39c] ;  /* 0x00007380ff0477ac */ /* 0x000f240008000800 */
[----:B------:R-:W2:Y:S04]  /*6fd70*/  LDL.LU R8, [R1+0x203c] ;  /* 0x00203c0001087983 */ /* 0x000ea80000300800 */
[----:B0-----:R-:W2:Y:S04]  /*6fd80*/  LDL.LU.64 R60, [R1+0x27c8] ;  /* 0x0027c800013c7983 */ /* 0x001ea80000300a00 */
[----:B------:R0:W-:Y:S04]  /*6fd90*/  @P2 STG.E.U8 desc[UR20][R64.64], R6 ;  /* 0x0000000640002986 */ /* 0x0001e8000c101114 */
[----:B------:R-:W3:Y:S01]  /*6fda0*/  LDL.LU R0, [R1+0x27c4] ;  /* 0x0027c40001007983 */ /* 0x000ee20000300800 */
[----:B----4-:R-:W-:Y:S01]  /*6fdb0*/  ISETP.LT.AND P0, PT, R11, UR4, !P1 ;  /* 0x000000040b007c0c */ /* 0x010fe2000cf01270 */
[----:B------:R-:W1:Y:S01]  /*6fdc0*/  LDCU UR4, c[0x0][0x39c] ;  /* 0x00007380ff0477ac */ /* 0x000e620008000800 */
[----:B0-----:R-:W-:-:S02]  /*6fdd0*/  PRMT R6, R6, 0x9910, RZ ;  /* 0x0000991006067816 */ /* 0x001fc400000000ff */
[----:B-1----:R-:W-:Y:S01]  /*6fde0*/  ISETP.LT.AND P2, PT, R9, UR4, !P1 ;  /* 0x0000000409007c0c */ /* 0x002fe2000cf41270 */
[----:B------:R-:W5:Y:S01]  /*6fdf0*/  LDCU UR4, c[0x0][0x39c] ;  /* 0x00007380ff0477ac */ /* 0x000f620008000800 */
[----:B------:R-:W4:Y:S04]  /*6fe00*/  LDL.LU R9, [R1+0x7ec] ;  /* 0x0007ec0001097983 */ /* 0x000f280000300800 */
[----:B------:R-:W3:Y:S01]  /*6fe10*/  LDL.LU R11, [R1+0x2044] ;  /* 0x00204400010b7983 */ /* 0x000ee20000300800 */
[----:B------:R-:W-:-:S03]  /*6fe20*/  SHF.R.S32.HI R64, RZ, 0x8, R6 ;  /* 0x00000008ff407819 */ /* 0x000fc60000011406 */
[----:B------:R-:W4:Y:S04]  /*6fe30*/  LDL.LU R6, [R1+0x2018] ;  /* 0x0020180001067983 */ /* 0x000f280000300800 */
[----:B------:R-:W-:Y:S04]  /*6fe40*/  @P4 STG.E.U8 desc[UR20][R66.64], R64 ;  /* 0x0000004042004986 */ /* 0x000fe8000c101114 */
[----:B------:R0:W-:Y:S02]  /*6fe50*/  @P5 STG.E.U8 desc[UR20][R62.64], R7 ;  /* 0x000000073e005986 */ /* 0x0001e4000c101114 */
[----:B0-----:R-:W-:-:S04]  /*6fe60*/  PRMT R7, R7, 0x9910, RZ ;  /* 0x0000991007077816 */ /* 0x001fc800000000ff */
[----:B------:R-:W-:Y:S02]  /*6fe70*/  SHF.R.S32.HI R7, RZ, 0x8, R7 ;  /* 0x00000008ff077819 */ /* 0x000fe40000011407 */
[----:B-----5:R-:W-:Y:S01]  /*6fe80*/  ISETP.LT.AND P4, PT, R10, UR4, !P1 ;  /* 0x000000040a007c0c */ /* 0x020fe2000cf81270 */
[----:B------:R-:W2:Y:S02]  /*6fe90*/  LDCU UR4, c[0x0][0x39c] ;  /* 0x00007380ff0477ac */ /* 0x000ea40008000800 */
[----:B--2---:R-:W-:Y:S01]  /*6fea0*/  ISETP.LT.AND P5, PT, R8, UR4, !P1 ;  /* 0x0000000408007c0c */ /* 0x004fe2000cfa1270 */
[----:B------:R-:W3:Y:S01]  /*6feb0*/  LDCU UR4, c[0x0][0x39c] ;  /* 0x00007380ff0477ac */ /* 0x000ee20008000800 */
[----:B------:R-:W2:Y:S04]  /*6fec0*/  LDL.LU R8, [R1+0x7f4] ;  /* 0x0007f40001087983 */ /* 0x000ea80000300800 */
[----:B------:R-:W5:Y:S04]  /*6fed0*/  LDL.LU R10, [R1+0x2020] ;  /* 0x00202000010a7983 */ /* 0x000f680000300800 */
[----:B------:R0:W-:Y:S04]  /*6fee0*/  @P3 STG.E.U8 desc[UR20][R60.64], R7 ;  /* 0x000000073c003986 */ /* 0x0001e8000c101114 */
[----:B0-----:R-:W2:Y:S01]  /*6fef0*/  LDL.LU R7, [R1+0x201c] ;  /* 0x00201c0001077983 */ /* 0x001ea20000300800 */
[----:B---3--:R-:W-:Y:S01]  /*6ff00*/  ISETP.LT.AND P3, PT, R11, UR4, !P1 ;  /* 0x000000040b007c0c */ /* 0x008fe2000cf61270 */
[----:B------:R-:W4:Y:S02]  /*6ff10*/  LDCU UR4, c[0x0][0x39c] ;  /* 0x00007380ff0477ac */ /* 0x000f240008000800 */
[----:B------:R0:W-:Y:S01]  /*6ff20*/  @P0 STG.E.U8 desc[UR20][R52.64], R5 ;  /* 0x0000000534000986 */ /* 0x0001e2000c101114 */
[----:B----4-:R-:W-:Y:S01]  /*6ff30*/  ISETP.LT.AND P0, PT, R6, UR4, !P1 ;  /* 0x0000000406007c0c */ /* 0x010fe2000cf01270 */
[----:B------:R-:W5:Y:S02]  /*6ff40*/  LDCU UR4, c[0x0][0x39c] ;  /* 0x00007380ff0477ac */ /* 0x000f640008000800 */
[----:B------:R-:W3:Y:S04]  /*6ff50*/  LDL.LU R6, [R1+0x7f8] ;  /* 0x0007f80001067983 */ /* 0x000ee80000300800 */
[----:B0-----:R-:W4:Y:S01]  /*6ff60*/  LDL.LU R52, [R1+0x2028] ;  /* 0x0020280001347983 */ /* 0x001f220000300800 */
[----:B------:R-:W-:-:S04]  /*6ff70*/  PRMT R5, R5, 0x9910, RZ ;  /* 0x0000991005057816 */ /* 0x000fc800000000ff */
[----:B------:R-:W-:-:S05]  /*6ff80*/  SHF.R.S32.HI R5, RZ, 0x8, R5 ;  /* 0x00000008ff057819 */ /* 0x000fca0000011405 */
[----:B------:R0:W-:Y:S04]  /*6ff90*/  @P2 STG.E.U8 desc[UR20][R58.64], R5 ;  /* 0x000000053a002986 */ /* 0x0001e8000c101114 */
[----:B0-----:R-:W3:Y:S04]  /*6ffa0*/  LDL.LU R5, [R1+0x2024] ;  /* 0x0020240001057983 */ /* 0x001ee80000300800 */
[----:B------:R-:W3:Y:S01]  /*6ffb0*/  LDL.LU R11, [R1+0x2000] ;  /* 0x00200000010b7983 */ /* 0x000ee20000300800 */
[----:B------:R-:W-:-:S05]  /*6ffc0*/  VIADD R68, R68, UR68 ;  /* 0x0000004444447c36 */ /* 0x000fca0008000000 */
[----:B------:R-:W-:-:S04]  /*6ffd0*/  IADD3 R56, P6, PT, R68, R3, RZ ;  /* 0x0000000344387210 */ /* 0x000fc80007fde0ff */
[----:B------:R-:W-:-:S05]  /*6ffe0*/  LEA.HI.X.SX32 R57, R68, R2, 0x1, P6 ;  /* 0x0000000244397211 */ /* 0x000fca00030f0eff */
[----:B------:R0:W-:Y:S01]  /*6fff0*/  @P4 STG.E.U8 desc[UR20][R56.64], R9 ;  /* 0x0000000938004986 */ /* 0x0001e2000c101114 */
[----:B------:R-:W-:-:S05]  /*70000*/  VIADD R68, R68, UR68 ;  /* 0x0000004444447c36 */ /* 0x000fca0008000000 */
[C---:B------:R-:W-:Y:S02]  /*70010*/  IADD3 R54, P6, PT, R68.reuse, R3, RZ ;  /* 0x0000000344367210 */ /* 0x040fe40007fde0ff */
[----:B0-----:R-:W-:Y:S02]  /*70020*/  PRMT R9, R9, 0x9910, RZ ;  /* 0x0000991009097816 */ /* 0x001fe400000000ff */
[C---:B------:R-:W-:Y:S02]  /*70030*/  LEA.HI.X.SX32 R55, R68.reuse, R2, 0x1, P6 ;  /* 0x0000000244377211 */ /* 0x040fe400030f0eff */
[----:B------:R-:W-:Y:S01]  /*70040*/  SHF.R.S32.HI R9, RZ, 0x8, R9 ;  /* 0x00000008ff097819 */ /* 0x000fe20000011409 */
[----:B------:R-:W-:-:S04]  /*70050*/  VIADD R68, R68, UR68 ;  /* 0x0000004444447c36 */ /* 0x000fc80008000000 */
[----:B------:R0:W-:Y:S01]  /*70060*/  @P5 STG.E.U8 desc[UR20][R54.64], R9 ;  /* 0x0000000936005986 */ /* 0x0001e2000c101114 */
[----:B------:R-:W-:-:S04]  /*70070*/  IADD3 R50, P6, PT, R68, R3, RZ ;  /* 0x0000000344327210 */ /* 0x000fc80007fde0ff */
[C---:B------:R-:W-:Y:S01]  /*70080*/  LEA.HI.X.SX32 R51, R68.reuse, R2, 0x1, P6 ;  /* 0x0000000244337211 */ /* 0x040fe200030f0eff */
[----:B------:R-:W-:-:S05]  /*70090*/  VIADD R68, R68, UR68 ;  /* 0x0000004444447c36 */ /* 0x000fca0008000000 */
[----:B------:R-:W-:-:S04]  /*700a0*/  IADD3 R22, P6, PT, R68, R3, RZ ;  /* 0x0000000344167210 */ /* 0x000fc80007fde0ff */
[C---:B------:R-:W-:Y:S01]  /*700b0*/  LEA.HI.X.SX32 R23, R68.reuse, R2, 0x1, P6 ;  /* 0x0000000244177211 */ /* 0x040fe200030f0eff */
[----:B------:R-:W-:-:S05]  /*700c0*/  VIADD R68, R68, UR68 ;  /* 0x0000004444447c36 */ /* 0x000fca0008000000 */
[----:B------:R-:W-:-:S04]  /*700d0*/  IADD3 R48, P6, PT, R68, R3, RZ ;  /* 0x0000000344307210 */ /* 0x000fc80007fde0ff */
[C---:B------:R-:W-:Y:S01]  /*700e0*/  LEA.HI.X.SX32 R49, R68.reuse, R2, 0x1, P6 ;  /* 0x0000000244317211 */ /* 0x040fe200030f0eff */
[----:B------:R-:W-:-:S05]  /*700f0*/  VIADD R68, R68, UR68 ;  /* 0x0000004444447c36 */ /* 0x000fca0008000000 */
[----:B------:R-:W-:-:S04]  /*70100*/  IADD3 R46, P6, PT, R68, R3, RZ ;  /* 0x00000003442e7210 */ /* 0x000fc80007fde0ff */
[----:B------:R-:W-:Y:S02]  /*70110*/  LEA.HI.X.SX32 R47, R68, R2, 0x1, P6 ;  /* 0x00000002442f7211 */ /* 0x000fe400030f0eff */
[----:B-----5:R-:W-:Y:S01]  /*70120*/  ISETP.LT.AND P2, PT, R10, UR4, !P1 ;  /* 0x000000040a007c0c */ /* 0x020fe2000cf41270 */
[----:B------:R-:W2:Y:S02]  /*70130*/  LDCU UR4, c[0x0][0x39c] ;  /* 0x00007380ff0477ac */ /* 0x000ea40008000800 */
[----:B--2---:R-:W-:Y:S01]  /*70140*/  ISETP.LT.AND P4, PT, R7, UR4, !P1 ;  /* 0x0000000407007c0c */ /* 0x004fe2000cf81270 */
[----:B------:R-:W4:Y:S01]  /*70150*/  LDCU UR4, c[0x0][0x39c] ;  /* 0x00007380ff0477ac */ /* 0x000f220008000800 */
[----:B------:R-:W2:Y:S04]  /*70160*/  LDL.LU R7, [R1+0x7fc] ;  /* 0x0007fc0001077983 */ /* 0x000ea80000300800 */
[----:B------:R-:W5:Y:S04]  /*70170*/  LDL.LU R10, [R1+0x1ffc] ;  /* 0x001ffc00010a7983 */ /* 0x000f680000300800 */
[----:B0-----:R-:W2:Y:S04]  /*70180*/  LDL.LU R9, [R1+0x2008] ;  /* 0x0020080001097983 */ /* 0x001ea80000300800 */
[----:B------:R0:W-:Y:S02]  /*70190*/  @P3 STG.E.U8 desc[UR20][R50.64], R8 ;  /* 0x0000000832003986 */ /* 0x0001e4000c101114 */
[----:B0-----:R-:W-:-:S02]  /*701a0*/  PRMT R8, R8, 0x9910, RZ ;  /* 0x0000991008087816 */ /* 0x001fc400000000ff */
[----:B----4-:R-:W-:Y:S01]  /*701b0*/  ISETP.LT.AND P5, PT, R52, UR4, !P1 ;  /* 0x0000000434007c0c */ /* 0x010fe2000cfa1270 */
[----:B------:R-:W3:Y:S01]  /*701c0*/  LDCU UR4, c[0x0][0x39c] ;  /* 0x00007380ff0477ac */ /* 0x000ee20008000800 */
[----:B------:R-:W-:-:S05]  /*701d0*/  SHF.R.S32.HI R8, RZ, 0x8, R8 ;  /* 0x00000008ff087819 */ /* 0x000fca0000011408 */
[----:B------:R0:W-:Y:S01]  /*701e0*/  @P0 STG.E.U8 desc[UR20][R22.64], R8 ;  /* 0x0000000816000986 */ /* 0x0001e2000c101114 */
[----:B---3--:R-:W-:Y:S01]  /*701f0*/  ISETP.LT.AND P3, PT, R5, UR4, !P1 ;  /* 0x0000000405007c0c */ /* 0x008fe2000cf61270 */
[----:B------:R-:W1:Y:S02]  /*70200*/  LDCU UR4, c[0x0][0x39c] ;  /* 0x00007380ff0477ac */ /* 0x000e640008000800 */
[----:B------:R-:W3:Y:S04]  /*70210*/  LDL.LU R5, [R1+0x800] ;  /* 0x0008000001057983 */ /* 0x000ee80000300800 */
[----:B0-----:R-:W4:Y:S04]  /*70220*/  LDL.LU R8, [R1+0x2004] ;  /* 0x0020040001087983 */ /* 0x001f280000300800 */
[----:B------:R-:W3:Y:S04]  /*70230*/  LDL.LU R22, [R1+0x2010] ;  /* 0x0020100001167983 */ /* 0x000ee80000300800 */
[----:B------:R0:W-:Y:S02]  /*70240*/  @P2 STG.E.U8 desc[UR20][R48.64], R6 ;  /* 0x0000000630002986 */ /* 0x0001e4000c101114 */
[----:B0-----:R-:W-:-:S04]  /*70250*/  PRMT R6, R6, 0x9910, RZ ;  /* 0x0000991006067816 */ /* 0x001fc800000000ff */
[----:B------:R-:W-:Y:S02]  /*70260*/  SHF.R.S32.HI R6, RZ, 0x8, R6 ;  /* 0x00000008ff067819 */ /* 0x000fe40000011406 */
[----:B-1----:R-:W-:Y:S01]  /*70270*/  ISETP.LT.AND P0, PT, R11, UR4, !P1 ;  /* 0x000000040b007c0c */ /* 0x002fe2000cf01270 */
[----:B------:R-:W5:Y:S01]  /*70280*/  LDCU UR4, c[0x0][0x39c] ;  /* 0x00007380ff0477ac */ /* 0x000f620008000800 */
[----:B------:R-:W3:Y:S04]  /*70290*/  LDL.LU R11, [R1+0x804] ;  /* 0x00080400010b7983 */ /* 0x000ee80000300800 */
[----:B------:R0:W-:Y:S04]  /*702a0*/  @P4 STG.E.U8 desc[UR20][R46.64], R6 ;  /* 0x000000062e004986 */ /* 0x0001e8000c101114 */
[----:B0-----:R-:W3:Y:S04]  /*702b0*/  LDL.LU R6, [R1+0x1fe8] ;  /* 0x001fe80001067983 */ /* 0x001ee80000300800 */
[----:B------:R-:W3:Y:S01]  /*702c0*/  LDL.LU R23, [R1+0x1ff0] ;  /* 0x001ff00001177983 */ /* 0x000ee20000300800 */
        /* <DEDUP_REMOVED lines=13> */
[----:B------:R-:W2:Y:S01]  /*703a0*/  LDCU UR4, c[0x0][0x39c] ;  /* 0x00007380ff0477ac */ /* 0x000ea20008000800 */
[----:B------:R-:W5:Y:S01]  /*703b0*/  LDL.LU R10, [R1+0x1fec] ;  /* 0x001fec00010a7983 */ /* 0x000f620000300800 */
[----:B--2---:R-:W-:Y:S01]  /*703c0*/  ISETP.LT.AND P4, PT, R9, UR4, !P1 ;  /* 0x0000000409007c0c */ /* 0x004fe2000cf81270 */
[----:B------:R-:W4:Y:S02]  /*703d0*/  LDCU UR4, c[0x0][0x39c] ;  /* 0x00007380ff0477ac */ /* 0x000f240008000800 */
[----:B------:R0:W-:Y:S02]  /*703e0*/  @P5 STG.E.U8 desc[UR20][R44.64], R7 ;  /* 0x000000072c005986 */ /* 0x0001e4000c101114 */
[----:B0-----:R-:W-:-:S04]  /*703f0*/  PRMT R7, R7, 0x9910, RZ ;  /* 0x0000991007077816 */ /* 0x001fc800000000ff */
[----:B------:R-:W-:-:S05]  /*70400*/  SHF.R.S32.HI R7, RZ, 0x8, R7 ;  /* 0x00000008ff077819 */ /* 0x000fca0000011407 */
[----:B------:R0:W-:Y:S01]  /*70410*/  @P3 STG.E.U8 desc[UR20][R42.64], R7 ;  /* 0x000000072a003986 */ /* 0x0001e2000c101114 */
[----:B----4-:R-:W-:Y:S01]  /*70420*/  ISETP.LT.AND P5, PT, R8, UR4, !P1 ;  /* 0x0000000408007c0c */ /* 0x010fe2000cfa1270 */
[----:B------:R-:W3:Y:S02]  /*70430*/  LDCU UR4, c[0x0][0x39c] ;  /* 0x00007380ff0477ac */ /* 0x000ee40008000800 */
[----:B------:R-:W2:Y:S04]  /*70440*/  LDL.LU R8, [R1+0x808] ;  /* 0x0008080001087983 */ /* 0x000ea80000300800 */
[----:B------:R-:W4:Y:S04]  /*70450*/  LDL.LU R9, [R1+0x1ff8] ;  /* 0x001ff80001097983 */ /* 0x000f280000300800 */
[----:B0-----:R-:W2:Y:S01]  /*70460*/  LDL.LU R7, [R1+0x1ff4] ;  /* 0x001ff40001077983 */ /* 0x001ea20000300800 */
[----:B---3--:R-:W-:Y:S01]  /*70470*/  ISETP.LT.AND P3, PT, R22, UR4, !P1 ;  /* 0x0000000416007c0c */ /* 0x008fe2000cf61270 */
[----:B------:R-:W0:Y:S02]  /*70480*/  LDCU UR4, c[0x0][0x39c] ;  /* 0x00007380ff0477ac */ /* 0x000e240008000800 */
[----:B------:R1:W-:Y:S02]  /*70490*/  @P0 STG.E.U8 desc[UR20][R40.64], R5 ;  /* 0x0000000528000986 */ /* 0x0003e4000c101114 */
[----:B-1----:R-:W-:-:S02]  /*704a0*/  PRMT R5, R5, 0x9910, RZ ;  /* 0x0000991005057816 */ /* 0x002fc400000000ff */
[----:B0-----:R-:W-:Y:S01]  /*704b0*/  ISETP.LT.AND P0, PT, R6, UR4, !P1 ;  /* 0x0000000406007c0c */ /* 0x001fe2000cf01270 */
[----:B------:R-:W0:Y:S01]  /*704c0*/  LDCU UR4, c[0x0][0x39c] ;  /* 0x00007380ff0477ac */ /* 0x000e220008000800 */
[----:B------:R-:W3:Y:S04]  /*704d0*/  LDL.LU R6, [R1+0x80c] ;  /* 0x00080c0001067983 */ /* 0x000ee80000300800 */
[----:B------:R-:W3:Y:S01]  /*704e0*/  LDL.LU R22, [R1+0x1fd4] ;  /* 0x001fd40001167983 */ /* 0x000ee20000300800 */
[----:B------:R-:W-:-:S05]  /*704f0*/  SHF.R.S32.HI R5, RZ, 0x8, R5 ;  /* 0x00000008ff057819 */ /* 0x000fca0000011405 */
[----:B------:R1:W-:Y:S04]  /*70500*/  @P2 STG.E.U8 desc[UR20][R38.64], R5 ;  /* 0x0000000526002986 */ /* 0x0003e8000c101114 */
[----:B-1----:R-:W3:Y:S01]  /*70510*/  LDL.LU R5, [R1+0x1fd0] ;  /* 0x001fd00001057983 */ /* 0x002ee20000300800 */
[----:B0-----:R-:W-:Y:S01]  /*70520*/  ISETP.LT.AND P2, PT, R23, UR4, !P1 ;  /* 0x0000000417007c0c */ /* 0x001fe2000cf41270 */
[----:B------:R-:W5:Y:S01]  /*70530*/  LDCU UR4, c[0x0][0x39c] ;  /* 0x00007380ff0477ac */ /* 0x000f620008000800 */
[----:B------:R-:W-:Y:S01]  /*70540*/  VIADD R68, R68, UR68 ;  /* 0x0000004444447c36 */ /* 0x000fe20008000000 */
[----:B------:R-:W3:Y:S04]  /*70550*/  LDL.LU R23, [R1+0x810] ;  /* 0x0008100001177983 */ /* 0x000ee80000300800 */
[----:B------:R-:W-:-:S04]  /*70560*/  IADD3 R36, P6, PT, R68, R3, RZ ;  /* 0x0000000344247210 */ /* 0x000fc80007fde0ff */
[----:B------:R-:W-:-:S05]  /*70570*/  LEA.HI.X.SX32 R37, R68, R2, 0x1, P6 ;  /* 0x0000000244257211 */ /* 0x000fca00030f0eff */
[----:B------:R0:W-:Y:S01]  /*70580*/  @P4 STG.E.U8 desc[UR20][R36.64], R11 ;  /* 0x0000000b24004986 */ /* 0x0001e2000c101114 */
        /* <DEDUP_REMOVED lines=13> */
[----:B------:R-:W4:Y:S01]  /*70660*/  LDCU UR4, c[0x0][0x39c] ;  /* 0x00007380ff0477ac */ /* 0x000f220008000800 */
[----:B------:R-:W-:Y:S02]  /*70670*/  PRMT R10, R11, 0x9910, RZ ;  /* 0x000099100b0a7816 */ /* 0x000fe400000000ff */
[----:B0-----:R-:W5:Y:S02]  /*70680*/  LDL.LU R11, [R1+0x1fe0] ;  /* 0x001fe000010b7983 */ /* 0x001f640000300800 */
[----:B------:R-:W-:-:S05]  /*70690*/  SHF.R.S32.HI R10, RZ, 0x8, R10 ;  /* 0x00000008ff0a7819 */ /* 0x000fca000001140a */
[----:B------:R0:W-:Y:S04]  /*706a0*/  @P5 STG.E.U8 desc[UR20][R34.64], R10 ;  /* 0x0000000a22005986 */ /* 0x0001e8000c101114 */
[----:B0-----:R-:W5:Y:S01]  /*706b0*/  LDL.LU R10, [R1+0x1fdc] ;  /* 0x001fdc00010a7983 */ /* 0x001f620000300800 */
[----:B----4-:R-:W-:Y:S01]  /*706c0*/  ISETP.LT.AND P5, PT, R9, UR4, !P1 ;  /* 0x0000000409007c0c */ /* 0x010fe2000cfa1270 */
[----:B------:R-:W0:Y:S02]  /*706d0*/  LDCU UR4, c[0x0][0x39c] ;  /* 0x00007380ff0477ac */ /* 0x000e240008000800 */
[----:B------:R-:W4:Y:S04]  /*706e0*/  LDL.LU R9, [R1+0x1fe4] ;  /* 0x001fe40001097983 */ /* 0x000f280000300800 */
[----:B--2---:R1:W-:Y:S02]  /*706f0*/  @P3 STG.E.U8 desc[UR20][R32.64], R8 ;  /* 0x0000000820003986 */ /* 0x0043e4000c101114 */
[----:B-1----:R-:W-:-:S04]  /*70700*/  PRMT R8, R8, 0x9910, RZ ;  /* 0x0000991008087816 */ /* 0x002fc800000000ff */
[----:B------:R-:W-:Y:S02]  /*70710*/  SHF.R.S32.HI R8, RZ, 0x8, R8 ;  /* 0x00000008ff087819 */ /* 0x000fe40000011408 */
[----:B0-----:R-:W-:Y:S01]  /*70720*/  ISETP.LT.AND P3, PT, R7, UR4, !P1 ;  /* 0x0000000407007c0c */ /* 0x001fe2000cf61270 */
[----:B------:R-:W3:Y:S01]  /*70730*/  LDCU UR4, c[0x0][0x39c] ;  /* 0x00007380ff0477ac */ /* 0x000ee20008000800 */
[----:B------:R-:W2:Y:S04]  /*70740*/  LDL.LU R7, [R1+0x814] ;  /* 0x0008140001077983 */ /* 0x000ea80000300800 */
[----:B------:R0:W-:Y:S04]  /*70750*/  @P0 STG.E.U8 desc[UR20][R30.64], R8 ;  /* 0x000000081e000986 */ /* 0x0001e8000c101114 */
[----:B0-----:R-:W2:Y:S01]  /*70760*/  LDL.LU R8, [R1+0x1fb4] ;  /* 0x001fb40001087983 */ /* 0x001ea20000300800 */
[----:B---3--:R-:W-:Y:S01]  /*70770*/  ISETP.LT.AND P0, PT, R22, UR4, !P1 ;  /* 0x0000000416007c0c */ /* 0x008fe2000cf01270 */
[----:B------:R-:W0:Y:S02]  /*70780*/  LDCU UR4, c[0x0][0x39c] ;  /* 0x00007380ff0477ac */ /* 0x000e240008000800 */
[----:B------:R1:W-:Y:S04]  /*70790*/  @P2 STG.E.U8 desc[UR20][R12.64], R6 ;  /* 0x000000060c002986 */ /* 0x0003e8000c101114 */
[----:B-1----:R-:W3:Y:S01]  /*707a0*/  LDL.LU R13, [R1+0x1fc0] ;  /* 0x001fc000010d7983 */ /* 0x002ee20000300800 */
[----:B------:R-:W-:-:S02]  /*707b0*/  PRMT R12, R6, 0x9910, RZ ;  /* 0x00009910060c7816 */ /* 0x000fc400000000ff */
[----:B0-----:R-:W-:Y:S01]  /*707c0*/  ISETP.LT.AND P2, PT, R5, UR4, !P1 ;  /* 0x0000000405007c0c */ /* 0x001fe2000cf41270 */
[----:B------:R-:W5:Y:S01]  /*707d0*/  LDCU UR4, c[0x0][0x39c] ;  /* 0x00007380ff0477ac */ /* 0x000f620008000800 */
[----:B------:R-:W3:Y:S04]  /*707e0*/  LDL.LU R5, [R1+0x818] ;  /* 0x0008180001057983 */ /* 0x000ee80000300800 */
[----:B------:R-:W3:Y:S01]  /*707f0*/  LDL.LU R6, [R1+0x1fbc] ;  /* 0x001fbc0001067983 */ /* 0x000ee20000300800 */
[----:B------:R-:W-:Y:S01]  /*70800*/  VIADD R68, R68, UR68 ;  /* 0x0000004444447c36 */ /* 0x000fe20008000000 */
[----:B------:R-:W-:-:S04]  /*70810*/  SHF.R.S32.HI R12, RZ, 0x8, R12 ;  /* 0x00000008ff0c7819 */ /* 0x000fc8000001140c */
[----:B------:R-:W-:-:S04]  /*70820*/  IADD3 R28, P6, PT, R68, R3, RZ ;  /* 0x00000003441c7210 */ /* 0x000fc80007fde0ff */
[----:B------:R-:W-:-:S05]  /*70830*/  LEA.HI.X.SX32 R29, R68, R2, 0x1, P6 ;  /* 0x00000002441d7211 */ /* 0x000fca00030f0eff */
[----:B------:R0:W-:Y:S01]  /*70840*/  @P4 STG.E.U8 desc[UR20][R28.64], R12 ;  /* 0x0000000c1c004986 */ /* 0x0001e2000c101114 */
[----:B------:R-:W-:-:S05]  /*70850*/  VIADD R68, R68, UR68 ;  /* 0x0000004444447c36 */ /* 0x000fca0008000000 */
[----:B------:R-:W-:-:S04]  /*70860*/  IADD3 R26, P6, PT, R68, R3, RZ ;  /* 0x00000003441a7210 */ /* 0x000fc80007fde0ff */
[C---:B------:R-:W-:Y:S01]  /*70870*/  LEA.HI.X.SX32 R27, R68.reuse, R2, 0x1, P6 ;  /* 0x00000002441b7211 */ /* 0x040fe200030f0eff */
[----:B0-----:R-:W3:Y:S04]  /*70880*/  LDL.LU R12, [R1+0x1fc8] ;  /* 0x001fc800010c7983 */ /* 0x001ee80000300800 */
[----:B------:R-:W-:Y:S01]  /*70890*/  @P5 STG.E.U8 desc[UR20][R26.64], R23 ;  /* 0x000000171a005986 */ /* 0x000fe2000c101114 */
[----:B------:R-:W-:Y:S01]  /*708a0*/  VIADD R68, R68, UR68 ;  /* 0x0000004444447c36 */ /* 0x000fe20008000000 */
[----:B------:R-:W-:-:S04]  /*708b0*/  PRMT R22, R23, 0x9910, RZ ;  /* 0x0000991017167816 */ /* 0x000fc800000000ff */
[C---:B------:R-:W-:Y:S02]  /*708c0*/  IADD3 R24, P6, PT, R68.reuse, R3, RZ ;  /* 0x0000000344187210 */ /* 0x040fe40007fde0ff */
[----:B------:R-:W-:Y:S02]  /*708d0*/  SHF.R.S32.HI R22, RZ, 0x8, R22 ;  /* 0x00000008ff167819 */ /* 0x000fe40000011416 */
[----:B------:R-:W-:-:S05]  /*708e0*/  LEA.HI.X.SX32 R25, R68, R2, 0x1, P6 ;  /* 0x0000000244197211 */ /* 0x000fca00030f0eff */
[----:B------:R-:W-:Y:S01]  /*708f0*/  @P3 STG.E.U8 desc[UR20][R24.64], R22 ;  /* 0x0000001618003986 */ /* 0x000fe2000c101114 */
        /* <DEDUP_REMOVED lines=10> */
[----:B------:R-:W0:Y:S02]  /*709a0*/  LDCU UR4, c[0x0][0x39c] ;  /* 0x00007380ff0477ac */ /* 0x000e240008000800 */
[----:B0-----:R-:W-:Y:S01]  /*709b0*/  ISETP.LT.AND P5, PT, R10, UR4, !P1 ;  /* 0x000000040a007c0c */ /* 0x001fe2000cfa1270 */
[----:B------:R-:W4:Y:S01]  /*709c0*/  LDCU UR4, c[0x0][0x39c] ;  /* 0x00007380ff0477ac */ /* 0x000f220008000800 */
[----:B------:R-:W5:Y:S04]  /*709d0*/  LDL.LU R10, [R1+0x1fc4] ;  /* 0x001fc400010a7983 */ /* 0x000f680000300800 */
[----:B------:R-:W5:Y:S01]  /*709e0*/  LDL.LU R11, [R1+0x81c] ;  /* 0x00081c00010b7983 */ /* 0x000f620000300800 */
[----:B----4-:R-:W-:Y:S01]  /*709f0*/  ISETP.LT.AND P3, PT, R9, UR4, !P1 ;  /* 0x0000000409007c0c */ /* 0x010fe2000cf61270 */
[----:B------:R-:W0:Y:S02]  /*70a00*/  LDCU UR4, c[0x0][0x39c] ;  /* 0x00007380ff0477ac */ /* 0x000e240008000800 */
[----:B------:R-:W4:Y:S04]  /*70a10*/  LDL.LU R9, [R1+0x1fa0] ;  /* 0x001fa00001097983 */ /* 0x000f280000300800 */
[----:B--2---:R1:W-:Y:S01]  /*70a20*/  @P0 STG.E.U8 desc[UR20][R18.64], R7 ;  /* 0x0000000712000986 */ /* 0x0043e2000c101114 */
[----:B0-----:R-:W-:Y:S01]  /*70a30*/  ISETP.LT.AND P0, PT, R8, UR4, !P1 ;  /* 0x0000000408007c0c */ /* 0x001fe2000cf01270 */
[----:B------:R-:W3:Y:S01]  /*70a40*/  LDCU UR4, c[0x0][0x39c] ;  /* 0x00007380ff0477ac */ /* 0x000ee20008000800 */
[----:B------:R-:W-:-:S02]  /*70a50*/  PRMT R8, R7, 0x9910, RZ ;  /* 0x0000991007087816 */ /* 0x000fc400000000ff */
[----:B-1----:R-:W2:Y:S03]  /*70a60*/  LDL.LU R7, [R1+0x820] ;  /* 0x0008200001077983 */ /* 0x002ea60000300800 */
[----:B------:R-:W-:Y:S02]  /*70a70*/  IMAD.MOV.U32 R18, RZ, RZ, R8 ;  /* 0x000000ffff127224 */ /* 0x000fe400078e0008 */
[----:B------:R-:W2:Y:S03]  /*70a80*/  LDL.LU R8, [R1+0x1f9c] ;  /* 0x001f9c0001087983 */ /* 0x000ea60000300800 */
[----:B------:R-:W-:-:S05]  /*70a90*/  SHF.R.S32.HI R18, RZ, 0x8, R18 ;  /* 0x00000008ff127819 */ /* 0x000fca0000011412 */
[----:B------:R-:W-:Y:S01]  /*70aa0*/  @P2 STG.E.U8 desc[UR20][R20.64], R18 ;  /* 0x0000001214002986 */ /* 0x000fe2000c101114 */
[----:B---3--:R-:W-:Y:S01]  /*70ab0*/  ISETP.LT.AND P2, PT, R13, UR4, !P1 ;  /* 0x000000040d007c0c */ /* 0x008fe2000cf41270 */
[----:B------:R-:W0:Y:S02]  /*70ac0*/  LDCU UR4, c[0x0][0x39c] ;  /* 0x00007380ff0477ac */ /* 0x000e240008000800 */
[----:B------:R1:W-:Y:S01]  /*70ad0*/  @P4 STG.E.U8 desc[UR20][R16.64], R5 ;  /* 0x0000000510004986 */ /* 0x0003e2000c101114 */
[----:B------:R-:W-:Y:S01]  /*70ae0*/  VIADD R68, R68, UR68 ;  /* 0x0000004444447c36 */ /* 0x000fe20008000000 */
[----:B0-----:R-:W-:Y:S01]  /*70af0*/  ISETP.LT.AND P4, PT, R6, UR4, !P1 ;  /* 0x0000000406007c0c */ /* 0x001fe2000cf81270 */
[----:B------:R-:W0:Y:S01]  /*70b00*/  LDCU UR4, c[0x0][0x39c] ;  /* 0x00007380ff0477ac */ /* 0x000e220008000800 */
[----:B------:R-:W3:Y:S02]  /*70b10*/  LDL.LU R6, [R1+0x1fa8] ;  /* 0x001fa80001067983 */ /* 0x000ee40000300800 */
[----:B------:R-:W-:-:S02]  /*70b20*/  IADD3 R14, P6, PT, R68, R3, RZ ;  /* 0x00000003440e7210 */ /* 0x000fc40007fde0ff */
[----:B-1----:R-:W-:Y:S02]  /*70b30*/  PRMT R5, R5, 0x9910, RZ ;  /* 0x0000991005057816 */ /* 0x002fe400000000ff */
[----:B------:R-:W-:Y:S02]  /*70b40*/  LEA.HI.X.SX32 R15, R68, R2, 0x1, P6 ;  /* 0x00000002440f7211 */ /* 0x000fe400030f0eff */
[----:B------:R-:W-:-:S05]  /*70b50*/  SHF.R.S32.HI R5, RZ, 0x8, R5 ;  /* 0x00000008ff057819 */ /* 0x000fca0000011405 */
[----:B------:R1:W-:Y:S04]  /*70b60*/  @P5 STG.E.U8 desc[UR20][R14.64], R5 ;  /* 0x000000050e005986 */ /* 0x0003e8000c101114 */
[----:B-1----:R-:W3:Y:S01]  /*70b70*/  LDL.LU R5, [R1+0x1fa4] ;  /* 0x001fa40001057983 */ /* 0x002ee20000300800 */
[----:B0-----:R-:W-:Y:S01]  /*70b80*/  ISETP.LT.AND P5, PT, R12, UR4, !P1 ;  /* 0x000000040c007c0c */ /* 0x001fe2000cfa1270 */
[----:B------:R-:W0:Y:S01]  /*70b90*/  LDCU UR4, c[0x0][0x39c] ;  /* 0x00007380ff0477ac */ /* 0x000e220008000800 */
[----:B------:R-:W-:Y:S01]  /*70ba0*/  VIADD R68, R68, UR68 ;  /* 0x0000004444447c36 */ /* 0x000fe20008000000 */
[----:B------:R-:W3:Y:S04]  /*70bb0*/  LDL.LU R19, [R1+0x508] ;  /* 0x0005080001137983 */ /* 0x000ee80000300800 */
[CC--:B------:R-:W-:Y:S01]  /*70bc0*/  IADD3 R92, P6, PT, R68.reuse, R3.reuse, RZ ;  /* 0x00000003445c7210 */ /* 0x0c0fe20007fde0ff */
[----:B------:R-:W3:Y:S03]  /*70bd0*/  LDL.LU R17, [R1+0x50c] ;  /* 0x00050c0001117983 */ /* 0x000ee60000300800 */
[CC--:B------:R-:W-:Y:S01]  /*70be0*/  LEA.HI.X.SX32 R93, R68.reuse, R2.reuse, 0x1, P6 ;  /* 0x00000002445d7211 */ /* 0x0c0fe200030f0eff */
        /* <DEDUP_REMOVED lines=9> */
[C---:B------:R-:W-:Y:S01]  /*70c80*/  LEA.HI.X.SX32 R89, R68.reuse, R2, 0x1, P6 ;  /* 0x0000000244597211 */ /* 0x040fe200030f0eff */
[----:B------:R-:W-:Y:S01]  /*70c90*/  VIADD R68, R68, UR68 ;  /* 0x0000004444447c36 */ /* 0x000fe20008000000 */
[----:B------:R-:W3:Y:S04]  /*70ca0*/  LDL.LU R12, [R1+0x1f88] ;  /* 0x001f8800010c7983 */ /* 0x000ee80000300800 */
[----:B------:R-:W-:-:S04]  /*70cb0*/  IADD3 R86, P6, PT, R68, R3, RZ ;  /* 0x0000000344567210 */ /* 0x000fc80007fde0ff */
[C---:B------:R-:W-:Y:S01]  /*70cc0*/  LEA.HI.X.SX32 R87, R68.reuse, R2, 0x1, P6 ;  /* 0x0000000244577211 */ /* 0x040fe200030f0eff */
[----:B------:R-:W-:-:S05]  /*70cd0*/  VIADD R68, R68, UR68 ;  /* 0x0000004444447c36 */ /* 0x000fca0008000000 */
[----:B------:R-:W-:-:S04]  /*70ce0*/  IADD3 R84, P6, PT, R68, R3, RZ ;  /* 0x0000000344547210 */ /* 0x000fc80007fde0ff */
[----:B------:R-:W-:Y:S01]  /*70cf0*/  LEA.HI.X.SX32 R85, R68, R2, 0x1, P6 ;  /* 0x0000000244557211 */ /* 0x000fe200030f0eff */
[----:B-----5:R1:W-:Y:S01]  /*70d00*/  @P3 STG.E.U8 desc[UR20][R92.64], R11 ;  /* 0x0000000b5c003986 */ /* 0x0203e2000c101114 */
[----:B0-----:R-:W-:Y:S01]  /*70d10*/  ISETP.LT.AND P3, PT, R10, UR4, !P1 ;  /* 0x000000040a007c0c */ /* 0x001fe2000cf61270 */
[----:B------:R-:W4:Y:S02]  /*70d20*/  LDCU UR4, c[0x0][0x39c] ;  /* 0x00007380ff0477ac */ /* 0x000f240008000800 */
[----:B------:R-:W5:Y:S01]  /*70d30*/  LDL.LU R10, [R1+0x518] ;  /* 0x00051800010a7983 */ /* 0x000f620000300800 */
[----:B-1----:R-:W-:-:S03]  /*70d40*/  PRMT R92, R11, 0x9910, RZ ;  /* 0x000099100b5c7816 */ /* 0x002fc600000000ff */
[----:B------:R-:W5:Y:S01]  /*70d50*/  LDL.LU R11, [R1+0x51c] ;  /* 0x00051c00010b7983 */ /* 0x000f620000300800 */
[----:B------:R-:W-:-:S05]  /*70d60*/  SHF.R.S32.HI R92, RZ, 0x8, R92 ;  /* 0x00000008ff5c7819 */ /* 0x000fca000001145c */
[----:B------:R-:W-:Y:S01]  /*70d70*/  @P0 STG.E.U8 desc[UR20][R90.64], R92 ;  /* 0x0000005c5a000986 */ /* 0x000fe2000c101114 */
[----:B----4-:R-:W-:Y:S01]  /*70d80*/  ISETP.LT.AND P0, PT, R9, UR4, !P1 ;  /* 0x0000000409007c0c */ /* 0x010fe2000cf01270 */
[----:B------:R-:W0:Y:S02]  /*70d90*/  LDCU UR4, c[0x0][0x39c] ;  /* 0x00007380ff0477ac */ /* 0x000e240008000800 */
[----:B------:R-:W4:Y:S04]  /*70da0*/  LDL.LU R9, [R1+0x1f8c] ;  /* 0x001f8c0001097983 */ /* 0x000f280000300800 */
[----:B--2---:R1:W-:Y:S01]  /*70db0*/  @P2 STG.E.U8 desc[UR20][R88.64], R7 ;  /* 0x0000000758002986 */ /* 0x0043e2000c101114 */
[----:B0-----:R-:W-:Y:S01]  /*70dc0*/  ISETP.LT.AND P2, PT, R8, UR4, !P1 ;  /* 0x0000000408007c0c */ /* 0x001fe2000cf41270 */
[----:B------:R-:W3:Y:S01]  /*70dd0*/  LDCU UR4, c[0x0][0x39c] ;  /* 0x00007380ff0477ac */ /* 0x000ee20008000800 */
[----:B-1----:R-:W-:-:S04]  /*70de0*/  PRMT R88, R7, 0x9910, RZ ;  /* 0x0000991007587816 */ /* 0x002fc800000000ff */
[----:B------:R-:W-:-:S05]  /*70df0*/  SHF.R.S32.HI R88, RZ, 0x8, R88 ;  /* 0x00000008ff587819 */ /* 0x000fca0000011458 */
[----:B------:R-:W-:Y:S01]  /*70e00*/  @P4 STG.E.U8 desc[UR20][R86.64], R88 ;  /* 0x0000005856004986 */ /* 0x000fe2000c101114 */
[----:B---3--:R-:W-:Y:S01]  /*70e10*/  ISETP.LT.AND P4, PT, R6, UR4, !P1 ;  /* 0x0000000406007c0c */ /* 0x008fe2000cf81270 */
[----:B------:R-:W0:Y:S02]  /*70e20*/  LDCU UR4, c[0x0][0x39c] ;  /* 0x00007380ff0477ac */ /* 0x000e240008000800 */
[----:B------:R1:W-:Y:S02]  /*70e30*/  @P5 STG.E.U8 desc[UR20][R84.64], R0 ;  /* 0x0000000054005986 */ /* 0x0003e4000c101114 */
[----:B-1----:R-:W-:Y:S02]  /*70e40*/  PRMT R85, R0, 0x9910, RZ ;  /* 0x0000991000557816 */ /* 0x002fe400000000ff */
[----:B------:R-:W2:Y:S04]  /*70e50*/  LDL.LU R0, [R1+0x27c0] ;  /* 0x0027c00001007983 */ /* 0x000ea80000300800 */
[----:B------:R-:W3:Y:S04]  /*70e60*/  LDL.LU R8, [R1+0x1f90] ;  /* 0x001f900001087983 */ /* 0x000ee80000300800 */
[----:B------:R-:W3:Y:S01]  /*70e70*/  LDL.LU R6, [R1+0x1f94] ;  /* 0x001f940001067983 */ /* 0x000ee20000300800 */
[----:B0-----:R-:W-:Y:S01]  /*70e80*/  ISETP.LT.AND P5, PT, R5, UR4, !P1 ;  /* 0x0000000405007c0c */ /* 0x001fe2000cfa1270 */
[----:B------:R-:W-:Y:S01]  /*70e90*/  VIADD R68, R68, UR68 ;  /* 0x0000004444447c36 */ /* 0x000fe20008000000 */
[----:B------:R-:W-:Y:S01]  /*70ea0*/  SHF.R.S32.HI R85, RZ, 0x8, R85 ;  /* 0x00000008ff557819 */ /* 0x000fe20000011455 */
[----:B------:R-:W3:Y:S01]  /*70eb0*/  LDL.LU R7, [R1+0x520] ;  /* 0x0005200001077983 */ /* 0x000ee20000300800 */
[----:B------:R-:W0:Y:S03]  /*70ec0*/  LDCU UR4, c[0x0][0x39c] ;  /* 0x00007380ff0477ac */ /* 0x000e260008000800 */
        /* <DEDUP_REMOVED lines=10> */
[----:B------:R-:W3:Y:S01]  /*70f70*/  LDL.LU R22, [R1+0x54c] ;  /* 0x00054c0001167983 */ /* 0x000ee20000300800 */
[----:B------:R-:W-:-:S02]  /*70f80*/  IADD3 R82, P6, PT, R68, R3, RZ ;  /* 0x0000000344527210 */ /* 0x000fc40007fde0ff */
[----:B------:R-:W-:Y:S01]  /*70f90*/  F2FP.SATFINITE.E5M2.F32.PACK_AB_MERGE_C R84, R17, R19, RZ ;  /* 0x000000131154723e */ /* 0x000fe200048060ff */
[----:B------:R-:W3:Y:S01]  /*70fa0*/  LDL.LU R23, [R1+0x558] ;  /* 0x0005580001177983 */ /* 0x000ee20000300800 */
[CC--:B------:R-:W-:Y:S01]  /*70fb0*/  LEA.HI.X.SX32 R83, R68.reuse, R2.reuse, 0x1, P6 ;  /* 0x0000000244537211 */ /* 0x0c0fe200030f0eff */
[----:B------:R-:W-:Y:S02]  /*70fc0*/  VIADD R68, R68, UR68 ;  /* 0x0000004444447c36 */ /* 0x000fe40008000000 */
[----:B------:R-:W3:Y:S03]  /*70fd0*/  LDL.LU R20, [R1+0x55c] ;  /* 0x00055c0001147983 */ /* 0x000ee60000300800 */
[CC--:B------:R-:W-:Y:S01]  /*70fe0*/  IADD3 R80, P6, PT, R68.reuse, R3.reuse, RZ ;  /* 0x0000000344507210 */ /* 0x0c0fe20007fde0ff */
[----:B------:R1:W-:Y:S03]  /*70ff0*/  @P3 STG.E.U8 desc[UR20][R82.64], R85 ;  /* 0x0000005552003986 */ /* 0x0003e6000c101114 */
[C---:B------:R-:W-:Y:S01]  /*71000*/  LEA.HI.X.SX32 R81, R68.reuse, R2, 0x1, P6 ;  /* 0x0000000244517211 */ /* 0x040fe200030f0eff */
[----:B------:R-:W-:Y:S01]  /*71010*/  VIADD R68, R68, UR68 ;  /* 0x0000004444447c36 */ /* 0x000fe20008000000 */
[----:B------:R-:W3:Y:S04]  /*71020*/  LDL.LU R21, [R1+0x560] ;  /* 0x0005600001157983 */ /* 0x000ee80000300800 */
[----:B------:R-:W-:-:S02]  /*71030*/  IADD3 R78, P6, PT, R68, R3, RZ ;  /* 0x00000003444e7210 */ /* 0x000fc40007fde0ff */
[----:B-1----:R-:W-:Y:S02]  /*71040*/  PRMT R83, R84, 0x9910, RZ ;  /* 0x0000991054537816 */ /* 0x002fe400000000ff */
[----:B------:R-:W-:Y:S01]  /*71050*/  F2FP.SATFINITE.E5M2.F32.PACK_AB_MERGE_C R82, R15, R14, RZ ;  /* 0x0000000e0f52723e */ /* 0x000fe200048060ff */
[----:B------:R1:W-:Y:S01]  /*71060*/  @P0 STG.E.U8 desc[UR20][R80.64], R84 ;  /* 0x0000005450000986 */ /* 0x0003e2000c101114 */
[C---:B------:R-:W-:Y:S01]  /*71070*/  LEA.HI.X.SX32 R79, R68.reuse, R2, 0x1, P6 ;  /* 0x00000002444f7211 */ /* 0x040fe200030f0eff */
[----:B------:R-:W-:Y:S01]  /*71080*/  VIADD R68, R68, UR68 ;  /* 0x0000004444447c36 */ /* 0x000fe20008000000 */
[----:B0-----:R-:W-:Y:S01]  /*71090*/  ISETP.LT.AND P3, PT, R16, UR4, !P1 ;  /* 0x0000000410007c0c */ /* 0x001fe2000cf61270 */
[----:B------:R-:W0:Y:S01]  /*710a0*/  LDCU UR4, c[0x0][0x39c] ;  /* 0x00007380ff0477ac */ /* 0x000e220008000800 */
[----:B------:R-:W3:Y:S02]  /*710b0*/  LDL.LU R18, [R1+0x564] ;  /* 0x0005640001127983 */ /* 0x000ee40000300800 */
[----:B------:R-:W-:-:S02]  /*710c0*/  IADD3 R76, P6, PT, R68, R3, RZ ;  /* 0x00000003444c7210 */ /* 0x000fc40007fde0ff */
[----:B-1----:R-:W-:Y:S01]  /*710d0*/  SHF.R.S32.HI R80, RZ, 0x8, R83 ;  /* 0x00000008ff507819 */ /* 0x002fe20000011453 */
[----:B------:R-:W3:Y:S01]  /*710e0*/  LDL.LU R19, [R1+0x568] ;  /* 0x0005680001137983 */ /* 0x000ee20000300800 */
[CC--:B------:R-:W-:Y:S01]  /*710f0*/  LEA.HI.X.SX32 R77, R68.reuse, R2.reuse, 0x1, P6 ;  /* 0x00000002444d7211 */ /* 0x0c0fe200030f0eff */
[----:B------:R-:W-:Y:S01]  /*71100*/  VIADD R68, R68, UR68 ;  /* 0x0000004444447c36 */ /* 0x000fe20008000000 */
[----:B------:R-:W-:Y:S01]  /*71110*/  PRMT R81, R82, 0x9910, RZ ;  /* 0x0000991052517816 */ /* 0x000fe200000000ff */
[----:B------:R1:W-:Y:S03]  /*71120*/  @P2 STG.E.U8 desc[UR20][R78.64], R80 ;  /* 0x000000504e002986 */ /* 0x0003e6000c101114 */
[C---:B------:R-:W-:Y:S01]  /*71130*/  IADD3 R74, P6, PT, R68.reuse, R3, RZ ;  /* 0x00000003444a7210 */ /* 0x040fe20007fde0ff */
[----:B------:R-:W3:Y:S03]  /*71140*/  LDL.LU R16, [R1+0x56c] ;  /* 0x00056c0001107983 */ /* 0x000ee60000300800 */
[C---:B------:R-:W-:Y:S01]  /*71150*/  LEA.HI.X.SX32 R75, R68.reuse, R2, 0x1, P6 ;  /* 0x00000002444b7211 */ /* 0x040fe200030f0eff */
[----:B------:R-:W-:-:S02]  /*71160*/  VIADD R68, R68, UR68 ;  /* 0x0000004444447c36 */ /* 0x000fc40008000000 */
[----:B-1----:R-:W-:-:S03]  /*71170*/  IMAD.MOV.U32 R79, RZ, RZ, R81 ;  /* 0x000000ffff4f7224 */ /* 0x002fc600078e0051 */
[CC--:B------:R-:W-:Y:S01]  /*71180*/  IADD3 R72, P6, PT, R68.reuse, R3.reuse, RZ ;  /* 0x0000000344487210 */ /* 0x0c0fe20007fde0ff */
[----:B------:R1:W-:Y:S01]  /*71190*/  @P4 STG.E.U8 desc[UR20][R76.64], R82 ;  /* 0x000000524c004986 */ /* 0x0003e2000c101114 */
[----:B------:R-:W-:Y:S01]  /*711a0*/  ISETP.LT.AND P0, PT, R13, UR6, !P1 ;  /* 0x000000060d007c0c */ /* 0x000fe2000cf01270 */
[----:B------:R-:W0:Y:S01]  /*711b0*/  LDCU UR6, c[0x0][0x39c] ;  /* 0x00007380ff0677ac */ /* 0x000e220008000800 */
[----:B------:R-:W-:Y:S01]  /*711c0*/  SHF.R.S32.HI R79, RZ, 0x8, R79 ;  /* 0x00000008ff4f7819 */ /* 0x000fe2000001144f */
[----:B------:R-:W3:Y:S01]  /*711d0*/  LDL.LU R17, [R1+0x570] ;  /* 0x0005700001117983 */ /* 0x000ee20000300800 */
[CC--:B------:R-:W-:Y:S01]  /*711e0*/  LEA.HI.X.SX32 R73, R68.reuse, R2.reuse, 0x1, P6 ;  /* 0x0000000244497211 */ /* 0x0c0fe200030f0eff */
[----:B------:R-:W-:Y:S02]  /*711f0*/  VIADD R68, R68, UR68 ;  /* 0x0000004444447c36 */ /* 0x000fe40008000000 */
[----:B------:R0:W-:Y:S01]  /*71200*/  @P5 STG.E.U8 desc[UR20][R74.64], R79 ;  /* 0x0000004f4a005986 */ /* 0x0001e2000c101114 */
[----:B------:R-:W-:Y:S01]  /*71210*/  ISETP.LT.AND P2, PT, R12, UR8, !P1 ;  /* 0x000000080c007c0c */ /* 0x000fe2000cf41270 */
[C---:B------:R-:W-:Y:S01]  /*71220*/  VIADD R4, R68.reuse, UR68 ;  /* 0x0000004444047c36 */ /* 0x040fe20008000000 */
[C---:B------:R-:W-:Y:S01]  /*71230*/  IADD3 R70, P6, PT, R68.reuse, R3, RZ ;  /* 0x0000000344467210 */ /* 0x040fe20007fde0ff */
[----:B------:R-:W0:Y:S01]  /*71240*/  LDCU UR8, c[0x0][0x39c] ;  /* 0x00007380ff0877ac */ /* 0x000e220008000800 */
[----:B------:R-:W3:Y:S02]  /*71250*/  LDL.LU R14, [R1+0x574] ;  /* 0x00057400010e7983 */ /* 0x000ee40000300800 */
[----:B------:R-:W-:-:S02]  /*71260*/  LEA.HI.X.SX32 R71, R68, R2, 0x1, P6 ;  /* 0x0000000244477211 */ /* 0x000fc400030f0eff */
[C---:B------:R-:W-:Y:S01]  /*71270*/  IADD3 R68, P6, PT, R4.reuse, R3, RZ ;  /* 0x0000000304447210 */ /* 0x040fe20007fde0ff */
[----:B------:R-:W3:Y:S03]  /*71280*/  LDL.LU R15, [R1+0x578] ;  /* 0x00057800010f7983 */ /* 0x000ee60000300800 */
[----:B------:R-:W-:Y:S01]  /*71290*/  LEA.HI.X.SX32 R69, R4, R2, 0x1, P6 ;  /* 0x0000000204457211 */ /* 0x000fe200030f0eff */
[----:B------:R-:W3:Y:S04]  /*712a0*/  LDL.LU R12, [R1+0x57c] ;  /* 0x00057c00010c7983 */ /* 0x000ee80000300800 */
[----:B------:R-:W3:Y:S01]  /*712b0*/  LDL.LU R13, [R1+0x580] ;  /* 0x00058000010d7983 */ /* 0x000ee20000300800 */
[----:B-----5:R-:W-:-:S03]  /*712c0*/  F2FP.SATFINITE.E5M2.F32.PACK_AB_MERGE_C R78, R11, R10, RZ ;  /* 0x0000000a0b4e723e */ /* 0x020fc600048060ff */
[----:B------:R-:W5:Y:S01]  /*712d0*/  LDL.LU R10, [R1+0x584] ;  /* 0x00058400010a7983 */ /* 0x000f620000300800 */
[----:B-1----:R-:W-:-:S03]  /*712e0*/  PRMT R76, R78, 0x9910, RZ ;  /* 0x000099104e4c7816 */ /* 0x002fc600000000ff */
[----:B------:R-:W-:Y:S02]  /*712f0*/  @P3 STG.E.U8 desc[UR20][R72.64], R78 ;  /* 0x0000004e48003986 */ /* 0x000fe4000c101114 */
[----:B0-----:R-:W-:Y:S02]  /*71300*/  IMAD.MOV.U32 R74, RZ, RZ, R76 ;  /* 0x000000ffff4a7224 */ /* 0x001fe400078e004c */
[----:B------:R-:W5:Y:S03]  /*71310*/  LDL.LU R11, [R1+0x588] ;  /* 0x00058800010b7983 */ /* 0x000f660000300800 */
[----:B------:R-:W-:-:S05]  /*71320*/  SHF.R.S32.HI R74, RZ, 0x8, R74 ;  /* 0x00000008ff4a7819 */ /* 0x000fca000001144a */
[----:B------:R0:W-:Y:S01]  /*71330*/  @P0 STG.E.U8 desc[UR20][R70.64], R74 ;  /* 0x0000004a46000986 */ /* 0x0001e2000c101114 */
[----:B----4-:R-:W-:Y:S01]  /*71340*/  ISETP.LT.AND P4, PT, R9, UR9, !P1 ;  /* 0x0000000909007c0c */ /* 0x010fe2000cf81270 */
[----:B------:R-:W1:Y:S02]  /*71350*/  LDCU UR9, c[0x0][0x39c] ;  /* 0x00007380ff0977ac */ /* 0x000e640008000800 */
[----:B------:R-:W4:Y:S01]  /*71360*/  LDL.LU R9, [R1+0x58c] ;  /* 0x00058c0001097983 */ /* 0x000f220000300800 */
[----:B0-----:R-:W-:Y:S02]  /*71370*/  VIADD R71, R4, UR68 ;  /* 0x0000004404477c36 */ /* 0x001fe40008000000 */
[----:B--2---:R-:W-:-:S05]  /*71380*/  VIADD R72, R0, 0x59 ;  /* 0x0000005900487836 */ /* 0x004fca0000000000 */
[----:B------:R-:W-:Y:S01]  /*71390*/  ISETP.LT.AND P0, PT, R72, UR4, !P1 ;  /* 0x0000000448007c0c */ /* 0x000fe2000cf01270 */
[----:B------:R-:W-:Y:S01]  /*713a0*/  VIADD R72, R71, UR68 ;  /* 0x0000004447487c36 */ /* 0x000fe20008000000 */
[----:B---3--:R-:W-:Y:S01]  /*713b0*/  ISETP.LT.AND P5, PT, R8, UR10, !P1 ;  /* 0x0000000a08007c0c */ /* 0x008fe2000cfa1270 */
[----:B------:R-:W0:Y:S01]  /*713c0*/  LDCU UR4, c[0x0][0x39c] ;  /* 0x00007380ff0477ac */ /* 0x000e220008000800 */
[----:B------:R-:W-:Y:S01]  /*713d0*/  ISETP.LT.AND P3, PT, R6, UR6, !P1 ;  /* 0x0000000606007c0c */ /* 0x000fe2000cf61270 */
[----:B------:R-:W2:Y:S01]  /*713e0*/  LDL.LU R8, [R1+0x20a8] ;  /* 0x0020a80001087983 */ /* 0x000ea20000300800 */
[----:B------:R-:W3:Y:S03]  /*713f0*/  LDCU UR6, c[0x0][0x39c] ;  /* 0x00007380ff0677ac */ /* 0x000ee60008000800 */
[----:B------:R-:W2:Y:S01]  /*71400*/  LDL.LU R4, [R1+0x20b0] ;  /* 0x0020b00001047983 */ /* 0x000ea20000300800 */
[----:B------:R-:W-:Y:S01]  /*71410*/  F2FP.SATFINITE.E5M2.F32.PACK_AB_MERGE_C R73, R5, R7, RZ ;  /* 0x000000070549723e */ /* 0x000fe200048060ff */
[----:B------:R-:W0:Y:S02]  /*71420*/  LDCU UR10, c[0x0][0x39c] ;  /* 0x00007380ff0a77ac */ /* 0x000e240008000800 */
[----:B------:R-:W2:Y:S01]  /*71430*/  LDL.LU R6, [R1+0x590] ;  /* 0x0005900001067983 */ /* 0x000ea20000300800 */
[----:B------:R-:W-:-:S03]  /*71440*/  PRMT R75, R73, 0x9910, RZ ;  /* 0x00009910494b7816 */ /* 0x000fc600000000ff */
[----:B------:R0:W-:Y:S01]  /*71450*/  @P2 STG.E.U8 desc[UR20][R68.64], R73 ;  /* 0x0000004944002986 */ /* 0x0001e2000c101114 */
[C---:B------:R-:W-:Y:S02]  /*71460*/  IADD3 R70, P2, PT, R71.reuse, R3, RZ ;  /* 0x0000000347467210 */ /* 0x040fe40007f5e0ff */
[----:B------:R-:W-:Y:S01]  /*71470*/  SHF.R.S32.HI R75, RZ, 0x8, R75 ;  /* 0x00000008ff4b7819 */ /* 0x000fe2000001144b */
[----:B------:R-:W2:Y:S01]  /*71480*/  LDL.LU R7, [R1+0x594] ;  /* 0x0005940001077983 */ /* 0x000ea20000300800 */
[----:B------:R-:W-:Y:S02]  /*71490*/  LEA.HI.X.SX32 R71, R71, R2, 0x1, P2 ;  /* 0x0000000247477211 */ /* 0x000fe400010f0eff */
[----:B------:R-:W-:Y:S01]  /*714a0*/  F2FP.SATFINITE.E5M2.F32.PACK_AB_MERGE_C R74, R30, R33, RZ ;  /* 0x000000211e4a723e */ /* 0x000fe200048060ff */
[----:B------:R-:W2:Y:S01]  /*714b0*/  LDL.LU R5, [R1+0x20bc] ;  /* 0x0020bc0001057983 */ /* 0x000ea20000300800 */
[----:B0-----:R-:W-:-:S03]  /*714c0*/  IADD3 R68, P2, PT, R72, R3, RZ ;  /* 0x0000000348447210 */ /* 0x001fc60007f5e0ff */
[----:B------:R0:W-:Y:S01]  /*714d0*/  @P4 STG.E.U8 desc[UR20][R70.64], R75 ;  /* 0x0000004b46004986 */ /* 0x0001e2000c101114 */
[----:B------:R-:W-:Y:S01]  /*714e0*/  LEA.HI.X.SX32 R69, R72, R2, 0x1, P2 ;  /* 0x0000000248457211 */ /* 0x000fe200010f0eff */
[----:B------:R-:W-:Y:S01]  /*714f0*/  VIADD R73, R0, 0x58 ;  /* 0x0000005800497836 */ /* 0x000fe20000000000 */
[----:B0-----:R-:W-:Y:S01]  /*71500*/  PRMT R71, R74, 0x9910, RZ ;  /* 0x000099104a477816 */ /* 0x001fe200000000ff */
[----:B------:R-:W-:Y:S02]  /*71510*/  VIADD R70, R72, UR68 ;  /* 0x0000004448467c36 */ /* 0x000fe40008000000 */
[----:B------:R0:W-:Y:S02]  /*71520*/  @P5 STG.E.U8 desc[UR20][R68.64], R74 ;  /* 0x0000004a44005986 */ /* 0x0001e4000c101114 */
[----:B------:R-:W-:Y:S02]  /*71530*/  IMAD.MOV.U32 R72, RZ, RZ, R71 ;  /* 0x000000ffff487224 */ /* 0x000fe400078e0047 */
[----:B------:R-:W-:Y:S01]  /*71540*/  VIADD R71, R0, 0x5a ;  /* 0x0000005a00477836 */ /* 0x000fe20000000000 */
[----:B---3--:R-:W-:Y:S01]  /*71550*/  ISETP.LT.AND P2, PT, R73, UR6, !P1 ;  /* 0x0000000649007c0c */ /* 0x008fe2000cf41270 */
[----:B------:R-:W3:Y:S01]  /*71560*/  LDCU UR6, c[0x0][0x39c] ;  /* 0x00007380ff0677ac */ /* 0x000ee20008000800 */
[----:B0-----:R-:W-:-:S02]  /*71570*/  IADD3 R68, P4, PT, R70, R3, RZ ;  /* 0x0000000346447210 */ /* 0x001fc40007f9e0ff */
[----:B------:R-:W-:Y:S02]  /*71580*/  SHF.R.S32.HI R72, RZ, 0x8, R72 ;  /* 0x00000008ff487819 */ /* 0x000fe40000011448 */
[C---:B------:R-:W-:Y:S02]  /*71590*/  LEA.HI.X.SX32 R69, R70.reuse, R2, 0x1, P4 ;  /* 0x0000000246457211 */ /* 0x040fe400020f0eff */
[----:B------:R-:W-:Y:S01]  /*715a0*/  ISETP.LT.AND P4, PT, R71, UR4, !P1 ;  /* 0x0000000447007c0c */ /* 0x000fe2000cf81270 */
[----:B------:R-:W-:Y:S01]  /*715b0*/  VIADD R71, R70, UR68 ;  /* 0x0000004446477c36 */ /* 0x000fe20008000000 */
[----:B------:R-:W-:Y:S01]  /*715c0*/  F2FP.SATFINITE.E5M2.F32.PACK_AB_MERGE_C R75, R28, R31, RZ ;  /* 0x0000001f1c4b723e */ /* 0x000fe200048060ff */
[----:B------:R0:W-:Y:S01]  /*715d0*/  @P3 STG.E.U8 desc[UR20][R68.64], R72 ;  /* 0x0000004844003986 */ /* 0x0001e2000c101114 */
[----:B------:R-:W-:Y:S01]  /*715e0*/  VIADD R74, R0, 0x5b ;  /* 0x0000005b004a7836 */ /* 0x000fe20000000000 */
[----:B------:R-:W1:Y:S01]  /*715f0*/  LDCU UR4, c[0x0][0x39c] ;  /* 0x00007380ff0477ac */ /* 0x000e620008000800 */
[----:B------:R-:W-:-:S02]  /*71600*/  IADD3 R70, P3, PT, R71, R3, RZ ;  /* 0x0000000347467210 */ /* 0x000fc40007f7e0ff */
[----:B------:R-:W-:Y:S01]  /*71610*/  PRMT R76, R75, 0x9910, RZ ;  /* 0x000099104b4c7816 */ /* 0x000fe200000000ff */
[----:B------:R-:W-:Y:S02]  /*71620*/  VIADD R73, R0, 0x5c ;  /* 0x0000005c00497836 */ /* 0x000fe40000000000 */
[C---:B0-----:R-:W-:Y:S01]  /*71630*/  VIADD R72, R71.reuse, UR68 ;  /* 0x0000004447487c36 */ /* 0x041fe20008000000 */
[-C--:B------:R-:W-:Y:S02]  /*71640*/  LEA.HI.X.SX32 R71, R71, R2.reuse, 0x1, P3 ;  /* 0x0000000247477211 */ /* 0x080fe400018f0eff */
[----:B------:R-:W-:Y:S01]  /*71650*/  ISETP.LT.AND P3, PT, R74, UR8, !P1 ;  /* 0x000000084a007c0c */ /* 0x000fe2000cf61270 */
[----:B------:R-:W-:Y:S01]  /*71660*/  IMAD.MOV.U32 R74, RZ, RZ, R76 ;  /* 0x000000ffff4a7224 */ /* 0x000fe200078e004c */
[C---:B------:R-:W-:Y:S01]  /*71670*/  IADD3 R68, P5, PT, R72.reuse, R3, RZ ;  /* 0x0000000348447210 */ /* 0x040fe20007fbe0ff */
[----:B------:R0:W-:Y:S01]  /*71680*/  @P2 STG.E.U8 desc[UR20][R70.64], R75 ;  /* 0x0000004b46002986 */ /* 0x0001e2000c101114 */
[----:B------:R-:W1:Y:S02]  /*71690*/  LDCU UR8, c[0x0][0x39c] ;  /* 0x00007380ff0877ac */ /* 0x000e640008000800 */
[----:B------:R-:W-:-:S02]  /*716a0*/  LEA.HI.X.SX32 R69, R72, R2, 0x1, P5 ;  /* 0x0000000248457211 */ /* 0x000fc400028f0eff */
[----:B---3--:R-:W-:Y:S01]  /*716b0*/  ISETP.LT.AND P5, PT, R73, UR6, !P1 ;  /* 0x0000000649007c0c */ /* 0x008fe2000cfa1270 */
[----:B------:R-:W3:Y:S01]  /*716c0*/  LDCU UR6, c[0x0][0x39c] ;  /* 0x00007380ff0677ac */ /* 0x000ee20008000800 */
[----:B------:R-:W-:Y:S01]  /*716d0*/  SHF.R.S32.HI R73, RZ, 0x8, R74 ;  /* 0x00000008ff497819 */ /* 0x000fe2000001144a */
[----:B0-----:R-:W-:-:S04]  /*716e0*/  VIADD R71, R72, UR68 ;  /* 0x0000004448477c36 */ /* 0x001fc80008000000 */
[----:B------:R0:W-:Y:S01]  /*716f0*/  @P0 STG.E.U8 desc[UR20][R68.64], R73 ;  /* 0x0000004944000986 */ /* 0x0001e2000c101114 */
[----:B------:R-:W-:-:S05]  /*71700*/  VIADD R70, R0, 0x5d ;  /* 0x0000005d00467836 */ /* 0x000fca0000000000 */
[----:B-1----:R-:W-:Y:S01]  /*71710*/  ISETP.LT.AND P0, PT, R70, UR4, !P1 ;  /* 0x0000000446007c0c */ /* 0x002fe2000cf01270 */
[----:B------:R-:W-:Y:S01]  /*71720*/  VIADD R72, R0, 0x5e ;  /* 0x0000005e00487836 */ /* 0x000fe20000000000 */
[----:B------:R-:W-:Y:S01]  /*71730*/  F2FP.SATFINITE.E5M2.F32.PACK_AB_MERGE_C R70, R26, R29, RZ ;  /* 0x0000001d1a46723e */ /* 0x000fe200048060ff */
[----:B------:R-:W1:Y:S01]  /*71740*/  LDCU UR4, c[0x0][0x39c] ;  /* 0x00007380ff0477ac */ /* 0x000e620008000800 */
[----:B0-----:R-:W-:-:S04]  /*71750*/  IADD3 R68, P2, PT, R71, R3, RZ ;  /* 0x0000000347447210 */ /* 0x001fc80007f5e0ff */
[C---:B------:R-:W-:Y:S01]  /*71760*/  LEA.HI.X.SX32 R69, R71.reuse, R2, 0x1, P2 ;  /* 0x0000000247457211 */ /* 0x040fe200010f0eff */
[----:B------:R-:W-:Y:S01]  /*71770*/  VIADD R71, R71, UR68 ;  /* 0x0000004447477c36 */ /* 0x000fe20008000000 */
[----:B------:R-:W-:-:S03]  /*71780*/  PRMT R74, R70, 0x9910, RZ ;  /* 0x00009910464a7816 */ /* 0x000fc600000000ff */
[----:B------:R0:W-:Y:S01]  /*71790*/  @P4 STG.E.U8 desc[UR20][R68.64], R70 ;  /* 0x0000004644004986 */ /* 0x0001e2000c101114 */
[----:B------:R-:W-:Y:S01]  /*717a0*/  ISETP.LT.AND P2, PT, R72, UR8, !P1 ;  /* 0x0000000848007c0c */ /* 0x000fe2000cf41270 */
[C---:B------:R-:W-:Y:S01]  /*717b0*/  VIADD R72, R71.reuse, UR68 ;  /* 0x0000004447487c36 */ /* 0x040fe20008000000 */
[----:B------:R-:W-:Y:S01]  /*717c0*/  SHF.R.S32.HI R74, RZ, 0x8, R74 ;  /* 0x00000008ff4a7819 */ /* 0x000fe2000001144a */
[----:B------:R-:W-:Y:S01]  /*717d0*/  VIADD R73, R0, 0x60 ;  /* 0x0000006000497836 */ /* 0x000fe20000000000 */
[----:B------:R-:W1:Y:S01]  /*717e0*/  LDCU UR8, c[0x0][0x39c] ;  /* 0x00007380ff0877ac */ /* 0x000e620008000800 */
[----:B0-----:R-:W-:-:S04]  /*717f0*/  IADD3 R70, P4, PT, R71, R3, RZ ;  /* 0x0000000347467210 */ /* 0x001fc80007f9e0ff */
[----:B------:R-:W-:-:S05]  /*71800*/  LEA.HI.X.SX32 R71, R71, R2, 0x1, P4 ;  /* 0x0000000247477211 */ /* 0x000fca00020f0eff */
[----:B------:R0:W-:Y:S02]  /*71810*/  @P3 STG.E.U8 desc[UR20][R70.64], R74 ;  /* 0x0000004a46003986 */ /* 0x0001e4000c101114 */
[----:B0-----:R-:W-:Y:S02]  /*71820*/  F2FP.SATFINITE.E5M2.F32.PACK_AB_MERGE_C R74, R22, R25, RZ ;  /* 0x00000019164a723e */ /* 0x001fe400048060ff */
[----:B------:R-:W2:Y:S04]  /*71830*/  LDL.LU R25, [R1+0x550] ;  /* 0x0005500001197983 */ /* 0x000ea80000300800 */
[----:B------:R-:W2:Y:S01]  /*71840*/  LDL.LU R22, [R1+0x554] ;  /* 0x0005540001167983 */ /* 0x000ea20000300800 */
[----:B------:R-:W-:Y:S01]  /*71850*/  VIADD R69, R0, 0x5f ;  /* 0x0000005f00457836 */ /* 0x000fe20000000000 */
[----:B------:R-:W-:-:S02]  /*71860*/  IADD3 R68, P4, PT, R72, R3, RZ ;  /* 0x0000000348447210 */ /* 0x000fc40007f9e0ff */
[----:B------:R-:W-:Y:S01]  /*71870*/  F2FP.SATFINITE.E5M2.F32.PACK_AB_MERGE_C R70, R24, R27, RZ ;  /* 0x0000001b1846723e */ /* 0x000fe200048060ff */
[C---:B------:R-:W-:Y:S01]  /*71880*/  VIADD R71, R72.reuse, UR68 ;  /* 0x0000004448477c36 */ /* 0x040fe20008000000 */
[----:B---3--:R-:W-:Y:S01]  /*71890*/  ISETP.LT.AND P3, PT, R69, UR6, !P1 ;  /* 0x0000000645007c0c */ /* 0x008fe2000cf61270 */
[----:B------:R-:W0:Y:S01]  /*718a0*/  LDCU UR6, c[0x0][0x39c] ;  /* 0x00007380ff0677ac */ /* 0x000e220008000800 */
[----:B------:R-:W-:Y:S02]  /*718b0*/  LEA.HI.X.SX32 R69, R72, R2, 0x1, P4 ;  /* 0x0000000248457211 */ /* 0x000fe400020f0eff */
[----:B-1----:R-:W-:Y:S01]  /*718c0*/  ISETP.LT.AND P4, PT, R73, UR4, !P1 ;  /* 0x0000000449007c0c */ /* 0x002fe2000cf81270 */
[----:B------:R-:W1:Y:S01]  /*718d0*/  LDCU UR4, c[0x0][0x39c] ;  /* 0x00007380ff0477ac */ /* 0x000e620008000800 */
[----:B------:R-:W-:Y:S01]  /*718e0*/  PRMT R72, R70, 0x9910, RZ ;  /* 0x0000991046487816 */ /* 0x000fe200000000ff */
[----:B------:R3:W-:Y:S01]  /*718f0*/  @P5 STG.E.U8 desc[UR20][R68.64], R70 ;  /* 0x0000004644005986 */ /* 0x0007e2000c101114 */
[----:B------:R-:W-:-:S03]  /*71900*/  VIADD R73, R0, 0x61 ;  /* 0x0000006100497836 */ /* 0x000fc60000000000 */
[----:B---3--:R-:W-:Y:S01]  /*71910*/  IMAD.MOV.U32 R69, RZ, RZ, R72 ;  /* 0x000000ffff457224 */ /* 0x008fe200078e0048 */
[C---:B------:R-:W-:Y:S01]  /*71920*/  IADD3 R70, P5, PT, R71.reuse, R3, RZ ;  /* 0x0000000347467210 */ /* 0x040fe20007fbe0ff */
[----:B------:R-:W-:-:S03]  /*71930*/  VIADD R72, R71, UR68 ;  /* 0x0000004447487c36 */ /* 0x000fc60008000000 */
[----:B------:R-:W-:Y:S02]  /*71940*/  LEA.HI.X.SX32 R71, R71, R2, 0x1, P5 ;  /* 0x0000000247477211 */ /* 0x000fe400028f0eff */
[----:B------:R-:W-:Y:S02]  /*71950*/  SHF.R.S32.HI R69, RZ, 0x8, R69 ;  /* 0x00000008ff457819 */ /* 0x000fe40000011445 */
[----:B------:R-:W-:-:S03]  /*71960*/  IADD3 R68, P5, PT, R72, R3, RZ ;  /* 0x0000000348447210 */ /* 0x000fc60007fbe0ff */
[----:B------:R3:W-:Y:S01]  /*71970*/  @P0 STG.E.U8 desc[UR20][R70.64], R69 ;  /* 0x0000004546000986 */ /* 0x0007e2000c101114 */
[----:B-1----:R-:W-:Y:S01]  /*71980*/  ISETP.LT.AND P0, PT, R73, UR4, !P1 ;  /* 0x0000000449007c0c */ /* 0x002fe2000cf01270 */
[----:B------:R-:W1:Y:S01]  /*71990*/  LDCU UR4, c[0x0][0x39c] ;  /* 0x00007380ff0477ac */ /* 0x000e620008000800 */
[----:B------:R-:W-:Y:S02]  /*719a0*/  PRMT R73, R74, 0x9910, RZ ;  /* 0x000099104a497816 */ /* 0x000fe400000000ff */
[C---:B---3--:R-:W-:Y:S01]  /*719b0*/  LEA.HI.X.SX32 R69, R72.reuse, R2, 0x1, P5 ;  /* 0x0000000248457211 */ /* 0x048fe200028f0eff */
[----:B------:R-:W-:-:S04]  /*719c0*/  VIADD R71, R72, UR68 ;  /* 0x0000004448477c36 */ /* 0x000fc80008000000 */
[----:B------:R3:W-:Y:S01]  /*719d0*/  @P2 STG.E.U8 desc[UR20][R68.64], R74 ;  /* 0x0000004a44002986 */ /* 0x0007e2000c101114 */
[C---:B------:R-:W-:Y:S01]  /*719e0*/  IADD3 R70, P2, PT, R71.reuse, R3, RZ ;  /* 0x0000000347467210 */ /* 0x040fe20007f5e0ff */
[C---:B------:R-:W-:Y:S01]  /*719f0*/  VIADD R72, R71.reuse, UR68 ;  /* 0x0000004447487c36 */ /* 0x040fe20008000000 */
[----:B------:R-:W-:Y:S02]  /*71a00*/  SHF.R.S32.HI R73, RZ, 0x8, R73 ;  /* 0x00000008ff497819 */ /* 0x000fe40000011449 */
[----:B------:R-:W-:Y:S01]  /*71a10*/  LEA.HI.X.SX32 R71, R71, R2, 0x1, P2 ;  /* 0x0000000247477211 */ /* 0x000fe200010f0eff */
[C---:B---3--:R-:W-:Y:S02]  /*71a20*/  VIADD R68, R0.reuse, 0x62 ;  /* 0x0000006200447836 */ /* 0x048fe40000000000 */
[----:B------:R-:W-:-:S03]  /*71a30*/  VIADD R69, R0, 0x63 ;  /* 0x0000006300457836 */ /* 0x000fc60000000000 */
[----:B------:R-:W-:Y:S01]  /*71a40*/  ISETP.LT.AND P2, PT, R68, UR8, !P1 ;  /* 0x0000000844007c0c */ /* 0x000fe2000cf41270 */
[----:B------:R3:W-:Y:S01]  /*71a50*/  @P3 STG.E.U8 desc[UR20][R70.64], R73 ;  /* 0x0000004946003986 */ /* 0x0007e2000c101114 */
[C---:B------:R-:W-:Y:S01]  /*71a60*/  IADD3 R68, P5, PT, R72.reuse, R3, RZ ;  /* 0x0000000348447210 */ /* 0x040fe20007fbe0ff */
[----:B------:R-:W2:Y:S01]  /*71a70*/  LDCU UR8, c[0x0][0x39c] ;  /* 0x00007380ff0877ac */ /* 0x000ea20008000800 */
[----:B0-----:R-:W-:Y:S02]  /*71a80*/  ISETP.LT.AND P3, PT, R69, UR6, !P1 ;  /* 0x0000000645007c0c */ /* 0x001fe4000cf61270 */
[----:B------:R-:W-:Y:S01]  /*71a90*/  LEA.HI.X.SX32 R69, R72, R2, 0x1, P5 ;  /* 0x0000000248457211 */ /* 0x000fe200028f0eff */
[----:B------:R-:W0:Y:S01]  /*71aa0*/  LDCU UR6, c[0x0][0x39c] ;  /* 0x00007380ff0677ac */ /* 0x000e220008000800 */
[----:B---3--:R-:W-:Y:S02]  /*71ab0*/  VIADD R70, R0, 0x64 ;  /* 0x0000006400467836 */ /* 0x008fe40000000000 */
[----:B------:R-:W-:-:S03]  /*71ac0*/  VIADD R71, R72, UR68 ;  /* 0x0000004448477c36 */ /* 0x000fc60008000000 */
[----:B-1----:R-:W-:Y:S01]  /*71ad0*/  ISETP.LT.AND P5, PT, R70, UR4, !P1 ;  /* 0x0000000446007c0c */ /* 0x002fe2000cfa1270 */
[----:B------:R-:W-:Y:S01]  /*71ae0*/  VIADD R72, R71, UR68 ;  /* 0x0000004447487c36 */ /* 0x000fe20008000000 */
[----:B------:R-:W1:Y:S01]  /*71af0*/  LDCU UR4, c[0x0][0x39c] ;  /* 0x00007380ff0477ac */ /* 0x000e620008000800 */
[----:B------:R-:W-:Y:S02]  /*71b00*/  F2FP.SATFINITE.E5M2.F32.PACK_AB_MERGE_C R74, R20, R23, RZ ;  /* 0x00000017144a723e */ /* 0x000fe400048060ff */
[----:B--2---:R-:W-:-:S05]  /*71b10*/  F2FP.SATFINITE.E5M2.F32.PACK_AB_MERGE_C R73, R22, R25, RZ ;  /* 0x000000191649723e */ /* 0x004fca00048060ff */
[----:B------:R2:W-:Y:S01]  /*71b20*/  @P4 STG.E.U8 desc[UR20][R68.64], R73 ;  /* 0x0000004944004986 */ /* 0x0005e2000c101114 */
[-C--:B------:R-:W-:Y:S02]  /*71b30*/  IADD3 R70, P4, PT, R71, R3.reuse, RZ ;  /* 0x0000000347467210 */ /* 0x080fe40007f9e0ff */
[----:B------:R-:W-:Y:S02]  /*71b40*/  PRMT R75, R73, 0x9910, RZ ;  /* 0x00009910494b7816 */ /* 0x000fe400000000ff */
[----:B------:R-:W-:Y:S02]  /*71b50*/  LEA.HI.X.SX32 R71, R71, R2, 0x1, P4 ;  /* 0x0000000247477211 */ /* 0x000fe400020f0eff */
[----:B------:R-:W-:Y:S02]  /*71b60*/  SHF.R.S32.HI R75, RZ, 0x8, R75 ;  /* 0x00000008ff4b7819 */ /* 0x000fe4000001144b */
[----:B--2---:R-:W-:-:S03]  /*71b70*/  IADD3 R68, P4, PT, R72, R3, RZ ;  /* 0x0000000348447210 */ /* 0x004fc60007f9e0ff */
[----:B------:R2:W-:Y:S01]  /*71b80*/  @P0 STG.E.U8 desc[UR20][R70.64], R75 ;  /* 0x0000004b46000986 */ /* 0x0005e2000c101114 */
[----:B------:R-:W-:-:S05]  /*71b90*/  LEA.HI.X.SX32 R69, R72, R2, 0x1, P4 ;  /* 0x0000000248457211 */ /* 0x000fca00020f0eff */
[----:B------:R3:W-:Y:S01]  /*71ba0*/  @P2 STG.E.U8 desc[UR20][R68.64], R74 ;  /* 0x0000004a44002986 */ /* 0x0007e2000c101114 */
[----:B--2---:R-:W-:Y:S01]  /*71bb0*/  VIADD R70, R72, UR68 ;  /* 0x0000004448467c36 */ /* 0x004fe20008000000 */
[----:B------:R-:W-:Y:S01]  /*71bc0*/  PRMT R72, R74, 0x9910, RZ ;  /* 0x000099104a487816 */ /* 0x000fe200000000ff */
[C---:B------:R-:W-:Y:S02]  /*71bd0*/  VIADD R71, R0.reuse, 0x67 ;  /* 0x0000006700477836 */ /* 0x040fe40000000000 */
[----:B---3--:R-:W-:Y:S01]  /*71be0*/  VIADD R69, R0, 0x66 ;  /* 0x0000006600457836 */ /* 0x008fe20000000000 */
[----:B------:R-:W-:Y:S02]  /*71bf0*/  IADD3 R68, P2, PT, R70, R3, RZ ;  /* 0x0000000346447210 */ /* 0x000fe40007f5e0ff */
[----:B------:R-:W-:Y:S02]  /*71c00*/  SHF.R.S32.HI R72, RZ, 0x8, R72 ;  /* 0x00000008ff487819 */ /* 0x000fe40000011448 */
[----:B0-----:R-:W-:Y:S01]  /*71c10*/  ISETP.LT.AND P4, PT, R69, UR6, !P1 ;  /* 0x0000000645007c0c */ /* 0x001fe2000cf81270 */
[----:B------:R-:W-:Y:S01]  /*71c20*/  VIADD R73, R0, 0x65 ;  /* 0x0000006500497836 */ /* 0x000fe20000000000 */
[C---:B------:R-:W-:Y:S01]  /*71c30*/  LEA.HI.X.SX32 R69, R70.reuse, R2, 0x1, P2 ;  /* 0x0000000246457211 */ /* 0x040fe200010f0eff */
[----:B------:R-:W0:Y:S01]  /*71c40*/  LDCU UR6, c[0x0][0x39c] ;  /* 0x00007380ff0677ac */ /* 0x000e220008000800 */
[----:B-1----:R-:W-:Y:S01]  /*71c50*/  ISETP.LT.AND P2, PT, R71, UR4, !P1 ;  /* 0x0000000447007c0c */ /* 0x002fe2000cf41270 */
[----:B------:R-:W-:-:S02]  /*71c60*/  VIADD R71, R70, UR68 ;  /* 0x0000004446477c36 */ /* 0x000fc40008000000 */
[----:B------:R1:W-:Y:S01]  /*71c70*/  @P3 STG.E.U8 desc[UR20][R68.64], R72 ;  /* 0x0000004844003986 */ /* 0x0003e2000c101114 */
[----:B------:R-:W-:Y:S01]  /*71c80*/  ISETP.LT.AND P0, PT, R73, UR8, !P1 ;  /* 0x0000000849007c0c */ /* 0x000fe2000cf01270 */
[----:B------:R-:W2:Y:S01]  /*71c90*/  LDCU UR8, c[0x0][0x39c] ;  /* 0x00007380ff0877ac */ /* 0x000ea20008000800 */
[C---:B------:R-:W-:Y:S02]  /*71ca0*/  IADD3 R70, P3, PT, R71.reuse, R3, RZ ;  /* 0x0000000347467210 */ /* 0x040fe40007f7e0ff */
[----:B------:R-:W-:Y:S01]  /*71cb0*/  F2FP.SATFINITE.E5M2.F32.PACK_AB_MERGE_C R74, R18, R21, RZ ;  /* 0x00000015124a723e */ /* 0x000fe200048060ff */
[----:B------:R-:W3:Y:S01]  /*71cc0*/  LDCU UR4, c[0x0][0x39c] ;  /* 0x00007380ff0477ac */ /* 0x000ee20008000800 */
[C---:B-1----:R-:W-:Y:S01]  /*71cd0*/  VIADD R72, R71.reuse, UR68 ;  /* 0x0000004447487c36 */ /* 0x042fe20008000000 */
[----:B------:R-:W-:Y:S02]  /*71ce0*/  LEA.HI.X.SX32 R71, R71, R2, 0x1, P3 ;  /* 0x0000000247477211 */ /* 0x000fe400018f0eff */
[----:B------:R-:W-:-:S02]  /*71cf0*/  PRMT R75, R74, 0x9910, RZ ;  /* 0x000099104a4b7816 */ /* 0x000fc400000000ff */
[C---:B------:R-:W-:Y:S01]  /*71d00*/  IADD3 R68, P3, PT, R72.reuse, R3, RZ ;  /* 0x0000000348447210 */ /* 0x040fe20007f7e0ff */
[----:B------:R1:W-:Y:S03]  /*71d10*/  @P5 STG.E.U8 desc[UR20][R70.64], R74 ;  /* 0x0000004a46005986 */ /* 0x0003e6000c101114 */
[----:B------:R-:W-:Y:S01]  /*71d20*/  LEA.HI.X.SX32 R69, R72, R2, 0x1, P3 ;  /* 0x0000000248457211 */ /* 0x000fe200018f0eff */
[----:B------:R-:W-:Y:S01]  /*71d30*/  VIADD R73, R0, 0x68 ;  /* 0x0000006800497836 */ /* 0x000fe20000000000 */
[----:B-1----:R-:W-:Y:S01]  /*71d40*/  SHF.R.S32.HI R70, RZ, 0x8, R75 ;  /* 0x00000008ff467819 */ /* 0x002fe2000001144b */
[----:B------:R-:W-:Y:S02]  /*71d50*/  VIADD R71, R72, UR68 ;  /* 0x0000004448477c36 */ /* 0x000fe40008000000 */
[----:B------:R-:W-:Y:S02]  /*71d60*/  VIADD R72, R0, 0x69 ;  /* 0x0000006900487836 */ /* 0x000fe40000000000 */
[----:B------:R1:W-:Y:S03]  /*71d70*/  @P0 STG.E.U8 desc[UR20][R68.64], R70 ;  /* 0x0000004644000986 */ /* 0x0003e6000c101114 */
[----:B0-----:R-:W-:Y:S01]  /*71d80*/  ISETP.LT.AND P0, PT, R72, UR6, !P1 ;  /* 0x0000000648007c0c */ /* 0x001fe2000cf01270 */
[----:B------:R-:W0:Y:S01]  /*71d90*/  LDCU UR6, c[0x0][0x39c] ;  /* 0x00007380ff0677ac */ /* 0x000e220008000800 */
[----:B------:R-:W-:-:S02]  /*71da0*/  F2FP.SATFINITE.E5M2.F32.PACK_AB_MERGE_C R72, R16, R19, RZ ;  /* 0x000000131048723e */ /* 0x000fc400048060ff */
[----:B--2---:R-:W-:Y:S01]  /*71db0*/  ISETP.LT.AND P3, PT, R73, UR8, !P1 ;  /* 0x0000000849007c0c */ /* 0x004fe2000cf61270 */
[----:B------:R-:W2:Y:S01]  /*71dc0*/  LDCU UR8, c[0x0][0x39c] ;  /* 0x00007380ff0877ac */ /* 0x000ea20008000800 */
[CC--:B-1----:R-:W-:Y:S01]  /*71dd0*/  IADD3 R68, P5, PT, R71.reuse, R3.reuse, RZ ;  /* 0x0000000347447210 */ /* 0x0c2fe20007fbe0ff */
[----:B------:R-:W-:Y:S01]  /*71de0*/  VIADD R70, R0, 0x6a ;  /* 0x0000006a00467836 */ /* 0x000fe20000000000 */
[----:B------:R-:W-:Y:S02]  /*71df0*/  PRMT R73, R72, 0x9910, RZ ;  /* 0x0000991048497816 */ /* 0x000fe400000000ff */
[C---:B------:R-:W-:Y:S01]  /*71e00*/  LEA.HI.X.SX32 R69, R71.reuse, R2, 0x1, P5 ;  /* 0x0000000247457211 */ /* 0x040fe200028f0eff */
[----:B------:R-:W-:Y:S01]  /*71e10*/  VIADD R71, R71, UR68 ;  /* 0x0000004447477c36 */ /* 0x000fe20008000000 */
[----:B---3--:R-:W-:Y:S01]  /*71e20*/  ISETP.LT.AND P5, PT, R70, UR4, !P1 ;  /* 0x0000000446007c0c */ /* 0x008fe2000cfa1270 */
[----:B------:R-:W1:Y:S02]  /*71e30*/  LDCU UR4, c[0x0][0x39c] ;  /* 0x00007380ff0477ac */ /* 0x000e640008000800 */
[----:B------:R3:W-:Y:S01]  /*71e40*/  @P4 STG.E.U8 desc[UR20][R68.64], R72 ;  /* 0x0000004844004986 */ /* 0x0007e2000c101114 */
[----:B------:R-:W-:Y:S01]  /*71e50*/  IADD3 R70, P4, PT, R71, R3, RZ ;  /* 0x0000000347467210 */ /* 0x000fe20007f9e0ff */
[----:B---3--:R-:W-:-:S02]  /*71e60*/  IMAD.MOV.U32 R69, RZ, RZ, R73 ;  /* 0x000000ffff457224 */ /* 0x008fc400078e0049 */
[C---:B------:R-:W-:Y:S01]  /*71e70*/  VIADD R72, R71.reuse, UR68 ;  /* 0x0000004447487c36 */ /* 0x040fe20008000000 */
[----:B------:R-:W-:Y:S02]  /*71e80*/  LEA.HI.X.SX32 R71, R71, R2, 0x1, P4 ;  /* 0x0000000247477211 */ /* 0x000fe400020f0eff */
[----:B------:R-:W-:Y:S02]  /*71e90*/  SHF.R.S32.HI R69, RZ, 0x8, R69 ;  /* 0x00000008ff457819 */ /* 0x000fe40000011445 */
[----:B------:R-:W-:Y:S01]  /*71ea0*/  IADD3 R68, P4, PT, R72, R3, RZ ;  /* 0x0000000348447210 */ /* 0x000fe20007f9e0ff */
[----:B------:R-:W-:Y:S01]  /*71eb0*/  VIADD R73, R0, 0x6b ;  /* 0x0000006b00497836 */ /* 0x000fe20000000000 */
[----:B------:R-:W-:Y:S01]  /*71ec0*/  F2FP.SATFINITE.E5M2.F32.PACK_AB_MERGE_C R74, R14, R17, RZ ;  /* 0x000000110e4a723e */ /* 0x000fe200048060ff */
[----:B------:R3:W-:Y:S03]  /*71ed0*/  @P2 STG.E.U8 desc[UR20][R70.64], R69 ;  /* 0x0000004546002986 */ /* 0x0007e6000c101114 */
[----:B0-----:R-:W-:Y:S01]  /*71ee0*/  ISETP.LT.AND P2, PT, R73, UR6, !P1 ;  /* 0x0000000649007c0c */ /* 0x001fe2000cf41270 */
[----:B------:R-:W0:Y:S01]  /*71ef0*/  LDCU UR6, c[0x0][0x39c] ;  /* 0x00007380ff0677ac */ /* 0x000e220008000800 */
[----:B------:R-:W-:-:S02]  /*71f00*/  PRMT R73, R74, 0x9910, RZ ;  /* 0x000099104a497816 */ /* 0x000fc400000000ff */
[C---:B---3--:R-:W-:Y:S01]  /*71f10*/  LEA.HI.X.SX32 R69, R72.reuse, R2, 0x1, P4 ;  /* 0x0000000248457211 */ /* 0x048fe200020f0eff */
[----:B------:R-:W-:-:S04]  /*71f20*/  VIADD R71, R72, UR68 ;  /* 0x0000004448477c36 */ /* 0x000fc80008000000 */
[----:B------:R3:W-:Y:S01]  /*71f30*/  @P3 STG.E.U8 desc[UR20][R68.64], R74 ;  /* 0x0000004a44003986 */ /* 0x0007e2000c101114 */
[CC--:B------:R-:W-:Y:S01]  /*71f40*/  IADD3 R70, P3, PT, R71.reuse, R3.reuse, RZ ;  /* 0x0000000347467210 */ /* 0x0c0fe20007f7e0ff */
[C---:B------:R-:W-:Y:S01]  /*71f50*/  VIADD R72, R71.reuse, UR68 ;  /* 0x0000004447487c36 */ /* 0x040fe20008000000 */
[----:B------:R-:W-:Y:S02]  /*71f60*/  SHF.R.S32.HI R73, RZ, 0x8, R73 ;  /* 0x00000008ff497819 */ /* 0x000fe40000011449 */
[----:B------:R-:W-:Y:S01]  /*71f70*/  LEA.HI.X.SX32 R71, R71, R2, 0x1, P3 ;  /* 0x0000000247477211 */ /* 0x000fe200018f0eff */
[C---:B---3--:R-:W-:Y:S02]  /*71f80*/  VIADD R68, R0.reuse, 0x6c ;  /* 0x0000006c00447836 */ /* 0x048fe40000000000 */
[----:B------:R-:W-:Y:S02]  /*71f90*/  VIADD R69, R0, 0x6d ;  /* 0x0000006d00457836 */ /* 0x000fe40000000000 */
[----:B------:R3:W-:Y:S01]  /*71fa0*/  @P0 STG.E.U8 desc[UR20][R70.64], R73 ;  /* 0x0000004946000986 */ /* 0x0007e2000c101114 */
[----:B--2---:R-:W-:Y:S01]  /*71fb0*/  ISETP.LT.AND P3, PT, R68, UR8, !P1 ;  /* 0x0000000844007c0c */ /* 0x004fe2000cf61270 */
[----:B------:R-:W2:Y:S01]  /*71fc0*/  LDCU UR8, c[0x0][0x39c] ;  /* 0x00007380ff0877ac */ /* 0x000ea20008000800 */
[----:B------:R-:W-:-:S02]  /*71fd0*/  IADD3 R68, P4, PT, R72, R3, RZ ;  /* 0x0000000348447210 */ /* 0x000fc40007f9e0ff */
[----:B-1----:R-:W-:Y:S01]  /*71fe0*/  ISETP.LT.AND P0, PT, R69, UR4, !P1 ;  /* 0x0000000445007c0c */ /* 0x002fe2000cf01270 */
[----:B------:R-:W1:Y:S01]  /*71ff0*/  LDCU UR4, c[0x0][0x39c] ;  /* 0x00007380ff0477ac */ /* 0x000e620008000800 */
[----:B------:R-:W-:Y:S02]  /*72000*/  LEA.HI.X.SX32 R69, R72, R2, 0x1, P4 ;  /* 0x0000000248457211 */ /* 0x000fe400020f0eff */
[----:B---3--:R-:W-:Y:S01]  /*72010*/  F2FP.SATFINITE.E5M2.F32.PACK_AB_MERGE_C R70, R12, R15, RZ ;  /* 0x0000000f0c46723e */ /* 0x008fe200048060ff */
[----:B------:R-:W-:-:S03]  /*72020*/  VIADD R71, R72, UR68 ;  /* 0x0000004448477c36 */ /* 0x000fc60008000000 */
[----:B------:R-:W-:Y:S01]  /*72030*/  PRMT R72, R70, 0x9910, RZ ;  /* 0x0000991046487816 */ /* 0x000fe200000000ff */
[----:B------:R3:W-:Y:S01]  /*72040*/  @P5 STG.E.U8 desc[UR20][R68.64], R70 ;  /* 0x0000004644005986 */ /* 0x0007e2000c101114 */
[----:B------:R-:W-:-:S03]  /*72050*/  VIADD R73, R0, 0x6e ;  /* 0x0000006e00497836 */ /* 0x000fc60000000000 */
[----:B---3--:R-:W-:Y:S01]  /*72060*/  IMAD.MOV.U32 R69, RZ, RZ, R72 ;  /* 0x000000ffff457224 */ /* 0x008fe200078e0048 */
[C---:B------:R-:W-:Y:S01]  /*72070*/  IADD3 R70, P5, PT, R71.reuse, R3, RZ ;  /* 0x0000000347467210 */ /* 0x040fe20007fbe0ff */
[----:B------:R-:W-:-:S03]  /*72080*/  VIADD R72, R71, UR68 ;  /* 0x0000004447487c36 */ /* 0x000fc60008000000 */
[-C--:B------:R-:W-:Y:S02]  /*72090*/  LEA.HI.X.SX32 R71, R71, R2.reuse, 0x1, P5 ;  /* 0x0000000247477211 */ /* 0x080fe400028f0eff */
[----:B------:R-:W-:Y:S02]  /*720a0*/  SHF.R.S32.HI R69, RZ, 0x8, R69 ;  /* 0x00000008ff457819 */ /* 0x000fe40000011445 */
[----:B------:R-:W-:Y:S02]  /*720b0*/  IADD3 R68, P5, PT, R72, R3, RZ ;  /* 0x0000000348447210 */ /* 0x000fe40007fbe0ff */
[----:B-----5:R-:W-:Y:S01]  /*720c0*/  F2FP.SATFINITE.E5M2.F32.PACK_AB_MERGE_C R74, R10, R13, RZ ;  /* 0x0000000d0a4a723e */ /* 0x020fe200048060ff */
[----:B------:R3:W-:Y:S01]  /*720d0*/  @P2 STG.E.U8 desc[UR20][R70.64], R69 ;  /* 0x0000004546002986 */ /* 0x0007e2000c101114 */
[----:B0-----:R-:W-:Y:S01]  /*720e0*/  ISETP.LT.AND P4, PT, R73, UR6, !P1 ;  /* 0x0000000649007c0c */ /* 0x001fe2000cf81270 */
[----:B------:R-:W-:Y:S01]  /*720f0*/  VIADD R73, R0, 0x6f ;  /* 0x0000006f00497836 */ /* 0x000fe20000000000 */
[----:B------:R-:W0:Y:S01]  /*72100*/  LDCU UR6, c[0x0][0x39c] ;  /* 0x00007380ff0677ac */ /* 0x000e220008000800 */
[----:B------:R-:W5:Y:S01]  /*72110*/  LDL.LU R10, [R1+0x20cc] ;  /* 0x0020cc00010a7983 */ /* 0x000f620000300800 */
[C---:B---3--:R-:W-:Y:S01]  /*72120*/  LEA.HI.X.SX32 R69, R72.reuse, R2, 0x1, P5 ;  /* 0x0000000248457211 */ /* 0x048fe200028f0eff */
[----:B------:R-:W-:Y:S01]  /*72130*/  VIADD R71, R72, UR68 ;  /* 0x0000004448477c36 */ /* 0x000fe20008000000 */
[----:B----4-:R-:W-:-:S02]  /*72140*/  F2FP.SATFINITE.E5M2.F32.PACK_AB_MERGE_C R72, R9, R11, RZ ;  /* 0x0000000b0948723e */ /* 0x010fc400048060ff */
[----:B------:R-:W3:Y:S04]  /*72150*/  LDL.LU R11, [R1+0x598] ;  /* 0x00059800010b7983 */ /* 0x000ee80000300800 */
[----:B------:R-:W3:Y:S01]  /*72160*/  LDL.LU R9, [R1+0x59c] ;  /* 0x00059c0001097983 */ /* 0x000ee20000300800 */
[----:B-1----:R-:W-:Y:S01]  /*72170*/  ISETP.LT.AND P2, PT, R73, UR4, !P1 ;  /* 0x0000000449007c0c */ /* 0x002fe2000cf41270 */
[----:B------:R-:W1:Y:S01]  /*72180*/  LDCU UR4, c[0x0][0x39c] ;  /* 0x00007380ff0477ac */ /* 0x000e620008000800 */
[----:B------:R-:W-:Y:S01]  /*72190*/  PRMT R73, R74, 0x9910, RZ ;  /* 0x000099104a497816 */ /* 0x000fe200000000ff */
[----:B------:R4:W-:Y:S01]  /*721a0*/  @P3 STG.E.U8 desc[UR20][R68.64], R74 ;  /* 0x0000004a44003986 */ /* 0x0009e2000c101114 */
[----:B------:R-:W-:-:S03]  /*721b0*/  IADD3 R70, P3, PT, R71, R3, RZ ;  /* 0x0000000347467210 */ /* 0x000fc60007f7e0ff */
[----:B----4-:R-:W-:Y:S02]  /*721c0*/  IMAD.MOV.U32 R69, RZ, RZ, R73 ;  /* 0x000000ffff457224 */ /* 0x010fe400078e0049 */
[----:B------:R-:W-:Y:S02]  /*721d0*/  VIADD R68, R0, 0x70 ;  /* 0x0000007000447836 */ /* 0x000fe40000000000 */
[C---:B------:R-:W-:Y:S01]  /*721e0*/  VIADD R0, R71.reuse, UR68 ;  /* 0x0000004447007c36 */ /* 0x040fe20008000000 */
[-C--:B------:R-:W-:Y:S02]  /*721f0*/  LEA.HI.X.SX32 R71, R71, R2.reuse, 0x1, P3 ;  /* 0x0000000247477211 */ /* 0x080fe400018f0eff */
[----:B------:R-:W-:Y:S02]  /*72200*/  SHF.R.S32.HI R69, RZ, 0x8, R69 ;  /* 0x00000008ff457819 */ /* 0x000fe40000011445 */
[----:B------:R-:W-:Y:S01]  /*72210*/  ISETP.LT.AND P3, PT, R68, UR5, !P1 ;  /* 0x0000000544007c0c */ /* 0x000fe2000cf61270 */
[----:B------:R-:W4:Y:S01]  /*72220*/  LDCU UR5, c[0x0][0x39c] ;  /* 0x00007380ff0577ac */ /* 0x000f220008000800 */
[----:B------:R-:W-:Y:S01]  /*72230*/  IADD3 R68, P5, PT, R0, R3, RZ ;  /* 0x0000000300447210 */ /* 0x000fe20007fbe0ff */
[----:B------:R0:W-:Y:S01]  /*72240*/  @P0 STG.E.U8 desc[UR20][R70.64], R69 ;  /* 0x0000004546000986 */ /* 0x0001e2000c101114 */
[----:B-1----:R-:W-:Y:S01]  /*72250*/  ISETP.LT.AND P0, PT, R8, UR4, !P1 ;  /* 0x0000000408007c0c */ /* 0x002fe2000cf01270 */
[----:B------:R-:W5:Y:S02]  /*72260*/  LDCU UR4, c[0x0][0x39c] ;  /* 0x00007380ff0477ac */ /* 0x000f640008000800 */
[----:B------:R-:W2:Y:S01]  /*72270*/  LDL.LU R8, [R1+0x20e0] ;  /* 0x0020e00001087983 */ /* 0x000ea20000300800 */
[----:B0-----:R-:W-:-:S05]  /*72280*/  LEA.HI.X.SX32 R69, R0, R2, 0x1, P5 ;  /* 0x0000000200457211 */ /* 0x001fca00028f0eff */
[----:B------:R0:W-:Y:S01]  /*72290*/  @P4 STG.E.U8 desc[UR20][R68.64], R72 ;  /* 0x0000004844004986 */ /* 0x0001e2000c101114 */
[----:B------:R-:W-:Y:S01]  /*722a0*/  ISETP.LT.AND P4, PT, R4, UR6, !P1 ;  /* 0x0000000604007c0c */ /* 0x000fe2000cf81270 */
[----:B------:R-:W-:Y:S02]  /*722b0*/  VIADD R71, R0, UR68 ;  /* 0x0000004400477c36 */ /* 0x000fe40008000000 */
[----:B------:R-:W2:Y:S01]  /*722c0*/  LDL.LU R4, [R1+0x20ac] ;  /* 0x0020ac0001047983 */ /* 0x000ea20000300800 */
[----:B------:R-:W-:Y:S01]  /*722d0*/  PRMT R0, R72, 0x9910, RZ ;  /* 0x0000991048007816 */ /* 0x000fe200000000ff */
[----:B------:R-:W1:Y:S01]  /*722e0*/  LDCU UR6, c[0x0][0x39c] ;  /* 0x00007380ff0677ac */ /* 0x000e620008000800 */
[----:B------:R-:W-:-:S03]  /*722f0*/  IADD3 R70, P5, PT, R71, R3, RZ ;  /* 0x0000000347467210 */ /* 0x000fc60007fbe0ff */
[----:B0-----:R-:W-:Y:S02]  /*72300*/  IMAD.MOV.U32 R69, RZ, RZ, R0 ;  /* 0x000000ffff457224 */ /* 0x001fe400078e0000 */
[----:B------:R-:W-:Y:S01]  /*72310*/  VIADD R0, R71, UR68 ;  /* 0x0000004447007c36 */ /* 0x000fe20008000000 */
[----:B------:R-:W-:Y:S02]  /*72320*/  F2FP.SATFINITE.E5M2.F32.PACK_AB_MERGE_C R72, R7, R6, RZ ;  /* 0x000000060748723e */ /* 0x000fe400048060ff */
[-C--:B------:R-:W-:Y:S01]  /*72330*/  LEA.HI.X.SX32 R71, R71, R2.reuse, 0x1, P5 ;  /* 0x0000000247477211 */ /* 0x080fe200028f0eff */
[----:B------:R-:W2:Y:S01]  /*72340*/  LDL.LU R6, [R1+0x5a0] ;  /* 0x0005a00001067983 */ /* 0x000ea20000300800 */
[----:B------:R-:W-:Y:S02]  /*72350*/  SHF.R.S32.HI R69, RZ, 0x8, R69 ;  /* 0x00000008ff457819 */ /* 0x000fe40000011445 */
[C---:B------:R-:W-:Y:S01]  /*72360*/  IADD3 R68, P5, PT, R0.reuse, R3, RZ ;  /* 0x0000000300447210 */ /* 0x040fe20007fbe0ff */
[----:B------:R-:W2:Y:S04]  /*72370*/  LDL.LU R7, [R1+0x5a4] ;  /* 0x0005a40001077983 */ /* 0x000ea80000300800 */
[----:B------:R0:W-:Y:S01]  /*72380*/  @P2 STG.E.U8 desc[UR20][R70.64], R69 ;  /* 0x0000004546002986 */ /* 0x0001e2000c101114 */
[----:B----4-:R-:W-:Y:S01]  /*72390*/  ISETP.LT.AND P2, PT, R5, UR5, !P1 ;  /* 0x0000000505007c0c */ /* 0x010fe2000cf41270 */
[----:B------:R-:W2:Y:S02]  /*723a0*/  LDCU UR5, c[0x0][0x39c] ;  /* 0x00007380ff0577ac */ /* 0x000ea40008000800 */
[----:B------:R-:W4:Y:S01]  /*723b0*/  LDL.LU R5, [R1+0x20b8] ;  /* 0x0020b80001057983 */ /* 0x000f220000300800 */
[C---:B0-----:R-:W-:Y:S01]  /*723c0*/  LEA.HI.X.SX32 R69, R0.reuse, R2, 0x1, P5 ;  /* 0x0000000200457211 */ /* 0x041fe200028f0eff */
[----:B------:R-:W-:Y:S01]  /*723d0*/  VIADD R71, R0, UR68 ;  /* 0x0000004400477c36 */ /* 0x000fe20008000000 */
[----:B------:R-:W-:-:S03]  /*723e0*/  PRMT R0, R72, 0x9910, RZ ;  /* 0x0000991048007816 */ /* 0x000fc600000000ff */
[----:B------:R0:W-:Y:S01]  /*723f0*/  @P3 STG.E.U8 desc[UR20][R68.64], R72 ;  /* 0x0000004844003986 */ /* 0x0001e2000c101114 */
[CC--:B------:R-:W-:Y:S01]  /*72400*/  IADD3 R70, P3, PT, R71.reuse, R3.reuse, RZ ;  /* 0x0000000347467210 */ /* 0x0c0fe20007f7e0ff */
[----:B0-----:R-:W-:Y:S02]  /*72410*/  IMAD.MOV.U32 R69, RZ, RZ, R0 ;  /* 0x000000ffff457224 */ /* 0x001fe400078e0000 */
[C---:B------:R-:W-:Y:S01]  /*72420*/  VIADD R0, R71.reuse, UR68 ;  /* 0x0000004447007c36 */ /* 0x040fe20008000000 */
[----:B------:R-:W-:Y:S02]  /*72430*/  LEA.HI.X.SX32 R71, R71, R2, 0x1, P3 ;  /* 0x0000000247477211 */ /* 0x000fe400018f0eff */
[----:B------:R-:W-:Y:S02]  /*72440*/  SHF.R.S32.HI R69, RZ, 0x8, R69 ;  /* 0x00000008ff457819 */ /* 0x000fe40000011445 */
[----:B------:R-:W-:-:S03]  /*72450*/  IADD3 R68, P5, PT, R0, R3, RZ ;  /* 0x0000000300447210 */ /* 0x000fc60007fbe0ff */
[----:B------:R0:W-:Y:S02]  /*72460*/  @P0 STG.E.U8 desc[UR20][R70.64], R69 ;  /* 0x0000004546000986 */ /* 0x0001e4000c101114 */
[----:B0-----:R-:W-:Y:S02]  /*72470*/  LEA.HI.X.SX32 R69, R0, R2, 0x1, P5 ;  /* 0x0000000200457211 */ /* 0x001fe400028f0eff */
[----:B-----5:R-:W-:Y:S02]  /*72480*/  ISETP.LT.AND P3, PT, R10, UR4, !P1 ;  /* 0x000000040a007c0c */ /* 0x020fe4000cf61270 */
[----:B---3--:R-:W-:Y:S01]  /*72490*/  F2FP.SATFINITE.E5M2.F32.PACK_AB_MERGE_C R72, R9, R11, RZ ;  /* 0x0000000b0948723e */ /* 0x008fe200048060ff */
[----:B------:R-:W3:Y:S01]  /*724a0*/  LDL.LU R10, [R1+0x20c8] ;  /* 0x0020c800010a7983 */ /* 0x000ee20000300800 */
[----:B------:R-:W-:Y:S01]  /*724b0*/  VIADD R71, R0, UR68 ;  /* 0x0000004400477c36 */ /* 0x000fe20008000000 */
[----:B------:R-:W4:Y:S02]  /*724c0*/  LDCU UR4, c[0x0][0x39c] ;  /* 0x00007380ff0477ac */ /* 0x000f240008000800 */
[----:B------:R-:W5:Y:S04]  /*724d0*/  LDL.LU R11, [R1+0x5a8] ;  /* 0x0005a800010b7983 */ /* 0x000f680000300800 */
[----:B------:R-:W5:Y:S04]  /*724e0*/  LDL.LU R9, [R1+0x5ac] ;  /* 0x0005ac0001097983 */ /* 0x000f680000300800 */
[----:B------:R0:W-:Y:S01]  /*724f0*/  @P4 STG.E.U8 desc[UR20][R68.64], R72 ;  /* 0x0000004844004986 */ /* 0x0001e2000c101114 */
[----:B--2---:R-:W-:Y:S01]  /*72500*/  ISETP.LT.AND P0, PT, R8, UR5, !P1 ;  /* 0x0000000508007c0c */ /* 0x004fe2000cf01270 */
[----:B------:R-:W3:Y:S02]  /*72510*/  LDCU UR5, c[0x0][0x39c] ;  /* 0x00007380ff0577ac */ /* 0x000ee40008000800 */
[----:B------:R-:W2:Y:S01]  /*72520*/  LDL.LU R8, [R1+0x20dc] ;  /* 0x0020dc0001087983 */ /* 0x000ea20000300800 */
[----:B-1----:R-:W-:Y:S01]  /*72530*/  ISETP.LT.AND P4, PT, R4, UR6, !P1 ;  /* 0x0000000604007c0c */ /* 0x002fe2000cf81270 */
[----:B------:R-:W1:Y:S02]  /*72540*/  LDCU UR6, c[0x0][0x39c] ;  /* 0x00007380ff0677ac */ /* 0x000e640008000800 */
[----:B------:R-:W1:Y:S01]  /*72550*/  LDL.LU R4, [R1+0x20f4] ;  /* 0x0020f40001047983 */ /* 0x000e620000300800 */
[----:B------:R-:W-:-:S02]  /*72560*/  PRMT R0, R72, 0x9910, RZ ;  /* 0x0000991048007816 */ /* 0x000fc400000000ff */
[----:B------:R-:W-:-:S03]  /*72570*/  IADD3 R70, P5, PT, R71, R3, RZ ;  /* 0x0000000347467210 */ /* 0x000fc60007fbe0ff */
[----:B0-----:R-:W-:Y:S02]  /*72580*/  IMAD.MOV.U32 R69, RZ, RZ, R0 ;  /* 0x000000ffff457224 */ /* 0x001fe400078e0000 */
[C---:B------:R-:W-:Y:S01]  /*72590*/  VIADD R0, R71.reuse, UR68 ;  /* 0x0000004447007c36 */ /* 0x040fe20008000000 */
[----:B------:R-:W-:Y:S02]  /*725a0*/  LEA.HI.X.SX32 R71, R71, R2, 0x1, P5 ;  /* 0x0000000247477211 */ /* 0x000fe400028f0eff */
[----:B------:R-:W-:Y:S02]  /*725b0*/  SHF.R.S32.HI R69, RZ, 0x8, R69 ;  /* 0x00000008ff457819 */ /* 0x000fe40000011445 */
[C---:B------:R-:W-:Y:S02]  /*725c0*/  IADD3 R68, P5, PT, R0.reuse, R3, RZ ;  /* 0x0000000300447210 */ /* 0x040fe40007fbe0ff */
[----:B------:R-:W-:Y:S02]  /*725d0*/  F2FP.SATFINITE.E5M2.F32.PACK_AB_MERGE_C R72, R7, R6, RZ ;  /* 0x000000060748723e */ /* 0x000fe400048060ff */
[----:B------:R-:W2:Y:S04]  /*725e0*/  LDL.LU R6, [R1+0x5b0] ;  /* 0x0005b00001067983 */ /* 0x000ea80000300800 */
        /* <DEDUP_REMOVED lines=17> */
[----:B---3--:R-:W-:Y:S02]  /*72700*/  ISETP.LT.AND P3, PT, R10, UR5, !P1 ;  /* 0x000000050a007c0c */ /* 0x008fe4000cf61270 */
[----:B-----5:R-:W-:Y:S01]  /*72710*/  F2FP.SATFINITE.E5M2.F32.PACK_AB_MERGE_C R72, R9, R11, RZ ;  /* 0x0000000b0948723e */ /* 0x020fe200048060ff */
        /* <DEDUP_REMOVED lines=58> */
[----:B------:R-:W-:-:S03]  /*72ac0*/  IADD3 R68, P5, PT, R0, R3, RZ ;  /* 0x0000000300447210 */ /* 0x000fc60007fbe0ff */
[----:B------:R0:W-:Y:S01]  /*72ad0*/  @P2 STG.E.U8 desc[UR20][R70.64], R69 ;  /* 0x0000004546002986 */ /* 0x0001e2000c101114 */
[----:B------:R-:W-:-:S03]  /*72ae0*/  F2FP.SATFINITE.E5M2.F32.PACK_AB_MERGE_C R72, R7, R6, RZ ;  /* 0x000000060748723e */ /* 0x000fc600048060ff */
[----:B------:R-:W2:Y:S04]  /*72af0*/  LDL.LU R6, [R1+0x400] ;  /* 0x0004000001067983 */ /* 0x000ea80000300800 */
[----:B------:R-:W2:Y:S01]  /*72b00*/  LDL.LU R7, [R1+0x404] ;  /* 0x0004040001077983 */ /* 0x000ea20000300800 */
[C---:B0-----:R-:W-:Y:S01]  /*72b10*/  LEA.HI.X.SX32 R69, R0.reuse, R2, 0x1, P5 ;  /* 0x0000000200457211 */ /* 0x041fe200028f0eff */
[----:B------:R-:W-:Y:S01]  /*72b20*/  VIADD R71, R0, UR68 ;  /* 0x0000004400477c36 */ /* 0x000fe20008000000 */
[----:B------:R-:W-:-:S03]  /*72b30*/  PRMT R0, R72, 0x9910, RZ ;  /* 0x0000991048007816 */ /* 0x000fc600000000ff */
[----:B------:R0:W-:Y:S01]  /*72b40*/  @P3 STG.E.U8 desc[UR20][R68.64], R72 ;  /* 0x0000004844003986 */ /* 0x0001e2000c101114 */
[----:B------:R-:W-:Y:S02]  /*72b50*/  IADD3 R70, P3, PT, R71, R3, RZ ;  /* 0x0000000347467210 */ /* 0x000fe40007f7e0ff */
[----:B----4-:R-:W-:Y:S01]  /*72b60*/  ISETP.LT.AND P2, PT, R5, UR4, !P1 ;  /* 0x0000000405007c0c */ /* 0x010fe2000cf41270 */
[----:B------:R-:W2:Y:S01]  /*72b70*/  LDCU UR4, c[0x0][0x39c] ;  /* 0x00007380ff0477ac */ /* 0x000ea20008000800 */
[----:B------:R-:W4:Y:S01]  /*72b80*/  LDL.LU R5, [R1+0x2104] ;  /* 0x0021040001057983 */ /* 0x000f220000300800 */
[----:B0-----:R-:W-:Y:S02]  /*72b90*/  IMAD.MOV.U32 R69, RZ, RZ, R0 ;  /* 0x000000ffff457224 */ /* 0x001fe400078e0000 */
[C---:B------:R-:W-:Y:S01]  /*72ba0*/  VIADD R0, R71.reuse, UR68 ;  /* 0x0000004447007c36 */ /* 0x040fe20008000000 */
[----:B------:R-:W-:Y:S02]  /*72bb0*/  LEA.HI.X.SX32 R71, R71, R2, 0x1, P3 ;  /* 0x0000000247477211 */ /* 0x000fe400018f0eff */
[----:B------:R-:W-:-:S02]  /*72bc0*/  SHF.R.S32.HI R69, RZ, 0x8, R69 ;  /* 0x00000008ff457819 */ /* 0x000fc40000011445 */
        /* <DEDUP_REMOVED lines=9> */
[----:B------:R-:W5:Y:S01]  /*72c60*/  LDL.LU R9, [R1+0x40c] ;  /* 0x00040c0001097983 */ /* 0x000f620000300800 */
[----:B--2---:R-:W-:Y:S01]  /*72c70*/  ISETP.LT.AND P0, PT, R8, UR4, !P1 ;  /* 0x0000000408007c0c */ /* 0x004fe2000cf01270 */
[----:B------:R-:W3:Y:S02]  /*72c80*/  LDCU UR4, c[0x0][0x39c] ;  /* 0x00007380ff0477ac */ /* 0x000ee40008000800 */
[----:B------:R0:W-:Y:S04]  /*72c90*/  @P4 STG.E.U8 desc[UR20][R68.64], R72 ;  /* 0x0000004844004986 */ /* 0x0001e8000c101114 */
        /* <DEDUP_REMOVED lines=79> */
[----:B------:R0:W-:Y:S01]  /*73190*/  @P4 STG.E.U8 desc[UR20][R68.64], R72 ;  /* 0x0000004844004986 */ /* 0x0001e2000c101114 */
[----:B-1----:R-:W-:Y:S01]  /*731a0*/  ISETP.LT.AND P4, PT, R4, UR6, !P1 ;  /* 0x0000000604007c0c */ /* 0x002fe2000cf81270 */
[----:B------:R-:W1:Y:S02]  /*731b0*/  LDCU UR6, c[0x0][0x39c] ;  /* 0x00007380ff0677ac */ /* 0x000e640008000800 */
[----:B------:R-:W2:Y:S04]  /*731c0*/  LDL.LU R8, [R1+0x212c] ;  /* 0x00212c0001087983 */ /* 0x000ea80000300800 */
        /* <DEDUP_REMOVED lines=247> */
[----:B------:R-:W-:Y:S02]  /*74140*/  F2FP.SATFINITE.E5M2.F32.PACK_AB_MERGE_C R72, R7, R6, RZ ;  /* 0x000000060748723e */ /* 0x000fe400048060ff */
[----:B------:R-:W2:Y:S01]  /*74150*/  LDL.LU R6, [R1+0x490] ;  /* 0x0004900001067983 */ /* 0x000ea20000300800 */
[----:B------:R-:W-:-:S03]  /*74160*/  IADD3 R68, P5, PT, R0, R3, RZ ;  /* 0x0000000300447210 */ /* 0x000fc60007fbe0ff */
        /* <DEDUP_REMOVED lines=36> */
[----:B------:R-:W-:Y:S02]  /*743b0*/  F2FP.SATFINITE.E5M2.F32.PACK_AB_MERGE_C R72, R7, R6, RZ ;  /* 0x000000060748723e */ /* 0x000fe400048060ff */
[----:B------:R-:W-:Y:S01]  /*743c0*/  SHF.R.S32.HI R69, RZ, 0x8, R69 ;  /* 0x00000008ff457819 */ /* 0x000fe20000011445 */
        /* <DEDUP_REMOVED lines=240> */
[C---:B------:R-:W-:Y:S01]  /*752d0*/  IADD3 R68, P5, PT, R0.reuse, R3, RZ ;  /* 0x0000000300447210 */ /* 0x040fe20007fbe0ff */
        /* <DEDUP_REMOVED lines=78> */
[CC--:B------:R-:W-:Y:S02]  /*757c0*/  IADD3 R68, P5, PT, R0.reuse, R3.reuse, RZ ;  /* 0x0000000300447210 */ /* 0x0c0fe40007fbe0ff */
[----:B------:R-:W-:Y:S01]  /*757d0*/  F2FP.SATFINITE.E5M2.F32.PACK_AB_MERGE_C R72, R7, R6, RZ ;  /* 0x000000060748723e */ /* 0x000fe200048060ff */
[----:B------:R0:W-:Y:S04]  /*757e0*/  @P2 STG.E.U8 desc[UR20][R70.64], R69 ;  /* 0x0000004546002986 */ /* 0x0001e8000c101114 */
[----:B------:R-:W2:Y:S01]  /*757f0*/  LDL.LU R6, [R1+0x320] ;  /* 0x0003200001067983 */ /* 0x000ea20000300800 */
[----:B----4-:R-:W-:Y:S01]  /*75800*/  ISETP.LT.AND P2, PT, R5, UR4, !P1 ;  /* 0x0000000405007c0c */ /* 0x010fe2000cf41270 */
[----:B------:R-:W2:Y:S02]  /*75810*/  LDCU UR4, c[0x0][0x39c] ;  /* 0x00007380ff0477ac */ /* 0x000ea40008000800 */
[----:B------:R-:W4:Y:S01]  /*75820*/  LDL.LU R7, [R1+0x324] ;  /* 0x0003240001077983 */ /* 0x000f220000300800 */
[C---:B0-----:R-:W-:Y:S01]  /*75830*/  LEA.HI.X.SX32 R69, R0.reuse, R2, 0x1, P5 ;  /* 0x0000000200457211 */ /* 0x041fe200028f0eff */
[----:B------:R-:W-:Y:S01]  /*75840*/  VIADD R71, R0, UR68 ;  /* 0x0000004400477c36 */ /* 0x000fe20008000000 */
[----:B------:R-:W-:Y:S01]  /*75850*/  PRMT R0, R72, 0x9910, RZ ;  /* 0x0000991048007816 */ /* 0x000fe200000000ff */
[----:B------:R-:W4:Y:S04]  /*75860*/  LDL.LU R5, [R1+0x21e8] ;  /* 0x0021e80001057983 */ /* 0x000f280000300800 */
[----:B------:R0:W-:Y:S01]  /*75870*/  @P3 STG.E.U8 desc[UR20][R68.64], R72 ;  /* 0x0000004844003986 */ /* 0x0001e2000c101114 */
[----:B------:R-:W-:Y:S01]  /*75880*/  IADD3 R70, P3, PT, R71, R3, RZ ;  /* 0x0000000347467210 */ /* 0x000fe20007f7e0ff */
[----:B0-----:R-:W-:-:S02]  /*75890*/  IMAD.MOV.U32 R69, RZ, RZ, R0 ;  /* 0x000000ffff457224 */ /* 0x001fc400078e0000 */
        /* <DEDUP_REMOVED lines=10> */
[----:B------:R-:W0:Y:S02]  /*75940*/  LDCU UR5, c[0x0][0x39c] ;  /* 0x00007380ff0577ac */ /* 0x000e240008000800 */
[----:B------:R-:W5:Y:S04]  /*75950*/  LDL.LU R11, [R1+0x328] ;  /* 0x00032800010b7983 */ /* 0x000f680000300800 */
[----:B------:R-:W5:Y:S01]  /*75960*/  LDL.LU R9, [R1+0x32c] ;  /* 0x00032c0001097983 */ /* 0x000f620000300800 */
[----:B--2---:R-:W-:Y:S01]  /*75970*/  ISETP.LT.AND P0, PT, R8, UR4, !P1 ;  /* 0x0000000408007c0c */ /* 0x004fe2000cf01270 */
[----:B------:R-:W3:Y:S02]  /*75980*/  LDCU UR4, c[0x0][0x39c] ;  /* 0x00007380ff0477ac */ /* 0x000ee40008000800 */
[----:B------:R2:W-:Y:S01]  /*75990*/  @P4 STG.E.U8 desc[UR20][R68.64], R72 ;  /* 0x0000004844004986 */ /* 0x0005e2000c101114 */
[----:B-1----:R-:W-:Y:S01]  /*759a0*/  ISETP.LT.AND P4, PT, R4, UR6, !P1 ;  /* 0x0000000604007c0c */ /* 0x002fe2000cf81270 */
[----:B------:R-:W1:Y:S02]  /*759b0*/  LDCU UR6, c[0x0][0x39c] ;  /* 0x00007380ff0677ac */ /* 0x000e640008000800 */
[----:B------:R-:W5:Y:S04]  /*759c0*/  LDL.LU R8, [R1+0x2224] ;  /* 0x0022240001087983 */ /* 0x000f680000300800 */
[----:B------:R-:W1:Y:S01]  /*759d0*/  LDL.LU R4, [R1+0x222c] ;  /* 0x00222c0001047983 */ /* 0x000e620000300800 */
[----:B------:R-:W-:-:S02]  /*759e0*/  PRMT R0, R72, 0x9910, RZ ;  /* 0x0000991048007816 */ /* 0x000fc400000000ff */
[----:B------:R-:W-:-:S03]  /*759f0*/  IADD3 R70, P5, PT, R71, R3, RZ ;  /* 0x0000000347467210 */ /* 0x000fc60007fbe0ff */
[----:B--2---:R-:W-:Y:S02]  /*75a00*/  IMAD.MOV.U32 R69, RZ, RZ, R0 ;  /* 0x000000ffff457224 */ /* 0x004fe400078e0000 */
[C---:B------:R-:W-:Y:S01]  /*75a10*/  VIADD R0, R71.reuse, UR68 ;  /* 0x0000004447007c36 */ /* 0x040fe20008000000 */
[----:B------:R-:W-:Y:S02]  /*75a20*/  LEA.HI.X.SX32 R71, R71, R2, 0x1, P5 ;  /* 0x0000000247477211 */ /* 0x000fe400028f0eff */
[----:B------:R-:W-:Y:S02]  /*75a30*/  SHF.R.S32.HI R69, RZ, 0x8, R69 ;  /* 0x00000008ff457819 */ /* 0x000fe40000011445 */
[C---:B------:R-:W-:Y:S02]  /*75a40*/  IADD3 R68, P5, PT, R0.reuse, R3, RZ ;  /* 0x0000000300447210 */ /* 0x040fe40007fbe0ff */
[----:B----4-:R-:W-:Y:S01]  /*75a50*/  F2FP.SATFINITE.E5M2.F32.PACK_AB_MERGE_C R72, R7, R6, RZ ;  /* 0x000000060748723e */ /* 0x010fe200048060ff */
[----:B------:R2:W-:Y:S04]  /*75a60*/  @P2 STG.E.U8 desc[UR20][R70.64], R69 ;  /* 0x0000004546002986 */ /* 0x0005e8000c101114 */
[----:B------:R-:W4:Y:S04]  /*75a70*/  LDL.LU R6, [R1+0x330] ;  /* 0x0003300001067983 */ /* 0x000f280000300800 */
[----:B------:R-:W4:Y:S01]  /*75a80*/  LDL.LU R7, [R1+0x334] ;  /* 0x0003340001077983 */ /* 0x000f220000300800 */
[C---:B--2---:R-:W-:Y:S01]  /*75a90*/  LEA.HI.X.SX32 R69, R0.reuse, R2, 0x1, P5 ;  /* 0x0000000200457211 */ /* 0x044fe200028f0eff */
[----:B------:R-:W-:Y:S01]  /*75aa0*/  VIADD R0, R0, UR68 ;  /* 0x0000004400007c36 */ /* 0x000fe20008000000 */
[----:B------:R-:W-:-:S03]  /*75ab0*/  PRMT R70, R72, 0x9910, RZ ;  /* 0x0000991048467816 */ /* 0x000fc600000000ff */
[----:B------:R2:W-:Y:S01]  /*75ac0*/  @P3 STG.E.U8 desc[UR20][R68.64], R72 ;  /* 0x0000004844003986 */ /* 0x0005e2000c101114 */
[C---:B------:R-:W-:Y:S01]  /*75ad0*/  VIADD R71, R0.reuse, UR68 ;  /* 0x0000004400477c36 */ /* 0x040fe20008000000 */
[----:B--2---:R-:W-:-:S04]  /*75ae0*/  IADD3 R68, P3, PT, R0, R3, RZ ;  /* 0x0000000300447210 */ /* 0x004fc80007f7e0ff */
[----:B------:R-:W-:Y:S02]  /*75af0*/  LEA.HI.X.SX32 R69, R0, R2, 0x1, P3 ;  /* 0x0000000200457211 */ /* 0x000fe400018f0eff */
[----:B------:R-:W-:Y:S02]  /*75b00*/  SHF.R.S32.HI R0, RZ, 0x8, R70 ;  /* 0x00000008ff007819 */ /* 0x000fe40000011446 */
[----:B------:R-:W-:-:S03]  /*75b10*/  IADD3 R70, P5, PT, R71, R3, RZ ;  /* 0x0000000347467210 */ /* 0x000fc60007fbe0ff */
[----:B------:R2:W-:Y:S01]  /*75b20*/  @P0 STG.E.U8 desc[UR20][R68.64], R0 ;  /* 0x0000000044000986 */ /* 0x0005e2000c101114 */
[----:B0-----:R-:W-:Y:S01]  /*75b30*/  ISETP.LT.AND P2, PT, R5, UR5, !P1 ;  /* 0x0000000505007c0c */ /* 0x001fe2000cf41270 */
[----:B------:R-:W0:Y:S02]  /*75b40*/  LDCU UR5, c[0x0][0x39c] ;  /* 0x00007380ff0577ac */ /* 0x000e240008000800 */
[----:B------:R-:W4:Y:S01]  /*75b50*/  LDL.LU R5, [R1+0x2250] ;  /* 0x0022500001057983 */ /* 0x000f220000300800 */
[C---:B--2---:R-:W-:Y:S01]  /*75b60*/  VIADD R0, R71.reuse, UR68 ;  /* 0x0000004447007c36 */ /* 0x044fe20008000000 */
[----:B------:R-:W-:Y:S02]  /*75b70*/  LEA.HI.X.SX32 R71, R71, R2, 0x1, P5 ;  /* 0x0000000247477211 */ /* 0x000fe400028f0eff */
[----:B---3--:R-:W-:Y:S01]  /*75b80*/  ISETP.LT.AND P3, PT, R10, UR4, !P1 ;  /* 0x000000040a007c0c */ /* 0x008fe2000cf61270 */
[----:B------:R-:W2:Y:S01]  /*75b90*/  LDCU UR4, c[0x0][0x39c] ;  /* 0x00007380ff0477ac */ /* 0x000ea20008000800 */
[----:B------:R-:W3:Y:S01]  /*75ba0*/  LDL.LU R10, [R1+0x21fc] ;  /* 0x0021fc00010a7983 */ /* 0x000ee20000300800 */
[----:B-----5:R-:W-:-:S05]  /*75bb0*/  F2FP.SATFINITE.E5M2.F32.PACK_AB_MERGE_C R72, R9, R11, RZ ;  /* 0x0000000b0948723e */ /* 0x020fca00048060ff */
[----:B------:R5:W-:Y:S01]  /*75bc0*/  @P4 STG.E.U8 desc[UR20][R70.64], R72 ;  /* 0x0000004846004986 */ /* 0x000be2000c101114 */
[----:B-1----:R-:W-:Y:S01]  /*75bd0*/  ISETP.LT.AND P4, PT, R4, UR6, !P1 ;  /* 0x0000000604007c0c */ /* 0x002fe2000cf81270 */
[----:B------:R-:W1:Y:S02]  /*75be0*/  LDCU UR6, c[0x0][0x39c] ;  /* 0x00007380ff0677ac */ /* 0x000e640008000800 */
[----:B------:R-:W1:Y:S04]  /*75bf0*/  LDL.LU R4, [R1+0x2210] ;  /* 0x0022100001047983 */ /* 0x000e680000300800 */
[----:B------:R-:W3:Y:S04]  /*75c00*/  LDL.LU R11, [R1+0x338] ;  /* 0x00033800010b7983 */ /* 0x000ee80000300800 */
[----:B------:R-:W3:Y:S01]  /*75c10*/  LDL.LU R9, [R1+0x33c] ;  /* 0x00033c0001097983 */ /* 0x000ee20000300800 */
[----:B------:R-:W-:-:S02]  /*75c20*/  PRMT R73, R72, 0x9910, RZ ;  /* 0x0000991048497816 */ /* 0x000fc400000000ff */
[C---:B------:R-:W-:Y:S01]  /*75c30*/  IADD3 R68, P5, PT, R0.reuse, R3, RZ ;  /* 0x0000000300447210 */ /* 0x040fe20007fbe0ff */
[C---:B-----5:R-:W-:Y:S01]  /*75c40*/  VIADD R71, R0.reuse, UR68 ;  /* 0x0000004400477c36 */ /* 0x060fe20008000000 */
[----:B------:R-:W-:Y:S02]  /*75c50*/  SHF.R.S32.HI R70, RZ, 0x8, R73 ;  /* 0x00000008ff467819 */ /* 0x000fe40000011449 */
[----:B------:R-:W-:Y:S01]  /*75c60*/  LEA.HI.X.SX32 R69, R0, R2, 0x1, P5 ;  /* 0x0000000200457211 */ /* 0x000fe200028f0eff */
[----:B------:R-:W-:Y:S01]  /*75c70*/  VIADD R0, R71, UR68 ;  /* 0x0000004447007c36 */ /* 0x000fe20008000000 */
[----:B0-----:R-:W-:Y:S01]  /*75c80*/  ISETP.LT.AND P0, PT, R8, UR5, !P1 ;  /* 0x0000000508007c0c */ /* 0x001fe2000cf01270 */
[----:B------:R-:W0:Y:S01]  /*75c90*/  LDCU UR5, c[0x0][0x39c] ;  /* 0x00007380ff0577ac */ /* 0x000e220008000800 */
[----:B------:R-:W5:Y:S01]  /*75ca0*/  LDL.LU R8, [R1+0x2214] ;  /* 0x0022140001087983 */ /* 0x000f620000300800 */
[----:B----4-:R-:W-:-:S03]  /*75cb0*/  F2FP.SATFINITE.E5M2.F32.PACK_AB_MERGE_C R72, R7, R6, RZ ;  /* 0x000000060748723e */ /* 0x010fc600048060ff */
[----:B------:R4:W-:Y:S04]  /*75cc0*/  @P2 STG.E.U8 desc[UR20][R68.64], R70 ;  /* 0x0000004644002986 */ /* 0x0009e8000c101114 */
[----:B------:R-:W5:Y:S04]  /*75cd0*/  LDL.LU R6, [R1+0x340] ;  /* 0x0003400001067983 */ /* 0x000f680000300800 */
[----:B------:R-:W5:Y:S01]  /*75ce0*/  LDL.LU R7, [R1+0x344] ;  /* 0x0003440001077983 */ /* 0x000f620000300800 */
[-C--:B----4-:R-:W-:Y:S02]  /*75cf0*/  IADD3 R70, P2, PT, R71, R3.reuse, RZ ;  /* 0x0000000347467210 */ /* 0x090fe40007f5e0ff */
[----:B------:R-:W-:-:S02]  /*75d00*/  IADD3 R68, P5, PT, R0, R3, RZ ;  /* 0x0000000300447210 */ /* 0x000fc40007fbe0ff */
[-C--:B------:R-:W-:Y:S02]  /*75d10*/  LEA.HI.X.SX32 R71, R71, R2.reuse, 0x1, P2 ;  /* 0x0000000247477211 */ /* 0x080fe400010f0eff */
[----:B------:R-:W-:Y:S02]  /*75d20*/  LEA.HI.X.SX32 R69, R0, R2, 0x1, P5 ;  /* 0x0000000200457211 */ /* 0x000fe400028f0eff */
[----:B--2---:R-:W-:Y:S02]  /*75d30*/  ISETP.LT.AND P2, PT, R5, UR4, !P1 ;  /* 0x0000000405007c0c */ /* 0x004fe4000cf41270 */
[----:B------:R-:W-:Y:S01]  /*75d40*/  PRMT R73, R72, 0x9910, RZ ;  /* 0x0000991048497816 */ /* 0x000fe200000000ff */
[----:B------:R-:W2:Y:S01]  /*75d50*/  LDL.LU R5, [R1+0x2248] ;  /* 0x0022480001057983 */ /* 0x000ea20000300800 */
[----:B------:R-:W4:Y:S01]  /*75d60*/  LDCU UR4, c[0x0][0x39c] ;  /* 0x00007380ff0477ac */ /* 0x000f220008000800 */
[----:B-1----:R-:W-:Y:S02]  /*75d70*/  ISETP.LT.AND P5, PT, R4, UR6, !P1 ;  /* 0x0000000604007c0c */ /* 0x002fe4000cfa1270 */
[----:B------:R1:W-:Y:S01]  /*75d80*/  @P3 STG.E.U8 desc[UR20][R70.64], R72 ;  /* 0x0000004846003986 */ /* 0x0003e2000c101114 */
[----:B------:R-:W2:Y:S03]  /*75d90*/  LDCU UR6, c[0x0][0x39c] ;  /* 0x00007380ff0677ac */ /* 0x000ea60008000800 */
[----:B------:R-:W2:Y:S01]  /*75da0*/  LDL.LU R4, [R1+0x2258] ;  /* 0x0022580001047983 */ /* 0x000ea20000300800 */
[----:B-1----:R-:W-:Y:S01]  /*75db0*/  SHF.R.S32.HI R70, RZ, 0x8, R73 ;  /* 0x00000008ff467819 */ /* 0x002fe20000011449 */
[----:B------:R-:W-:Y:S01]  /*75dc0*/  VIADD R71, R0, UR68 ;  /* 0x0000004400477c36 */ /* 0x000fe20008000000 */
[----:B---3--:R-:W-:-:S02]  /*75dd0*/  F2FP.SATFINITE.E5M2.F32.PACK_AB_MERGE_C R0, R9, R11, RZ ;  /* 0x0000000b0900723e */ /* 0x008fc400048060ff */
[----:B0-----:R-:W-:Y:S01]  /*75de0*/  ISETP.LT.AND P3, PT, R10, UR5, !P1 ;  /* 0x000000050a007c0c */ /* 0x001fe2000cf61270 */
[----:B------:R0:W-:Y:S01]  /*75df0*/  @P0 STG.E.U8 desc[UR20][R68.64], R70 ;  /* 0x0000004644000986 */ /* 0x0001e2000c101114 */
[----:B------:R-:W-:Y:S01]  /*75e00*/  PRMT R72, R0, 0x9910, RZ ;  /* 0x0000991000487816 */ /* 0x000fe200000000ff */
[----:B------:R-:W2:Y:S02]  /*75e10*/  LDCU UR5, c[0x0][0x39c] ;  /* 0x00007380ff0577ac */ /* 0x000ea40008000800 */
[----:B------:R-:W3:Y:S04]  /*75e20*/  LDL.LU R11, [R1+0x348] ;  /* 0x00034800010b7983 */ /* 0x000ee80000300800 */
[----:B------:R-:W3:Y:S01]  /*75e30*/  LDL.LU R9, [R1+0x34c] ;  /* 0x00034c0001097983 */ /* 0x000ee20000300800 */
[----:B0-----:R-:W-:-:S04]  /*75e40*/  IADD3 R68, P0, PT, R71, R3, RZ ;  /* 0x0000000347447210 */ /* 0x001fc80007f1e0ff */
[C---:B------:R-:W-:Y:S01]  /*75e50*/  LEA.HI.X.SX32 R69, R71.reuse, R2, 0x1, P0 ;  /* 0x0000000247457211 */ /* 0x040fe200000f0eff */
[----:B------:R-:W-:-:S04]  /*75e60*/  VIADD R71, R71, UR68 ;  /* 0x0000004447477c36 */ /* 0x000fc80008000000 */
[----:B------:R0:W-:Y:S01]  /*75e70*/  @P4 STG.E.U8 desc[UR20][R68.64], R0 ;  /* 0x0000000044004986 */ /* 0x0001e2000c101114 */
[CC--:B------:R-:W-:Y:S01]  /*75e80*/  IADD3 R70, P4, PT, R71.reuse, R3.reuse, RZ ;  /* 0x0000000347467210 */ /* 0x0c0fe20007f9e0ff */
[----:B0-----:R-:W-:Y:S02]  /*75e90*/  IMAD.MOV.U32 R69, RZ, RZ, R72 ;  /* 0x000000ffff457224 */ /* 0x001fe400078e0048 */
[C---:B------:R-:W-:Y:S01]  /*75ea0*/  VIADD R0, R71.reuse, UR68 ;  /* 0x0000004447007c36 */ /* 0x040fe20008000000 */
[----:B------:R-:W-:Y:S02]  /*75eb0*/  LEA.HI.X.SX32 R71, R71, R2, 0x1, P4 ;  /* 0x0000000247477211 */ /* 0x000fe400020f0eff */
[----:B------:R-:W-:Y:S02]  /*75ec0*/  SHF.R.S32.HI R69, RZ, 0x8, R69 ;  /* 0x00000008ff457819 */ /* 0x000fe40000011445 */
[----:B------:R-:W-:Y:S02]  /*75ed0*/  IADD3 R68, P4, PT, R0, R3, RZ ;  /* 0x0000000300447210 */ /* 0x000fe40007f9e0ff */
[----:B-----5:R-:W-:Y:S01]  /*75ee0*/  F2FP.SATFINITE.E5M2.F32.PACK_AB_MERGE_C R72, R7, R6, RZ ;  /* 0x000000060748723e */ /* 0x020fe200048060ff */
[----:B------:R0:W-:Y:S01]  /*75ef0*/  @P2 STG.E.U8 desc[UR20][R70.64], R69 ;  /* 0x0000004546002986 */ /* 0x0001e2000c101114 */
[----:B----4-:R-:W-:Y:S01]  /*75f00*/  ISETP.LT.AND P0, PT, R8, UR4, !P1 ;  /* 0x0000000408007c0c */ /* 0x010fe2000cf01270 */
[----:B------:R-:W1:Y:S02]  /*75f10*/  LDCU UR4, c[0x0][0x39c] ;  /* 0x00007380ff0477ac */ /* 0x000e640008000800 */
[----:B------:R-:W4:Y:S04]  /*75f20*/  LDL.LU R8, [R1+0x2220] ;  /* 0x0022200001087983 */ /* 0x000f280000300800 */
[----:B------:R-:W1:Y:S01]  /*75f30*/  LDL.LU R10, [R1+0x2234] ;  /* 0x00223400010a7983 */ /* 0x000e620000300800 */
[----:B0-----:R-:W-:-:S05]  /*75f40*/  LEA.HI.X.SX32 R69, R0, R2, 0x1, P4 ;  /* 0x0000000200457211 */ /* 0x001fca00020f0eff */
[----:B------:R0:W-:Y:S01]  /*75f50*/  @P3 STG.E.U8 desc[UR20][R68.64], R72 ;  /* 0x0000004844003986 */ /* 0x0001e2000c101114 */
[----:B--2---:R-:W-:Y:S01]  /*75f60*/  ISETP.LT.AND P3, PT, R4, UR5, !P1 ;  /* 0x0000000504007c0c */ /* 0x004fe2000cf61270 */
[----:B------:R-:W-:Y:S02]  /*75f70*/  VIADD R71, R0, UR68 ;  /* 0x0000004400477c36 */ /* 0x000fe40008000000 */
[----:B------:R-:W2:Y:S01]  /*75f80*/  LDL.LU R4, [R1+0x2238] ;  /* 0x0022380001047983 */ /* 0x000ea20000300800 */
[----:B------:R-:W-:Y:S01]  /*75f90*/  PRMT R70, R72, 0x9910, RZ ;  /* 0x0000991048467816 */ /* 0x000fe200000000ff */
[----:B------:R-:W5:Y:S01]  /*75fa0*/  LDCU UR5, c[0x0][0x39c] ;  /* 0x00007380ff0577ac */ /* 0x000f620008000800 */
[----:B0-----:R-:W-:Y:S01]  /*75fb0*/  IADD3 R68, P4, PT, R71, R3, RZ ;  /* 0x0000000347447210 */ /* 0x001fe20007f9e0ff */
[----:B------:R-:W5:Y:S02]  /*75fc0*/  LDL.LU R6, [R1+0x350] ;  /* 0x0003500001067983 */ /* 0x000f640000300800 */
[----:B------:R-:W-:-:S02]  /*75fd0*/  IMAD.MOV.U32 R0, RZ, RZ, R70 ;  /* 0x000000ffff007224 */ /* 0x000fc400078e0046 */
[----:B------:R-:W5:Y:S01]  /*75fe0*/  LDL.LU R7, [R1+0x354] ;  /* 0x0003540001077983 */ /* 0x000f620000300800 */
[C---:B------:R-:W-:Y:S01]  /*75ff0*/  LEA.HI.X.SX32 R69, R71.reuse, R2, 0x1, P4 ;  /* 0x0000000247457211 */ /* 0x040fe200020f0eff */
[----:B------:R-:W-:Y:S01]  /*76000*/  VIADD R71, R71, UR68 ;  /* 0x0000004447477c36 */ /* 0x000fe20008000000 */
[----:B------:R-:W-:Y:S02]  /*76010*/  SHF.R.S32.HI R0, RZ, 0x8, R0 ;  /* 0x00000008ff007819 */ /* 0x000fe40000011400 */
[----:B------:R-:W-:Y:S01]  /*76020*/  ISETP.LT.AND P2, PT, R5, UR8, !P1 ;  /* 0x0000000805007c0c */ /* 0x000fe2000cf41270 */
[----:B------:R-:W0:Y:S01]  /*76030*/  LDCU UR8, c[0x0][0x39c] ;  /* 0x00007380ff0877ac */ /* 0x000e220008000800 */
[----:B------:R-:W-:Y:S01]  /*76040*/  IADD3 R70, P4, PT, R71, R3, RZ ;  /* 0x0000000347467210 */ /* 0x000fe20007f9e0ff */
[----:B------:R0:W-:Y:S01]  /*76050*/  @P5 STG.E.U8 desc[UR20][R68.64], R0 ;  /* 0x0000000044005986 */ /* 0x0001e2000c101114 */
[----:B---3--:R-:W-:-:S03]  /*76060*/  F2FP.SATFINITE.E5M2.F32.PACK_AB_MERGE_C R72, R9, R11, RZ ;  /* 0x0000000b0948723e */ /* 0x008fc600048060ff */
[----:B------:R-:W3:Y:S01]  /*76070*/  LDL.LU R5, [R1+0x2244] ;  /* 0x0022440001057983 */ /* 0x000ee20000300800 */
[----:B------:R-:W-:-:S03]  /*76080*/  PRMT R73, R72, 0x9910, RZ ;  /* 0x0000991048497816 */ /* 0x000fc600000000ff */
[----:B------:R-:W3:Y:S01]  /*76090*/  LDL.LU R11, [R1+0x358] ;  /* 0x00035800010b7983 */ /* 0x000ee20000300800 */
[C---:B0-----:R-:W-:Y:S01]  /*760a0*/  VIADD R0, R71.reuse, UR68 ;  /* 0x0000004447007c36 */ /* 0x041fe20008000000 */
[-C--:B------:R-:W-:Y:S02]  /*760b0*/  LEA.HI.X.SX32 R71, R71, R2.reuse, 0x1, P4 ;  /* 0x0000000247477211 */ /* 0x080fe400020f0eff */
[----:B------:R-:W3:Y:S02]  /*760c0*/  LDL.LU R9, [R1+0x35c] ;  /* 0x00035c0001097983 */ /* 0x000ee40000300800 */
[C---:B------:R-:W-:Y:S02]  /*760d0*/  IADD3 R68, P5, PT, R0.reuse, R3, RZ ;  /* 0x0000000300447210 */ /* 0x040fe40007fbe0ff */
[----:B------:R0:W-:Y:S02]  /*760e0*/  @P0 STG.E.U8 desc[UR20][R70.64], R72 ;  /* 0x0000004846000986 */ /* 0x0001e4000c101114 */
[----:B------:R-:W-:-:S02]  /*760f0*/  LEA.HI.X.SX32 R69, R0, R2, 0x1, P5 ;  /* 0x0000000200457211 */ /* 0x000fc400028f0eff */
[----:B0-----:R-:W-:-:S05]  /*76100*/  SHF.R.S32.HI R70, RZ, 0x8, R73 ;  /* 0x00000008ff467819 */ /* 0x001fca0000011449 */
[----:B------:R0:W-:Y:S01]  /*76110*/  @P2 STG.E.U8 desc[UR20][R68.64], R70 ;  /* 0x0000004644002986 */ /* 0x0001e2000c101114 */
[----:B----4-:R-:W-:Y:S01]  /*76120*/  ISETP.LT.AND P4, PT, R8, UR6, !P1 ;  /* 0x0000000608007c0c */ /* 0x010fe2000cf81270 */
[----:B------:R-:W-:Y:S02]  /*76130*/  VIADD R71, R0, UR68 ;  /* 0x0000004400477c36 */ /* 0x000fe40008000000 */
[----:B------:R-:W4:Y:S01]  /*76140*/  LDL.LU R8, [R1+0x2274] ;  /* 0x0022740001087983 */ /* 0x000f220000300800 */
[----:B------:R-:W0:Y:S01]  /*76150*/  LDCU UR6, c[0x0][0x39c] ;  /* 0x00007380ff0677ac */ /* 0x000e220008000800 */
[----:B--2---:R-:W-:Y:S01]  /*76160*/  ISETP.LT.AND P2, PT, R4, UR9, !P1 ;  /* 0x0000000904007c0c */ /* 0x004fe2000cf41270 */
[----:B------:R-:W2:Y:S01]  /*76170*/  LDCU UR9, c[0x0][0x39c] ;  /* 0x00007380ff0977ac */ /* 0x000ea20008000800 */
[----:B------:R-:W2:Y:S01]  /*76180*/  LDL.LU R4, [R1+0x2228] ;  /* 0x0022280001047983 */ /* 0x000ea20000300800 */
[----:B0-----:R-:W-:Y:S02]  /*76190*/  IADD3 R68, P5, PT, R71, R3, RZ ;  /* 0x0000000347447210 */ /* 0x001fe40007fbe0ff */
[----:B-----5:R-:W-:-:S02]  /*761a0*/  F2FP.SATFINITE.E5M2.F32.PACK_AB_MERGE_C R0, R7, R6, RZ ;  /* 0x000000060700723e */ /* 0x020fc400048060ff */
[C---:B------:R-:W-:Y:S01]  /*761b0*/  LEA.HI.X.SX32 R69, R71.reuse, R2, 0x1, P5 ;  /* 0x0000000247457211 */ /* 0x040fe200028f0eff */
[----:B------:R-:W-:Y:S01]  /*761c0*/  VIADD R71, R71, UR68 ;  /* 0x0000004447477c36 */ /* 0x000fe20008000000 */
[----:B------:R-:W-:Y:S01]  /*761d0*/  PRMT R72, R0, 0x9910, RZ ;  /* 0x0000991000487816 */ /* 0x000fe200000000ff */
[----:B------:R-:W5:Y:S04]  /*761e0*/  LDL.LU R6, [R1+0x360] ;  /* 0x0003600001067983 */ /* 0x000f680000300800 */
[----:B------:R0:W-:Y:S01]  /*761f0*/  @P3 STG.E.U8 desc[UR20][R68.64], R0 ;  /* 0x0000000044003986 */ /* 0x0001e2000c101114 */
[----:B------:R-:W-:Y:S02]  /*76200*/  IADD3 R70, P3, PT, R71, R3, RZ ;  /* 0x0000000347467210 */ /* 0x000fe40007f7e0ff */
[----:B-1----:R-:W-:Y:S01]  /*76210*/  ISETP.LT.AND P0, PT, R10, UR4, !P1 ;  /* 0x000000040a007c0c */ /* 0x002fe2000cf01270 */
[----:B------:R-:W5:Y:S01]  /*76220*/  LDL.LU R7, [R1+0x364] ;  /* 0x0003640001077983 */ /* 0x000f620000300800 */
[----:B---3--:R-:W-:Y:S01]  /*76230*/  ISETP.LT.AND P5, PT, R5, UR10, !P1 ;  /* 0x0000000a05007c0c */ /* 0x008fe2000cfa1270 */
[----:B------:R-:W1:Y:S02]  /*76240*/  LDCU UR4, c[0x0][0x39c] ;  /* 0x00007380ff0477ac */ /* 0x000e640008000800 */
[----:B------:R-:W3:Y:S01]  /*76250*/  LDL.LU R5, [R1+0x224c] ;  /* 0x00224c0001057983 */ /* 0x000ee20000300800 */
[----:B------:R-:W1:Y:S01]  /*76260*/  LDCU UR10, c[0x0][0x39c] ;  /* 0x00007380ff0a77ac */ /* 0x000e620008000800 */
[----:B0-----:R-:W-:-:S02]  /*76270*/  IMAD.MOV.U32 R69, RZ, RZ, R72 ;  /* 0x000000ffff457224 */ /* 0x001fc400078e0048 */
[----:B------:R-:W3:Y:S01]  /*76280*/  LDL.LU R10, [R1+0x225c] ;  /* 0x00225c00010a7983 */ /* 0x000ee20000300800 */
[C---:B------:R-:W-:Y:S01]  /*76290*/  VIADD R0, R71.reuse, UR68 ;  /* 0x0000004447007c36 */ /* 0x040fe20008000000 */
[-C--:B------:R-:W-:Y:S02]  /*762a0*/  LEA.HI.X.SX32 R71, R71, R2.reuse, 0x1, P3 ;  /* 0x0000000247477211 */ /* 0x080fe400018f0eff */
[----:B------:R-:W-:Y:S02]  /*762b0*/  SHF.R.S32.HI R69, RZ, 0x8, R69 ;  /* 0x00000008ff457819 */ /* 0x000fe40000011445 */
[C---:B------:R-:W-:Y:S02]  /*762c0*/  IADD3 R68, P3, PT, R0.reuse, R3, RZ ;  /* 0x0000000300447210 */ /* 0x040fe40007f7e0ff */
[----:B------:R-:W-:Y:S01]  /*762d0*/  F2FP.SATFINITE.E5M2.F32.PACK_AB_MERGE_C R72, R9, R11, RZ ;  /* 0x0000000b0948723e */ /* 0x000fe200048060ff */
[----:B------:R0:W-:Y:S02]  /*762e0*/  @P4 STG.E.U8 desc[UR20][R70.64], R69 ;  /* 0x0000004546004986 */ /* 0x0001e4000c101114 */
[----:B0-----:R-:W-:-:S05]  /*762f0*/  LEA.HI.X.SX32 R69, R0, R2, 0x1, P3 ;  /* 0x0000000200457211 */ /* 0x001fca00018f0eff */
[----:B------:R0:W-:Y:S01]  /*76300*/  @P0 STG.E.U8 desc[UR20][R68.64], R72 ;  /* 0x0000004844000986 */ /* 0x0001e2000c101114 */
[----:B--2---:R-:W-:Y:S01]  /*76310*/  ISETP.LT.AND P0, PT, R4, UR11, !P1 ;  /* 0x0000000b04007c0c */ /* 0x004fe2000cf01270 */
[----:B------:R-:W-:Y:S02]  /*76320*/  VIADD R71, R0, UR68 ;  /* 0x0000004400477c36 */ /* 0x000fe40008000000 */
[----:B------:R-:W2:Y:S01]  /*76330*/  LDL.LU R4, [R1+0x2264] ;  /* 0x0022640001047983 */ /* 0x000ea20000300800 */
[----:B------:R-:W-:Y:S01]  /*76340*/  PRMT R70, R72, 0x9910, RZ ;  /* 0x0000991048467816 */ /* 0x000fe200000000ff */
[----:B------:R-:W1:Y:S01]  /*76350*/  LDCU UR11, c[0x0][0x39c] ;  /* 0x00007380ff0b77ac */ /* 0x000e620008000800 */
[----:B0-----:R-:W-:Y:S01]  /*76360*/  IADD3 R68, P4, PT, R71, R3, RZ ;  /* 0x0000000347447210 */ /* 0x001fe20007f9e0ff */
[----:B------:R-:W2:Y:S02]  /*76370*/  LDL.LU R11, [R1+0x368] ;  /* 0x00036800010b7983 */ /* 0x000ea40000300800 */
[----:B------:R-:W-:-:S02]  /*76380*/  IMAD.MOV.U32 R0, RZ, RZ, R70 ;  /* 0x000000ffff007224 */ /* 0x000fc400078e0046 */
[----:B------:R-:W2:Y:S01]  /*76390*/  LDL.LU R9, [R1+0x36c] ;  /* 0x00036c0001097983 */ /* 0x000ea20000300800 */
[C---:B------:R-:W-:Y:S01]  /*763a0*/  LEA.HI.X.SX32 R69, R71.reuse, R2, 0x1, P4 ;  /* 0x0000000247457211 */ /* 0x040fe200020f0eff */
[----:B------:R-:W-:Y:S01]  /*763b0*/  VIADD R71, R71, UR68 ;  /* 0x0000004447477c36 */ /* 0x000fe20008000000 */
[----:B------:R-:W-:-:S05]  /*763c0*/  SHF.R.S32.HI R0, RZ, 0x8, R0 ;  /* 0x00000008ff007819 */ /* 0x000fca0000011400 */
[----:B------:R0:W-:Y:S01]  /*763d0*/  @P2 STG.E.U8 desc[UR20][R68.64], R0 ;  /* 0x0000000044002986 */ /* 0x0001e2000c101114 */
[----:B------:R-:W-:Y:S02]  /*763e0*/  IADD3 R70, P2, PT, R71, R3, RZ ;  /* 0x0000000347467210 */ /* 0x000fe40007f5e0ff */
[----:B-----5:R-:W-:Y:S02]  /*763f0*/  F2FP.SATFINITE.E5M2.F32.PACK_AB_MERGE_C R72, R7, R6, RZ ;  /* 0x000000060748723e */ /* 0x020fe400048060ff */
[----:B----4-:R-:W-:Y:S01]  /*76400*/  ISETP.LT.AND P3, PT, R8, UR8, !P1 ;  /* 0x0000000808007c0c */ /* 0x010fe2000cf61270 */
[----:B------:R-:W4:Y:S01]  /*76410*/  LDCU UR8, c[0x0][0x39c] ;  /* 0x00007380ff0877ac */ /* 0x000f220008000800 */
[----:B------:R-:W5:Y:S04]  /*76420*/  LDL.LU R8, [R1+0x2270] ;  /* 0x0022700001087983 */ /* 0x000f680000300800 */
[----:B------:R-:W4:Y:S01]  /*76430*/  LDL.LU R6, [R1+0x370] ;  /* 0x0003700001067983 */ /* 0x000f220000300800 */
[C---:B0-----:R-:W-:Y:S01]  /*76440*/  VIADD R0, R71.reuse, UR68 ;  /* 0x0000004447007c36 */ /* 0x041fe20008000000 */
[----:B------:R-:W-:-:S02]  /*76450*/  LEA.HI.X.SX32 R71, R71, R2, 0x1, P2 ;  /* 0x0000000247477211 */ /* 0x000fc400010f0eff */
[----:B---3--:R-:W-:Y:S01]  /*76460*/  ISETP.LT.AND P2, PT, R5, UR5, !P1 ;  /* 0x0000000505007c0c */ /* 0x008fe2000cf41270 */
[----:B------:R-:W4:Y:S01]  /*76470*/  LDL.LU R7, [R1+0x374] ;  /* 0x0003740001077983 */ /* 0x000f220000300800 */
[----:B------:R-:W-:Y:S01]  /*76480*/  PRMT R73, R72, 0x9910, RZ ;  /* 0x0000991048497816 */ /* 0x000fe200000000ff */
[----:B------:R-:W0:Y:S02]  /*76490*/  LDCU UR5, c[0x0][0x39c] ;  /* 0x00007380ff0577ac */ /* 0x000e240008000800 */
[----:B------:R3:W-:Y:S04]  /*764a0*/  @P5 STG.E.U8 desc[UR20][R70.64], R72 ;  /* 0x0000004846005986 */ /* 0x0007e8000c101114 */
[----:B------:R-:W4:Y:S01]  /*764b0*/  LDL.LU R5, [R1+0x2240] ;  /* 0x0022400001057983 */ /* 0x000f220000300800 */
[----:B--2---:R-:W-:-:S02]  /*764c0*/  ISETP.LT.AND P5, PT, R4, UR13, !P1 ;  /* 0x0000000d04007c0c */ /* 0x004fc4000cfa1270 */
[C---:B------:R-:W-:Y:S01]  /*764d0*/  IADD3 R68, P4, PT, R0.reuse, R3, RZ ;  /* 0x0000000300447210 */ /* 0x040fe20007f9e0ff */
[----:B------:R-:W1:Y:S01]  /*764e0*/  LDL.LU R4, [R1+0x2254] ;  /* 0x0022540001047983 */ /* 0x000e620000300800 */
[----:B---3--:R-:W-:Y:S01]  /*764f0*/  SHF.R.S32.HI R70, RZ, 0x8, R73 ;  /* 0x00000008ff467819 */ /* 0x008fe20000011449 */
[C---:B------:R-:W-:Y:S01]  /*76500*/  VIADD R71, R0.reuse, UR68 ;  /* 0x0000004400477c36 */ /* 0x040fe20008000000 */
[----:B------:R-:W-:Y:S01]  /*76510*/  LEA.HI.X.SX32 R69, R0, R2, 0x1, P4 ;  /* 0x0000000200457211 */ /* 0x000fe200020f0eff */
[----:B------:R-:W2:Y:S01]  /*76520*/  LDCU UR13, c[0x0][0x39c] ;  /* 0x00007380ff0d77ac */ /* 0x000ea20008000800 */
[----:B------:R-:W-:-:S03]  /*76530*/  F2FP.SATFINITE.E5M2.F32.PACK_AB_MERGE_C R0, R9, R11, RZ ;  /* 0x0000000b0900723e */ /* 0x000fc600048060ff */
[----:B------:R3:W-:Y:S01]  /*76540*/  @P3 STG.E.U8 desc[UR20][R68.64], R70 ;  /* 0x0000004644003986 */ /* 0x0007e2000c101114 */
[----:B------:R-:W-:-:S03]  /*76550*/  PRMT R72, R0, 0x9910, RZ ;  /* 0x0000991000487816 */ /* 0x000fc600000000ff */
[----:B------:R-:W2:Y:S04]  /*76560*/  LDL.LU R11, [R1+0x378] ;  /* 0x00037800010b7983 */ /* 0x000ea80000300800 */
[----:B------:R-:W2:Y:S01]  /*76570*/  LDL.LU R9, [R1+0x37c] ;  /* 0x00037c0001097983 */ /* 0x000ea20000300800 */
[----:B---3--:R-:W-:-:S04]  /*76580*/  IADD3 R68, P3, PT, R71, R3, RZ ;  /* 0x0000000347447210 */ /* 0x008fc80007f7e0ff */
[C---:B------:R-:W-:Y:S01]  /*76590*/  LEA.HI.X.SX32 R69, R71.reuse, R2, 0x1, P3 ;  /* 0x0000000247457211 */ /* 0x040fe200018f0eff */
[----:B------:R-:W-:-:S04]  /*765a0*/  VIADD R71, R71, UR68 ;  /* 0x0000004447477c36 */ /* 0x000fc80008000000 */
[----:B------:R3:W-:Y:S01]  /*765b0*/  @P0 STG.E.U8 desc[UR20][R68.64], R0 ;  /* 0x0000000044000986 */ /* 0x0007e2000c101114 */
[----:B------:R-:W-:Y:S02]  /*765c0*/  IADD3 R70, P0, PT, R71, R3, RZ ;  /* 0x0000000347467210 */ /* 0x000fe40007f1e0ff */
[----:B-----5:R-:W-:Y:S01]  /*765d0*/  ISETP.LT.AND P3, PT, R8, UR6, !P1 ;  /* 0x0000000608007c0c */ /* 0x020fe2000cf61270 */
[----:B------:R-:W5:Y:S01]  /*765e0*/  LDCU UR6, c[0x0][0x39c] ;  /* 0x00007380ff0677ac */ /* 0x000f620008000800 */
[----:B------:R-:W-:Y:S01]  /*765f0*/  ISETP.LT.AND P4, PT, R10, UR12, !P1 ;  /* 0x0000000c0a007c0c */ /* 0x000fe2000cf81270 */
[----:B------:R-:W5:Y:S01]  /*76600*/  LDL.LU R8, [R1+0x2278] ;  /* 0x0022780001087983 */ /* 0x000f620000300800 */
[----:B------:R-:W0:Y:S03]  /*76610*/  LDCU UR12, c[0x0][0x39c] ;  /* 0x00007380ff0c77ac */ /* 0x000e260008000800 */
[----:B------:R-:W5:Y:S01]  /*76620*/  LDL.LU R10, [R1+0x2284] ;  /* 0x00228400010a7983 */ /* 0x000f620000300800 */
[----:B---3--:R-:W-:-:S02]  /*76630*/  IMAD.MOV.U32 R69, RZ, RZ, R72 ;  /* 0x000000ffff457224 */ /* 0x008fc400078e0048 */
[C---:B------:R-:W-:Y:S01]  /*76640*/  VIADD R0, R71.reuse, UR68 ;  /* 0x0000004447007c36 */ /* 0x040fe20008000000 */
[----:B------:R-:W-:Y:S02]  /*76650*/  LEA.HI.X.SX32 R71, R71, R2, 0x1, P0 ;  /* 0x0000000247477211 */ /* 0x000fe400000f0eff */
[----:B------:R-:W-:-:S05]  /*76660*/  SHF.R.S32.HI R69, RZ, 0x8, R69 ;  /* 0x00000008ff457819 */ /* 0x000fca0000011445 */
[----:B------:R3:W-:Y:S01]  /*76670*/  @P2 STG.E.U8 desc[UR20][R70.64], R69 ;  /* 0x0000004546002986 */ /* 0x0007e2000c101114 */
[----:B-1----:R-:W-:Y:S02]  /*76680*/  ISETP.LT.AND P2, PT, R4, UR4, !P1 ;  /* 0x0000000404007c0c */ /* 0x002fe4000cf41270 */
[C---:B------:R-:W-:Y:S01]  /*76690*/  IADD3 R68, P0, PT, R0.reuse, R3, RZ ;  /* 0x0000000300447210 */ /* 0x040fe20007f1e0ff */
[----:B------:R-:W5:Y:S01]  /*766a0*/  LDL.LU R4, [R1+0x228c] ;  /* 0x00228c0001047983 */ /* 0x000f620000300800 */
[----:B----4-:R-:W-:Y:S01]  /*766b0*/  F2FP.SATFINITE.E5M2.F32.PACK_AB_MERGE_C R72, R7, R6, RZ ;  /* 0x000000060748723e */ /* 0x010fe200048060ff */
[C---:B---3--:R-:W-:Y:S01]  /*766c0*/  VIADD R71, R0.reuse, UR68 ;  /* 0x0000004400477c36 */ /* 0x048fe20008000000 */
[----:B------:R-:W-:Y:S01]  /*766d0*/  LEA.HI.X.SX32 R69, R0, R2, 0x1, P0 ;  /* 0x0000000200457211 */ /* 0x000fe200000f0eff */
[----:B------:R-:W3:Y:S01]  /*766e0*/  LDL.LU R6, [R1+0x380] ;  /* 0x0003800001067983 */ /* 0x000ee20000300800 */
[----:B------:R-:W-:Y:S01]  /*766f0*/  PRMT R70, R72, 0x9910, RZ ;  /* 0x0000991048467816 */ /* 0x000fe200000000ff */
[----:B------:R-:W1:Y:S02]  /*76700*/  LDCU UR4, c[0x0][0x39c] ;  /* 0x00007380ff0477ac */ /* 0x000e640008000800 */
[----:B------:R4:W-:Y:S02]  /*76710*/  @P4 STG.E.U8 desc[UR20][R68.64], R72 ;  /* 0x0000004844004986 */ /* 0x0009e4000c101114 */
[----:B------:R-:W-:-:S02]  /*76720*/  IMAD.MOV.U32 R0, RZ, RZ, R70 ;  /* 0x000000ffff007224 */ /* 0x000fc400078e0046 */
[----:B------:R-:W3:Y:S03]  /*76730*/  LDL.LU R7, [R1+0x384] ;  /* 0x0003840001077983 */ /* 0x000ee60000300800 */
[----:B------:R-:W-:Y:S02]  /*76740*/  SHF.R.S32.HI R0, RZ, 0x8, R0 ;  /* 0x00000008ff007819 */ /* 0x000fe40000011400 */
[----:B----4-:R-:W-:-:S04]  /*76750*/  IADD3 R68, P4, PT, R71, R3, RZ ;  /* 0x0000000347447210 */ /* 0x010fc80007f9e0ff */
[CC--:B------:R-:W-:Y:S01]  /*76760*/  LEA.HI.X.SX32 R69, R71.reuse, R2.reuse, 0x1, P4 ;  /* 0x0000000247457211 */ /* 0x0c0fe200020f0eff */
[----:B------:R-:W-:Y:S01]  /*76770*/  VIADD R71, R71, UR68 ;  /* 0x0000004447477c36 */ /* 0x000fe20008000000 */
[----:B------:R-:W-:Y:S01]  /*76780*/  ISETP.LT.AND P0, PT, R5, UR14, !P1 ;  /* 0x0000000e05007c0c */ /* 0x000fe2000cf01270 */
[----:B------:R-:W4:Y:S01]  /*76790*/  LDCU UR14, c[0x0][0x39c] ;  /* 0x00007380ff0e77ac */ /* 0x000f220008000800 */
[----:B--2---:R-:W-:Y:S01]  /*767a0*/  F2FP.SATFINITE.E5M2.F32.PACK_AB_MERGE_C R72, R9, R11, RZ ;  /* 0x0000000b0948723e */ /* 0x004fe200048060ff */
[----:B------:R2:W-:Y:S01]  /*767b0*/  @P5 STG.E.U8 desc[UR20][R68.64], R0 ;  /* 0x0000000044005986 */ /* 0x0005e2000c101114 */
[C---:B------:R-:W-:Y:S02]  /*767c0*/  IADD3 R70, P4, PT, R71.reuse, R3, RZ ;  /* 0x0000000347467210 */ /* 0x040fe40007f9e0ff */
[----:B------:R-:W-:Y:S01]  /*767d0*/  PRMT R73, R72, 0x9910, RZ ;  /* 0x0000991048497816 */ /* 0x000fe200000000ff */
[----:B------:R-:W4:Y:S04]  /*767e0*/  LDL.LU R5, [R1+0x223c] ;  /* 0x00223c0001057983 */ /* 0x000f280000300800 */
[----:B------:R-:W4:Y:S01]  /*767f0*/  LDL.LU R11, [R1+0x388] ;  /* 0x00038800010b7983 */ /* 0x000f220000300800 */
[C---:B--2---:R-:W-:Y:S01]  /*76800*/  VIADD R0, R71.reuse, UR68 ;  /* 0x0000004447007c36 */ /* 0x044fe20008000000 */
[----:B------:R-:W-:-:S02]  /*76810*/  LEA.HI.X.SX32 R71, R71, R2, 0x1, P4 ;  /* 0x0000000247477211 */ /* 0x000fc400020f0eff */
[----:B------:R-:W4:Y:S02]  /*76820*/  LDL.LU R9, [R1+0x38c] ;  /* 0x00038c0001097983 */ /* 0x000f240000300800 */
[C---:B------:R-:W-:Y:S02]  /*76830*/  IADD3 R68, P5, PT, R0.reuse, R3, RZ ;  /* 0x0000000300447210 */ /* 0x040fe40007fbe0ff */
[----:B------:R2:W-:Y:S02]  /*76840*/  @P3 STG.E.U8 desc[UR20][R70.64], R72 ;  /* 0x0000004846003986 */ /* 0x0005e4000c101114 */
[----:B------:R-:W-:Y:S02]  /*76850*/  LEA.HI.X.SX32 R69, R0, R2, 0x1, P5 ;  /* 0x0000000200457211 */ /* 0x000fe400028f0eff */
[----:B-----5:R-:W-:Y:S01]  /*76860*/  ISETP.LT.AND P4, PT, R8, UR9, !P1 ;  /* 0x0000000908007c0c */ /* 0x020fe2000cf81270 */
[----:B------:R-:W5:Y:S01]  /*76870*/  LDCU UR9, c[0x0][0x39c] ;  /* 0x00007380ff0977ac */ /* 0x000f620008000800 */
[----:B------:R-:W5:Y:S01]  /*76880*/  LDL.LU R8, [R1+0x226c] ;  /* 0x00226c0001087983 */ /* 0x000f620000300800 */
[----:B--2---:R-:W-:-:S05]  /*76890*/  SHF.R.S32.HI R70, RZ, 0x8, R73 ;  /* 0x00000008ff467819 */ /* 0x004fca0000011449 */
[----:B------:R2:W-:Y:S01]  /*768a0*/  @P0 STG.E.U8 desc[UR20][R68.64], R70 ;  /* 0x0000004644000986 */ /* 0x0005e2000c101114 */
[----:B------:R-:W-:Y:S01]  /*768b0*/  ISETP.LT.AND P0, PT, R4, UR15, !P1 ;  /* 0x0000000f04007c0c */ /* 0x000fe2000cf01270 */
[----:B------:R-:W-:Y:S02]  /*768c0*/  VIADD R71, R0, UR68 ;  /* 0x0000004400477c36 */ /* 0x000fe40008000000 */
[----:B------:R-:W5:Y:S01]  /*768d0*/  LDL.LU R4, [R1+0x227c] ;  /* 0x00227c0001047983 */ /* 0x000f620000300800 */
[----:B------:R-:W-:Y:S01]  /*768e0*/  ISETP.LT.AND P3, PT, R10, UR10, !P1 ;  /* 0x0000000a0a007c0c */ /* 0x000fe2000cf61270 */
[----:B------:R-:W0:Y:S01]  /*768f0*/  LDCU UR15, c[0x0][0x39c] ;  /* 0x00007380ff0f77ac */ /* 0x000e220008000800 */
[-C--:B--2---:R-:W-:Y:S01]  /*76900*/  IADD3 R68, P5, PT, R71, R3.reuse, RZ ;  /* 0x0000000347447210 */ /* 0x084fe20007fbe0ff */
[----:B------:R-:W2:Y:S01]  /*76910*/  LDCU UR10, c[0x0][0x39c] ;  /* 0x00007380ff0a77ac */ /* 0x000ea20008000800 */
[----:B---3--:R-:W-:Y:S02]  /*76920*/  F2FP.SATFINITE.E5M2.F32.PACK_AB_MERGE_C R0, R7, R6, RZ ;  /* 0x000000060700723e */ /* 0x008fe400048060ff */
[C---:B------:R-:W-:Y:S01]  /*76930*/  LEA.HI.X.SX32 R69, R71.reuse, R2, 0x1, P5 ;  /* 0x0000000247457211 */ /* 0x040fe200028f0eff */
[----:B------:R-:W-:Y:S01]  /*76940*/  VIADD R71, R71, UR68 ;  /* 0x0000004447477c36 */ /* 0x000fe20008000000 */
[----:B------:R-:W-:Y:S01]  /*76950*/  PRMT R72, R0, 0x9910, RZ ;  /* 0x0000991000487816 */ /* 0x000fe200000000ff */
[----:B------:R-:W3:Y:S04]  /*76960*/  LDL.LU R6, [R1+0x390] ;  /* 0x0003900001067983 */ /* 0x000ee80000300800 */
[----:B------:R0:W-:Y:S01]  /*76970*/  @P2 STG.E.U8 desc[UR20][R68.64], R0 ;  /* 0x0000000044002986 */ /* 0x0001e2000c101114 */
[----:B------:R-:W-:-:S03]  /*76980*/  IADD3 R70, P2, PT, R71, R3, RZ ;  /* 0x0000000347467210 */ /* 0x000fc60007f5e0ff */
[----:B------:R-:W3:Y:S01]  /*76990*/  LDL.LU R7, [R1+0x394] ;  /* 0x0003940001077983 */ /* 0x000ee20000300800 */
[----:B0-----:R-:W-:Y:S02]  /*769a0*/  IMAD.MOV.U32 R69, RZ, RZ, R72 ;  /* 0x000000ffff457224 */ /* 0x001fe400078e0048 */
[C---:B------:R-:W-:Y:S01]  /*769b0*/  VIADD R0, R71.reuse, UR68 ;  /* 0x0000004447007c36 */ /* 0x040fe20008000000 */
[----:B------:R-:W-:Y:S02]  /*769c0*/  LEA.HI.X.SX32 R71, R71, R2, 0x1, P2 ;  /* 0x0000000247477211 */ /* 0x000fe400010f0eff */
[----:B------:R-:W-:Y:S02]  /*769d0*/  SHF.R.S32.HI R69, RZ, 0x8, R69 ;  /* 0x00000008ff457819 */ /* 0x000fe40000011445 */
[----:B------:R-:W-:-:S03]  /*769e0*/  IADD3 R68, P2, PT, R0, R3, RZ ;  /* 0x0000000300447210 */ /* 0x000fc60007f5e0ff */
[----:B------:R0:W-:Y:S01]  /*769f0*/  @P4 STG.E.U8 desc[UR20][R70.64], R69 ;  /* 0x0000004546004986 */ /* 0x0001e2000c101114 */
[----:B----4-:R-:W-:Y:S02]  /*76a00*/  F2FP.SATFINITE.E5M2.F32.PACK_AB_MERGE_C R72, R9, R11, RZ ;  /* 0x0000000b0948723e */ /* 0x010fe400048060ff */
[----:B------:R-:W-:Y:S01]  /*76a10*/  ISETP.LT.AND P5, PT, R5, UR16, !P1 ;  /* 0x0000001005007c0c */ /* 0x000fe2000cfa1270 */
[----:B------:R-:W4:Y:S01]  /*76a20*/  LDCU UR16, c[0x0][0x39c] ;  /* 0x00007380ff1077ac */ /* 0x000f220008000800 */
[----:B------:R-:W2:Y:S04]  /*76a30*/  LDL.LU R5, [R1+0x229c] ;  /* 0x00229c0001057983 */ /* 0x000ea80000300800 */
[----:B------:R-:W4:Y:S01]  /*76a40*/  LDL.LU R10, [R1+0x22ac] ;  /* 0x0022ac00010a7983 */ /* 0x000f220000300800 */
[----:B0-----:R-:W-:-:S05]  /*76a50*/  LEA.HI.X.SX32 R69, R0, R2, 0x1, P2 ;  /* 0x0000000200457211 */ /* 0x001fca00010f0eff */
[----:B------:R0:W-:Y:S01]  /*76a60*/  @P3 STG.E.U8 desc[UR20][R68.64], R72 ;  /* 0x0000004844003986 */ /* 0x0001e2000c101114 */
[----:B-----5:R-:W-:Y:S01]  /*76a70*/  ISETP.LT.AND P3, PT, R4, UR17, !P1 ;  /* 0x0000001104007c0c */ /* 0x020fe2000cf61270 */
[----:B------:R-:W-:Y:S02]  /*76a80*/  VIADD R71, R0, UR68 ;  /* 0x0000004400477c36 */ /* 0x000fe40008000000 */
[----:B------:R-:W5:Y:S01]  /*76a90*/  LDL.LU R4, [R1+0x2260] ;  /* 0x0022600001047983 */ /* 0x000f620000300800 */
[----:B------:R-:W-:Y:S01]  /*76aa0*/  PRMT R70, R72, 0x9910, RZ ;  /* 0x0000991048467816 */ /* 0x000fe200000000ff */
[----:B------:R-:W1:Y:S02]  /*76ab0*/  LDCU UR17, c[0x0][0x39c] ;  /* 0x00007380ff1177ac */ /* 0x000e640008000800 */
[----:B------:R-:W4:Y:S01]  /*76ac0*/  LDL.LU R11, [R1+0x398] ;  /* 0x00039800010b7983 */ /* 0x000f220000300800 */
[----:B0-----:R-:W-:Y:S01]  /*76ad0*/  IADD3 R68, P4, PT, R71, R3, RZ ;  /* 0x0000000347447210 */ /* 0x001fe20007f9e0ff */
[----:B------:R-:W-:-:S02]  /*76ae0*/  IMAD.MOV.U32 R0, RZ, RZ, R70 ;  /* 0x000000ffff007224 */ /* 0x000fc400078e0046 */
[----:B------:R-:W4:Y:S01]  /*76af0*/  LDL.LU R9, [R1+0x39c] ;  /* 0x00039c0001097983 */ /* 0x000f220000300800 */
[C---:B------:R-:W-:Y:S01]  /*76b00*/  LEA.HI.X.SX32 R69, R71.reuse, R2, 0x1, P4 ;  /* 0x0000000247457211 */ /* 0x040fe200020f0eff */
[----:B------:R-:W-:Y:S01]  /*76b10*/  VIADD R71, R71, UR68 ;  /* 0x0000004447477c36 */ /* 0x000fe20008000000 */
[----:B------:R-:W-:-:S05]  /*76b20*/  SHF.R.S32.HI R0, RZ, 0x8, R0 ;  /* 0x00000008ff007819 */ /* 0x000fca0000011400 */
[----:B------:R0:W-:Y:S01]  /*76b30*/  @P0 STG.E.U8 desc[UR20][R68.64], R0 ;  /* 0x0000000044000986 */ /* 0x0001e2000c101114 */
[----:B------:R-:W-:Y:S02]  /*76b40*/  IADD3 R70, P0, PT, R71, R3, RZ ;  /* 0x0000000347467210 */ /* 0x000fe40007f1e0ff */
[----:B------:R-:W-:Y:S01]  /*76b50*/  ISETP.LT.AND P2, PT, R8, UR8, !P1 ;  /* 0x0000000808007c0c */ /* 0x000fe2000cf41270 */
[----:B------:R-:W1:Y:S01]  /*76b60*/  LDCU UR8, c[0x0][0x39c] ;  /* 0x00007380ff0877ac */ /* 0x000e620008000800 */
[----:B---3--:R-:W-:Y:S01]  /*76b70*/  F2FP.SATFINITE.E5M2.F32.PACK_AB_MERGE_C R72, R7, R6, RZ ;  /* 0x000000060748723e */ /* 0x008fe200048060ff */
[----:B------:R-:W3:Y:S04]  /*76b80*/  LDL.LU R8, [R1+0x2268] ;  /* 0x0022680001087983 */ /* 0x000ee80000300800 */
[----:B------:R-:W3:Y:S01]  /*76b90*/  LDL.LU R6, [R1+0x3a0] ;  /* 0x0003a00001067983 */ /* 0x000ee20000300800 */
[C---:B0-----:R-:W-:Y:S01]  /*76ba0*/  VIADD R0, R71.reuse, UR68 ;  /* 0x0000004447007c36 */ /* 0x041fe20008000000 */
[----:B------:R-:W-:-:S02]  /*76bb0*/  LEA.HI.X.SX32 R71, R71, R2, 0x1, P0 ;  /* 0x0000000247477211 */ /* 0x000fc400000f0eff */
[----:B------:R-:W3:Y:S04]  /*76bc0*/  LDL.LU R7, [R1+0x3a4] ;  /* 0x0003a40001077983 */ /* 0x000ee80000300800 */
[----:B------:R0:W-:Y:S01]  /*76bd0*/  @P5 STG.E.U8 desc[UR20][R70.64], R72 ;  /* 0x0000004846005986 */ /* 0x0001e2000c101114 */
[----:B--2---:R-:W-:Y:S01]  /*76be0*/  ISETP.LT.AND P0, PT, R5, UR11, !P1 ;  /* 0x0000000b05007c0c */ /* 0x004fe2000cf01270 */
[----:B------:R-:W2:Y:S02]  /*76bf0*/  LDCU UR11, c[0x0][0x39c] ;  /* 0x00007380ff0b77ac */ /* 0x000ea40008000800 */
[----:B------:R-:W2:Y:S01]  /*76c00*/  LDL.LU R5, [R1+0x2294] ;  /* 0x0022940001057983 */ /* 0x000ea20000300800 */
[----:B-----5:R-:W-:Y:S02]  /*76c10*/  ISETP.LT.AND P5, PT, R4, UR28, !P1 ;  /* 0x0000001c04007c0c */ /* 0x020fe4000cfa1270 */
[----:B------:R-:W-:Y:S01]  /*76c20*/  PRMT R73, R72, 0x9910, RZ ;  /* 0x0000991048497816 */ /* 0x000fe200000000ff */
[----:B------:R-:W5:Y:S01]  /*76c30*/  LDL.LU R4, [R1+0x22a4] ;  /* 0x0022a40001047983 */ /* 0x000f620000300800 */
[C---:B------:R-:W-:Y:S01]  /*76c40*/  IADD3 R68, P4, PT, R0.reuse, R3, RZ ;  /* 0x0000000300447210 */ /* 0x040fe20007f9e0ff */
[C---:B0-----:R-:W-:Y:S01]  /*76c50*/  VIADD R71, R0.reuse, UR68 ;  /* 0x0000004400477c36 */ /* 0x041fe20008000000 */
[----:B------:R-:W-:Y:S01]  /*76c60*/  SHF.R.S32.HI R70, RZ, 0x8, R73 ;  /* 0x00000008ff467819 */ /* 0x000fe20000011449 */
[----:B------:R-:W0:Y:S01]  /*76c70*/  LDCU UR28, c[0x0][0x39c] ;  /* 0x00007380ff1c77ac */ /* 0x000e220008000800 */
[----:B------:R-:W-:-:S02]  /*76c80*/  LEA.HI.X.SX32 R69, R0, R2, 0x1, P4 ;  /* 0x0000000200457211 */ /* 0x000fc400020f0eff */
[----:B----4-:R-:W-:Y:S02]  /*76c90*/  F2FP.SATFINITE.E5M2.F32.PACK_AB_MERGE_C R0, R9, R11, RZ ;  /* 0x0000000b0900723e */ /* 0x010fe400048060ff */
[----:B------:R-:W4:Y:S04]  /*76ca0*/  LDL.LU R11, [R1+0x3a8] ;  /* 0x0003a800010b7983 */ /* 0x000f280000300800 */
[----:B------:R0:W-:Y:S01]  /*76cb0*/  @P2 STG.E.U8 desc[UR20][R68.64], R70 ;  /* 0x0000004644002986 */ /* 0x0001e2000c101114 */
[----:B------:R-:W-:-:S03]  /*76cc0*/  PRMT R72, R0, 0x9910, RZ ;  /* 0x0000991000487816 */ /* 0x000fc600000000ff */
[----:B------:R-:W4:Y:S01]  /*76cd0*/  LDL.LU R9, [R1+0x3ac] ;  /* 0x0003ac0001097983 */ /* 0x000f220000300800 */
        /* <DEDUP_REMOVED lines=10> */
[----:B---3--:R-:W-:Y:S01]  /*76d80*/  ISETP.LT.AND P2, PT, R8, UR5, !P1 ;  /* 0x0000000508007c0c */ /* 0x008fe2000cf41270 */
[----:B------:R0:W-:Y:S01]  /*76d90*/  @P0 STG.E.U8 desc[UR20][R70.64], R69 ;  /* 0x0000004546000986 */ /* 0x0001e2000c101114 */
[----:B------:R-:W-:Y:S01]  /*76da0*/  ISETP.LT.AND P4, PT, R10, UR18, !P1 ;  /* 0x000000120a007c0c */ /* 0x000fe2000cf81270 */
[----:B------:R-:W3:Y:S02]  /*76db0*/  LDCU UR18, c[0x0][0x39c] ;  /* 0x00007380ff1277ac */ /* 0x000ee40008000800 */
[----:B------:R-:W3:Y:S01]  /*76dc0*/  LDL.LU R8, [R1+0x22c8] ;  /* 0x0022c80001087983 */ /* 0x000ee20000300800 */
[----:B------:R-:W-:Y:S01]  /*76dd0*/  F2FP.SATFINITE.E5M2.F32.PACK_AB_MERGE_C R72, R7, R6, RZ ;  /* 0x000000060748723e */ /* 0x000fe200048060ff */
[----:B------:R-:W1:Y:S02]  /*76de0*/  LDCU UR5, c[0x0][0x39c] ;  /* 0x00007380ff0577ac */ /* 0x000e640008000800 */
[----:B------:R-:W3:Y:S01]  /*76df0*/  LDL.LU R10, [R1+0x2280] ;  /* 0x00228000010a7983 */ /* 0x000ee20000300800 */
[----:B0-----:R-:W-:-:S02]  /*76e00*/  LEA.HI.X.SX32 R69, R0, R2, 0x1, P3 ;  /* 0x0000000200457211 */ /* 0x001fc400018f0eff */
[----:B-----5:R-:W-:Y:S01]  /*76e10*/  ISETP.LT.AND P3, PT, R4, UR30, !P1 ;  /* 0x0000001e04007c0c */ /* 0x020fe2000cf61270 */
[----:B------:R-:W-:Y:S01]  /*76e20*/  VIADD R71, R0, UR68 ;  /* 0x0000004400477c36 */ /* 0x000fe20008000000 */
[----:B------:R-:W5:Y:S01]  /*76e30*/  LDL.LU R4, [R1+0x2288] ;  /* 0x0022880001047983 */ /* 0x000f620000300800 */
[----:B------:R-:W-:Y:S01]  /*76e40*/  PRMT R70, R72, 0x9910, RZ ;  /* 0x0000991048467816 */ /* 0x000fe200000000ff */
[----:B------:R-:W0:Y:S02]  /*76e50*/  LDCU UR30, c[0x0][0x3b8] ;  /* 0x00007700ff1e77ac */ /* 0x000e240008000800 */
[----:B------:R1:W-:Y:S02]  /*76e60*/  @P4 STG.E.U8 desc[UR20][R68.64], R72 ;  /* 0x0000004844004986 */ /* 0x0003e4000c101114 */
[----:B------:R-:W-:Y:S02]  /*76e70*/  IMAD.MOV.U32 R0, RZ, RZ, R70 ;  /* 0x000000ffff007224 */ /* 0x000fe400078e0046 */
[----:B------:R-:W5:Y:S04]  /*76e80*/  LDL.LU R6, [R1+0x3b0] ;  /* 0x0003b00001067983 */ /* 0x000f680000300800 */
[----:B------:R-:W5:Y:S01]  /*76e90*/  LDL.LU R7, [R1+0x3b4] ;  /* 0x0003b40001077983 */ /* 0x000f620000300800 */
[----:B-1----:R-:W-:-:S02]  /*76ea0*/  IADD3 R68, P4, PT, R71, R3, RZ ;  /* 0x0000000347447210 */ /* 0x002fc40007f9e0ff */
[----:B------:R-:W-:Y:S02]  /*76eb0*/  SHF.R.S32.HI R0, RZ, 0x8, R0 ;  /* 0x00000008ff007819 */ /* 0x000fe40000011400 */
[CC--:B------:R-:W-:Y:S01]  /*76ec0*/  LEA.HI.X.SX32 R69, R71.reuse, R2.reuse, 0x1, P4 ;  /* 0x0000000247457211 */ /* 0x0c0fe200020f0eff */
[----:B------:R-:W-:Y:S01]  /*76ed0*/  VIADD R71, R71, UR68 ;  /* 0x0000004447477c36 */ /* 0x000fe20008000000 */
[----:B--2---:R-:W-:Y:S01]  /*76ee0*/  ISETP.LT.AND P0, PT, R5, UR29, !P1 ;  /* 0x0000001d05007c0c */ /* 0x004fe2000cf01270 */
[----:B------:R-:W1:Y:S01]  /*76ef0*/  LDCU UR29, c[0x0][0x3b8] ;  /* 0x00007700ff1d77ac */ /* 0x000e620008000800 */
[----:B----4-:R-:W-:Y:S01]  /*76f00*/  F2FP.SATFINITE.E5M2.F32.PACK_AB_MERGE_C R72, R9, R11, RZ ;  /* 0x0000000b0948723e */ /* 0x010fe200048060ff */
        /* <DEDUP_REMOVED lines=11> */
[----:B--2---:R-:W-:Y:S02]  /*76fc0*/  SHF.R.S32.HI R70, RZ, 0x8, R73 ;  /* 0x00000008ff467819 */ /* 0x004fe40000011449 */
[----:B---3--:R-:W-:Y:S01]  /*76fd0*/  ISETP.LT.AND P4, PT, R8, UR31, !P1 ;  /* 0x0000001f08007c0c */ /* 0x008fe2000cf81270 */
[----:B------:R-:W-:-:S02]  /*76fe0*/  VIADD R71, R0, UR68 ;  /* 0x0000004400477c36 */ /* 0x000fc40008000000 */
[----:B------:R2:W-:Y:S01]  /*76ff0*/  @P0 STG.E.U8 desc[UR20][R68.64], R70 ;  /* 0x0000004644000986 */ /* 0x0005e2000c101114 */
[----:B------:R-:W3:Y:S03]  /*77000*/  LDCU UR31, c[0x0][0x39c] ;  /* 0x00007380ff1f77ac */ /* 0x000ee60008000800 */
[----:B------:R-:W3:Y:S01]  /*77010*/  LDL.LU R8, [R1+0x22c0] ;  /* 0x0022c00001087983 */ /* 0x000ee20000300800 */
[----:B-----5:R-:W-:Y:S01]  /*77020*/  ISETP.LT.AND P0, PT, R4, UR33, !P1 ;  /* 0x0000002104007c0c */ /* 0x020fe2000cf01270 */
[----:B------:R-:W5:Y:S02]  /*77030*/  LDCU UR33, c[0x0][0x39c] ;  /* 0x00007380ff2177ac */ /* 0x000f640008000800 */
[----:B------:R-:W3:Y:S01]  /*77040*/  LDL.LU R4, [R1+0x22d0] ;  /* 0x0022d00001047983 */ /* 0x000ee20000300800 */
[----:B--2---:R-:W-:-:S04]  /*77050*/  IADD3 R68, P5, PT, R71, R3, RZ ;  /* 0x0000000347447210 */ /* 0x004fc80007fbe0ff */
[----:B------:R-:W-:Y:S02]  /*77060*/  LEA.HI.X.SX32 R69, R71, R2, 0x1, P5 ;  /* 0x0000000247457211 */ /* 0x000fe400028f0eff */
[----:B------:R-:W-:Y:S01]  /*77070*/  F2FP.SATFINITE.E5M2.F32.PACK_AB_MERGE_C R0, R7, R6, RZ ;  /* 0x000000060700723e */ /* 0x000fe200048060ff */
[----:B------:R-:W-:Y:S01]  /*77080*/  VIADD R71, R71, UR68 ;  /* 0x0000004447477c36 */ /* 0x000fe20008000000 */
[----:B------:R-:W-:Y:S01]  /*77090*/  ISETP.LT.AND P2, PT, R10, UR32, !P1 ;  /* 0x000000200a007c0c */ /* 0x000fe2000cf41270 */
[----:B------:R-:W2:Y:S01]  /*770a0*/  LDL.LU R6, [R1+0x3c0] ;  /* 0x0003c00001067983 */ /* 0x000ea20000300800 */
[----:B------:R-:W-:Y:S01]  /*770b0*/  PRMT R72, R0, 0x9910, RZ ;  /* 0x0000991000487816 */ /* 0x000fe200000000ff */
[----:B------:R-:W0:Y:S02]  /*770c0*/  LDCU UR32, c[0x0][0x3b8] ;  /* 0x00007700ff2077ac */ /* 0x000e240008000800 */
[----:B------:R1:W-:Y:S01]  /*770d0*/  @P3 STG.E.U8 desc[UR20][R68.64], R0 ;  /* 0x0000000044003986 */ /* 0x0003e2000c101114 */
[----:B------:R-:W-:-:S03]  /*770e0*/  IADD3 R70, P3, PT, R71, R3, RZ ;  /* 0x0000000347467210 */ /* 0x000fc60007f7e0ff */
[----:B------:R-:W2:Y:S01]  /*770f0*/  LDL.LU R7, [R1+0x3c4] ;  /* 0x0003c40001077983 */ /* 0x000ea20000300800 */
[----:B-1----:R-:W-:Y:S02]  /*77100*/  IMAD.MOV.U32 R69, RZ, RZ, R72 ;  /* 0x000000ffff457224 */ /* 0x002fe400078e0048 */
[C---:B------:R-:W-:Y:S01]  /*77110*/  VIADD R0, R71.reuse, UR68 ;  /* 0x0000004447007c36 */ /* 0x040fe20008000000 */
[-C--:B------:R-:W-:Y:S02]  /*77120*/  LEA.HI.X.SX32 R71, R71, R2.reuse, 0x1, P3 ;  /* 0x0000000247477211 */ /* 0x080fe400018f0eff */
[----:B------:R-:W-:Y:S02]  /*77130*/  SHF.R.S32.HI R69, RZ, 0x8, R69 ;  /* 0x00000008ff457819 */ /* 0x000fe40000011445 */
[C---:B------:R-:W-:Y:S02]  /*77140*/  IADD3 R68, P3, PT, R0.reuse, R3, RZ ;  /* 0x0000000300447210 */ /* 0x040fe40007f7e0ff */
[----:B----4-:R-:W-:Y:S01]  /*77150*/  F2FP.SATFINITE.E5M2.F32.PACK_AB_MERGE_C R72, R9, R11, RZ ;  /* 0x0000000b0948723e */ /* 0x010fe200048060ff */
[----:B------:R1:W-:Y:S01]  /*77160*/  @P4 STG.E.U8 desc[UR20][R70.64], R69 ;  /* 0x0000004546004986 */ /* 0x0003e2000c101114 */
[----:B------:R-:W-:Y:S01]  /*77170*/  ISETP.LT.AND P5, PT, R5, UR34, !P1 ;  /* 0x0000002205007c0c */ /* 0x000fe2000cfa1270 */
[----:B------:R-:W4:Y:S02]  /*77180*/  LDCU UR34, c[0x0][0x3b8] ;  /* 0x00007700ff2277ac */ /* 0x000f240008000800 */
[----:B------:R-:W4:Y:S04]  /*77190*/  LDL.LU R5, [R1+0x2298] ;  /* 0x0022980001057983 */ /* 0x000f280000300800 */
[----:B------:R-:W5:Y:S01]  /*771a0*/  LDL.LU R10, [R1+0x22a8] ;  /* 0x0022a800010a7983 */ /* 0x000f620000300800 */
[----:B-1----:R-:W-:-:S05]  /*771b0*/  LEA.HI.X.SX32 R69, R0, R2, 0x1, P3 ;  /* 0x0000000200457211 */ /* 0x002fca00018f0eff */
[----:B------:R1:W-:Y:S01]  /*771c0*/  @P2 STG.E.U8 desc[UR20][R68.64], R72 ;  /* 0x0000004844002986 */ /* 0x0003e2000c101114 */
[----:B---3--:R-:W-:Y:S01]  /*771d0*/  ISETP.LT.AND P2, PT, R4, UR36, !P1 ;  /* 0x0000002404007c0c */ /* 0x008fe2000cf41270 */
[----:B------:R-:W-:Y:S02]  /*771e0*/  VIADD R71, R0, UR68 ;  /* 0x0000004400477c36 */ /* 0x000fe40008000000 */
[----:B------:R-:W3:Y:S01]  /*771f0*/  LDL.LU R4, [R1+0x22b0] ;  /* 0x0022b00001047983 */ /* 0x000ee20000300800 */
[----:B------:R-:W-:Y:S01]  /*77200*/  PRMT R70, R72, 0x9910, RZ ;  /* 0x0000991048467816 */ /* 0x000fe200000000ff */
[----:B------:R-:W0:Y:S02]  /*77210*/  LDCU UR36, c[0x0][0x39c] ;  /* 0x00007380ff2477ac */ /* 0x000e240008000800 */
[----:B------:R-:W5:Y:S01]  /*77220*/  LDL.LU R11, [R1+0x3c8] ;  /* 0x0003c800010b7983 */ /* 0x000f620000300800 */
[----:B-1----:R-:W-:Y:S01]  /*77230*/  IADD3 R68, P4, PT, R71, R3, RZ ;  /* 0x0000000347447210 */ /* 0x002fe20007f9e0ff */
[----:B------:R-:W-:-:S02]  /*77240*/  IMAD.MOV.U32 R0, RZ, RZ, R70 ;  /* 0x000000ffff007224 */ /* 0x000fc400078e0046 */
[----:B------:R-:W5:Y:S01]  /*77250*/  LDL.LU R9, [R1+0x3cc] ;  /* 0x0003cc0001097983 */ /* 0x000f620000300800 */
[C---:B------:R-:W-:Y:S01]  /*77260*/  LEA.HI.X.SX32 R69, R71.reuse, R2, 0x1, P4 ;  /* 0x0000000247457211 */ /* 0x040fe200020f0eff */
[----:B------:R-:W-:Y:S01]  /*77270*/  VIADD R71, R71, UR68 ;  /* 0x0000004447477c36 */ /* 0x000fe20008000000 */
[----:B------:R-:W-:-:S05]  /*77280*/  SHF.R.S32.HI R0, RZ, 0x8, R0 ;  /* 0x00000008ff007819 */ /* 0x000fca0000011400 */
[----:B------:R1:W-:Y:S01]  /*77290*/  @P0 STG.E.U8 desc[UR20][R68.64], R0 ;  /* 0x0000000044000986 */ /* 0x0003e2000c101114 */
[----:B------:R-:W-:Y:S02]  /*772a0*/  IADD3 R70, P0, PT, R71, R3, RZ ;  /* 0x0000000347467210 */ /* 0x000fe40007f1e0ff */
[----:B--2---:R-:W-:Y:S02]  /*772b0*/  F2FP.SATFINITE.E5M2.F32.PACK_AB_MERGE_C R72, R7, R6, RZ ;  /* 0x000000060748723e */ /* 0x004fe400048060ff */
[----:B------:R-:W-:Y:S01]  /*772c0*/  ISETP.LT.AND P3, PT, R8, UR35, !P1 ;  /* 0x0000002308007c0c */ /* 0x000fe2000cf61270 */
[----:B------:R-:W2:Y:S01]  /*772d0*/  LDCU UR35, c[0x0][0x3b8] ;  /* 0x00007700ff2377ac */ /* 0x000ea20008000800 */
[----:B------:R-:W2:Y:S04]  /*772e0*/  LDL.LU R8, [R1+0x22bc] ;  /* 0x0022bc0001087983 */ /* 0x000ea80000300800 */
[----:B------:R-:W2:Y:S01]  /*772f0*/  LDL.LU R6, [R1+0x3d0] ;  /* 0x0003d00001067983 */ /* 0x000ea20000300800 */
[C---:B-1----:R-:W-:Y:S01]  /*77300*/  VIADD R0, R71.reuse, UR68 ;  /* 0x0000004447007c36 */ /* 0x042fe20008000000 */
[----:B------:R-:W-:-:S02]  /*77310*/  LEA.HI.X.SX32 R71, R71, R2, 0x1, P0 ;  /* 0x0000000247477211 */ /* 0x000fc400000f0eff */
[----:B------:R-:W2:Y:S04]  /*77320*/  LDL.LU R7, [R1+0x3d4] ;  /* 0x0003d40001077983 */ /* 0x000ea80000300800 */
[----:B------:R1:W-:Y:S01]  /*77330*/  @P5 STG.E.U8 desc[UR20][R70.64], R72 ;  /* 0x0000004846005986 */ /* 0x0003e2000c101114 */
[----:B----4-:R-:W-:Y:S01]  /*77340*/  ISETP.LT.AND P0, PT, R5, UR37, !P1 ;  /* 0x0000002505007c0c */ /* 0x010fe2000cf01270 */
[----:B------:R-:W4:Y:S02]  /*77350*/  LDCU UR37, c[0x0][0x39c] ;  /* 0x00007380ff2577ac */ /* 0x000f240008000800 */
[----:B------:R-:W2:Y:S01]  /*77360*/  LDL.LU R5, [R1+0x22ec] ;  /* 0x0022ec0001057983 */ /* 0x000ea20000300800 */
[----:B---3--:R-:W-:Y:S02]  /*77370*/  ISETP.LT.AND P5, PT, R4, UR39, !P1 ;  /* 0x0000002704007c0c */ /* 0x008fe4000cfa1270 */
[----:B------:R-:W-:Y:S01]  /*77380*/  PRMT R73, R72, 0x9910, RZ ;  /* 0x0000991048497816 */ /* 0x000fe200000000ff */
[----:B------:R-:W3:Y:S01]  /*77390*/  LDL.LU R4, [R1+0x22a0] ;  /* 0x0022a00001047983 */ /* 0x000ee20000300800 */
[C---:B------:R-:W-:Y:S01]  /*773a0*/  IADD3 R68, P4, PT, R0.reuse, R3, RZ ;  /* 0x0000000300447210 */ /* 0x040fe20007f9e0ff */
[C---:B-1----:R-:W-:Y:S01]  /*773b0*/  VIADD R71, R0.reuse, UR68 ;  /* 0x0000004400477c36 */ /* 0x042fe20008000000 */
[----:B------:R-:W-:Y:S01]  /*773c0*/  SHF.R.S32.HI R70, RZ, 0x8, R73 ;  /* 0x00000008ff467819 */ /* 0x000fe20000011449 */
[----:B------:R-:W1:Y:S01]  /*773d0*/  LDCU UR39, c[0x0][0x39c] ;  /* 0x00007380ff2777ac */ /* 0x000e620008000800 */
[----:B------:R-:W-:-:S02]  /*773e0*/  LEA.HI.X.SX32 R69, R0, R2, 0x1, P4 ;  /* 0x0000000200457211 */ /* 0x000fc400020f0eff */
[----:B-----5:R-:W-:Y:S02]  /*773f0*/  F2FP.SATFINITE.E5M2.F32.PACK_AB_MERGE_C R0, R9, R11, RZ ;  /* 0x0000000b0900723e */ /* 0x020fe400048060ff */
[----:B------:R-:W5:Y:S04]  /*77400*/  LDL.LU R11, [R1+0x3d8] ;  /* 0x0003d800010b7983 */ /* 0x000f680000300800 */
[----:B------:R0:W-:Y:S01]  /*77410*/  @P3 STG.E.U8 desc[UR20][R68.64], R70 ;  /* 0x0000004644003986 */ /* 0x0001e2000c101114 */
[----:B------:R-:W-:-:S03]  /*77420*/  PRMT R72, R0, 0x9910, RZ ;  /* 0x0000991000487816 */ /* 0x000fc600000000ff */
[----:B------:R-:W5:Y:S01]  /*77430*/  LDL.LU R9, [R1+0x3dc] ;  /* 0x0003dc0001097983 */ /* 0x000f620000300800 */
[----:B0-----:R-:W-:-:S04]  /*77440*/  IADD3 R68, P3, PT, R71, R3, RZ ;  /* 0x0000000347447210 */ /* 0x001fc80007f7e0ff */
[C---:B------:R-:W-:Y:S01]  /*77450*/  LEA.HI.X.SX32 R69, R71.reuse, R2, 0x1, P3 ;  /* 0x0000000247457211 */ /* 0x040fe200018f0eff */
[----:B------:R-:W-:-:S04]  /*77460*/  VIADD R71, R71, UR68 ;  /* 0x0000004447477c36 */ /* 0x000fc80008000000 */
[----:B------:R0:W-:Y:S01]  /*77470*/  @P2 STG.E.U8 desc[UR20][R68.64], R0 ;  /* 0x0000000044002986 */ /* 0x0001e2000c101114 */
[CC--:B------:R-:W-:Y:S01]  /*77480*/  IADD3 R70, P2, PT, R71.reuse, R3.reuse, RZ ;  /* 0x0000000347467210 */ /* 0x0c0fe20007f5e0ff */
[----:B0-----:R-:W-:Y:S02]  /*77490*/  IMAD.MOV.U32 R69, RZ, RZ, R72 ;  /* 0x000000ffff457224 */ /* 0x001fe400078e0048 */
[C---:B------:R-:W-:Y:S01]  /*774a0*/  VIADD R0, R71.reuse, UR68 ;  /* 0x0000004447007c36 */ /* 0x040fe20008000000 */
[-C--:B------:R-:W-:Y:S02]  /*774b0*/  LEA.HI.X.SX32 R71, R71, R2.reuse, 0x1, P2 ;  /* 0x0000000247477211 */ /* 0x080fe400010f0eff */
[----:B------:R-:W-:Y:S02]  /*774c0*/  SHF.R.S32.HI R69, RZ, 0x8, R69 ;  /* 0x00000008ff457819 */ /* 0x000fe40000011445 */
[----:B------:R-:W-:Y:S02]  /*774d0*/  IADD3 R68, P2, PT, R0, R3, RZ ;  /* 0x0000000300447210 */ /* 0x000fe40007f5e0ff */
[----:B--2---:R-:W-:Y:S01]  /*774e0*/  ISETP.LT.AND P3, PT, R8, UR40, !P1 ;  /* 0x0000002808007c0c */ /* 0x004fe2000cf61270 */
[----:B------:R0:W-:Y:S01]  /*774f0*/  @P0 STG.E.U8 desc[UR20][R70.64], R69 ;  /* 0x0000004546000986 */ /* 0x0001e2000c101114 */
[----:B------:R-:W-:Y:S01]  /*77500*/  ISETP.LT.AND P4, PT, R10, UR38, !P1 ;  /* 0x000000260a007c0c */ /* 0x000fe2000cf81270 */
[----:B------:R-:W2:Y:S02]  /*77510*/  LDCU UR40, c[0x0][0x3b8] ;  /* 0x00007700ff2877ac */ /* 0x000ea40008000800 */
[----:B------:R-:W2:Y:S01]  /*77520*/  LDL.LU R8, [R1+0x22c4] ;  /* 0x0022c40001087983 */ /* 0x000ea20000300800 */
[----:B0-----:R-:W-:-:S03]  /*77530*/  LEA.HI.X.SX32 R69, R0, R2, 0x1, P2 ;  /* 0x0000000200457211 */ /* 0x001fc600010f0eff */
[----:B------:R-:W4:Y:S01]  /*77540*/  LDL.LU R10, [R1+0x22d4] ;  /* 0x0022d400010a7983 */ /* 0x000f220000300800 */
[----:B------:R-:W-:Y:S01]  /*77550*/  F2FP.SATFINITE.E5M2.F32.PACK_AB_MERGE_C R72, R7, R6, RZ ;  /* 0x000000060748723e */ /* 0x000fe200048060ff */
[----:B------:R-:W-:Y:S01]  /*77560*/  VIADD R71, R0, UR68 ;  /* 0x0000004400477c36 */ /* 0x000fe20008000000 */
[----:B------:R-:W-:Y:S01]  /*77570*/  ISETP.LT.AND P0, PT, R5, UR41, !P1 ;  /* 0x0000002905007c0c */ /* 0x000fe2000cf01270 */
[----:B------:R-:W0:Y:S01]  /*77580*/  LDCU UR41, c[0x0][0x3b8] ;  /* 0x00007700ff2977ac */ /* 0x000e220008000800 */
[----:B------:R-:W0:Y:S01]  /*77590*/  LDCU UR38, c[0x0][0x3b8] ;  /* 0x00007700ff2677ac */ /* 0x000e220008000800 */
[----:B---3--:R-:W-:Y:S01]  /*775a0*/  ISETP.LT.AND P2, PT, R4, UR42, !P1 ;  /* 0x0000002a04007c0c */ /* 0x008fe2000cf41270 */
[----:B------:R3:W-:Y:S01]  /*775b0*/  @P4 STG.E.U8 desc[UR20][R68.64], R72 ;  /* 0x0000004844004986 */ /* 0x0007e2000c101114 */
[----:B------:R-:W-:Y:S01]  /*775c0*/  PRMT R70, R72, 0x9910, RZ ;  /* 0x0000991048467816 */ /* 0x000fe200000000ff */
[----:B------:R-:W0:Y:S02]  /*775d0*/  LDCU UR42, c[0x0][0x39c] ;  /* 0x00007380ff2a77ac */ /* 0x000e240008000800 */
[----:B------:R-:W4:Y:S02]  /*775e0*/  LDL.LU R4, [R1+0x22dc] ;  /* 0x0022dc0001047983 */ /* 0x000f240000300800 */
[----:B------:R-:W-:-:S02]  /*775f0*/  IMAD.MOV.U32 R0, RZ, RZ, R70 ;  /* 0x000000ffff007224 */ /* 0x000fc400078e0046 */
[----:B------:R-:W4:Y:S01]  /*77600*/  LDL.LU R6, [R1+0x3e0] ;  /* 0x0003e00001067983 */ /* 0x000f220000300800 */
[----:B---3--:R-:W-:-:S03]  /*77610*/  IADD3 R68, P4, PT, R71, R3, RZ ;  /* 0x0000000347447210 */ /* 0x008fc60007f9e0ff */
[----:B------:R-:W3:Y:S01]  /*77620*/  LDL.LU R7, [R1+0x3e4] ;  /* 0x0003e40001077983 */ /* 0x000ee20000300800 */
[----:B------:R-:W-:Y:S02]  /*77630*/  SHF.R.S32.HI R0, RZ, 0x8, R0 ;  /* 0x00000008ff007819 */ /* 0x000fe40000011400 */
[C---:B------:R-:W-:Y:S01]  /*77640*/  LEA.HI.X.SX32 R69, R71.reuse, R2, 0x1, P4 ;  /* 0x0000000247457211 */ /* 0x040fe200020f0eff */
[----:B------:R-:W-:Y:S01]  /*77650*/  VIADD R71, R71, UR68 ;  /* 0x0000004447477c36 */ /* 0x000fe20008000000 */
[----:B-----5:R-:W-:Y:S01]  /*77660*/  F2FP.SATFINITE.E5M2.F32.PACK_AB_MERGE_C R72, R9, R11, RZ ;  /* 0x0000000b0948723e */ /* 0x020fe200048060ff */
[----:B------:R-:W5:Y:S03]  /*77670*/  LDL.LU R5, [R1+0x22e8] ;  /* 0x0022e80001057983 */ /* 0x000f660000300800 */
[----:B------:R-:W-:Y:S01]  /*77680*/  IADD3 R70, P4, PT, R71, R3, RZ ;  /* 0x0000000347467210 */ /* 0x000fe20007f9e0ff */
[----:B------:R0:W-:Y:S01]  /*77690*/  @P5 STG.E.U8 desc[UR20][R68.64], R0 ;  /* 0x0000000044005986 */ /* 0x0001e2000c101114 */
[----:B------:R-:W-:-:S03]  /*776a0*/  PRMT R73, R72, 0x9910, RZ ;  /* 0x0000991048497816 */ /* 0x000fc600000000ff */
[----:B------:R-:W5:Y:S04]  /*776b0*/  LDL.LU R11, [R1+0x3e8] ;  /* 0x0003e800010b7983 */ /* 0x000f680000300800 */
[----:B------:R-:W5:Y:S01]  /*776c0*/  LDL.LU R9, [R1+0x3ec] ;  /* 0x0003ec0001097983 */ /* 0x000f620000300800 */
[C---:B0-----:R-:W-:Y:S01]  /*776d0*/  VIADD R0, R71.reuse, UR68 ;  /* 0x0000004447007c36 */ /* 0x041fe20008000000 */
[----:B------:R-:W-:-:S04]  /*776e0*/  LEA.HI.X.SX32 R71, R71, R2, 0x1, P4 ;  /* 0x0000000247477211 */ /* 0x000fc800020f0eff */
[C---:B------:R-:W-:Y:S01]  /*776f0*/  IADD3 R68, P5, PT, R0.reuse, R3, RZ ;  /* 0x0000000300447210 */ /* 0x040fe20007fbe0ff */
[----:B------:R0:W-:Y:S03]  /*77700*/  @P3 STG.E.U8 desc[UR20][R70.64], R72 ;  /* 0x0000004846003986 */ /* 0x0001e6000c101114 */
[----:B------:R-:W-:Y:S02]  /*77710*/  LEA.HI.X.SX32 R69, R0, R2, 0x1, P5 ;  /* 0x0000000200457211 */ /* 0x000fe400028f0eff */
[----:B0-----:R-:W-:-:S05]  /*77720*/  SHF.R.S32.HI R70, RZ, 0x8, R73 ;  /* 0x00000008ff467819 */ /* 0x001fca0000011449 */
[----:B------:R0:W-:Y:S01]  /*77730*/  @P0 STG.E.U8 desc[UR20][R68.64], R70 ;  /* 0x0000004644000986 */ /* 0x0001e2000c101114 */
[----:B--2---:R-:W-:Y:S01]  /*77740*/  ISETP.LT.AND P4, PT, R8, UR43, !P1 ;  /* 0x0000002b08007c0c */ /* 0x004fe2000cf81270 */
[----:B------:R-:W-:Y:S01]  /*77750*/  VIADD R71, R0, UR68 ;  /* 0x0000004400477c36 */ /* 0x000fe20008000000 */
[----:B------:R-:W2:Y:S01]  /*77760*/  LDCU UR43, c[0x0][0x3b8] ;  /* 0x00007700ff2b77ac */ /* 0x000ea20008000800 */
[----:B------:R-:W2:Y:S01]  /*77770*/  LDL.LU R8, [R1+0x22b8] ;  /* 0x0022b80001087983 */ /* 0x000ea20000300800 */
[----:B----4-:R-:W-:Y:S01]  /*77780*/  ISETP.LT.AND P0, PT, R4, UR45, !P1 ;  /* 0x0000002d04007c0c */ /* 0x010fe2000cf01270 */
[----:B------:R-:W4:Y:S02]  /*77790*/  LDCU UR45, c[0x0][0x3b8] ;  /* 0x00007700ff2d77ac */ /* 0x000f240008000800 */
[----:B------:R-:W2:Y:S01]  /*777a0*/  LDL.LU R4, [R1+0x22cc] ;  /* 0x0022cc0001047983 */ /* 0x000ea20000300800 */
[----:B0-----:R-:W-:Y:S02]  /*777b0*/  IADD3 R68, P5, PT, R71, R3, RZ ;  /* 0x0000000347447210 */ /* 0x001fe40007fbe0ff */
[----:B---3--:R-:W-:-:S02]  /*777c0*/  F2FP.SATFINITE.E5M2.F32.PACK_AB_MERGE_C R0, R7, R6, RZ ;  /* 0x000000060700723e */ /* 0x008fc400048060ff */
[C---:B------:R-:W-:Y:S01]  /*777d0*/  LEA.HI.X.SX32 R69, R71.reuse, R2, 0x1, P5 ;  /* 0x0000000247457211 */ /* 0x040fe200028f0eff */
[----:B------:R-:W-:Y:S01]  /*777e0*/  VIADD R71, R71, UR68 ;  /* 0x0000004447477c36 */ /* 0x000fe20008000000 */
[----:B------:R-:W-:Y:S01]  /*777f0*/  PRMT R72, R0, 0x9910, RZ ;  /* 0x0000991000487816 */ /* 0x000fe200000000ff */
[----:B------:R-:W3:Y:S04]  /*77800*/  LDL.LU R6, [R1+0x3f0] ;  /* 0x0003f00001067983 */ /* 0x000ee80000300800 */
[----:B------:R0:W-:Y:S01]  /*77810*/  @P2 STG.E.U8 desc[UR20][R68.64], R0 ;  /* 0x0000000044002986 */ /* 0x0001e2000c101114 */
[----:B------:R-:W-:Y:S02]  /*77820*/  IADD3 R70, P2, PT, R71, R3, RZ ;  /* 0x0000000347467210 */ /* 0x000fe40007f5e0ff */
[----:B------:R-:W-:Y:S01]  /*77830*/  ISETP.LT.AND P3, PT, R10, UR44, !P1 ;  /* 0x0000002c0a007c0c */ /* 0x000fe2000cf61270 */
[----:B------:R-:W3:Y:S01]  /*77840*/  LDL.LU R7, [R1+0x3f4] ;  /* 0x0003f40001077983 */ /* 0x000ee20000300800 */
[----:B-----5:R-:W-:Y:S01]  /*77850*/  ISETP.LT.AND P5, PT, R5, UR47, !P1 ;  /* 0x0000002f05007c0c */ /* 0x020fe2000cfa1270 */
[----:B------:R-:W5:Y:S02]  /*77860*/  LDCU UR47, c[0x0][0x39c] ;  /* 0x00007380ff2f77ac */ /* 0x000f640008000800 */
[----:B------:R-:W4:Y:S01]  /*77870*/  LDL.LU R5, [R1+0x22f0] ;  /* 0x0022f00001057983 */ /* 0x000f220000300800 */
[----:B------:R-:W1:Y:S01]  /*77880*/  LDCU UR44, c[0x0][0x39c] ;  /* 0x00007380ff2c77ac */ /* 0x000e620008000800 */
[----:B0-----:R-:W-:-:S02]  /*77890*/  IMAD.MOV.U32 R69, RZ, RZ, R72 ;  /* 0x000000ffff457224 */ /* 0x001fc400078e0048 */
[----:B------:R-:W4:Y:S01]  /*778a0*/  LDL.LU R10, [R1+0x22fc] ;  /* 0x0022fc00010a7983 */ /* 0x000f220000300800 */
        /* <DEDUP_REMOVED lines=12> */
[----:B------:R-:W1:Y:S02]  /*77970*/  LDCU UR26, c[0x0][0x39c] ;  /* 0x00007380ff1a77ac */ /* 0x000e640008000800 */
[----:B------:R-:W5:Y:S01]  /*77980*/  LDL.LU R11, [R1+0x3f8] ;  /* 0x0003f800010b7983 */ /* 0x000f620000300800 */
[----:B0-----:R-:W-:Y:S01]  /*77990*/  IADD3 R68, P4, PT, R71, R3, RZ ;  /* 0x0000000347447210 */ /* 0x001fe20007f9e0ff */
[----:B------:R-:W-:-:S02]  /*779a0*/  IMAD.MOV.U32 R0, RZ, RZ, R70 ;  /* 0x000000ffff007224 */ /* 0x000fc400078e0046 */
[----:B------:R-:W5:Y:S01]  /*779b0*/  LDL.LU R9, [R1+0x3fc] ;  /* 0x0003fc0001097983 */ /* 0x000f620000300800 */
[C---:B------:R-:W-:Y:S01]  /*779c0*/  LEA.HI.X.SX32 R69, R71.reuse, R2, 0x1, P4 ;  /* 0x0000000247457211 */ /* 0x040fe200020f0eff */
[----:B------:R-:W-:Y:S01]  /*779d0*/  VIADD R71, R71, UR68 ;  /* 0x0000004447477c36 */ /* 0x000fe20008000000 */
[----:B------:R-:W-:-:S05]  /*779e0*/  SHF.R.S32.HI R0, RZ, 0x8, R0 ;  /* 0x00000008ff007819 */ /* 0x000fca0000011400 */
[----:B------:R0:W-:Y:S01]  /*779f0*/  @P0 STG.E.U8 desc[UR20][R68.64], R0 ;  /* 0x0000000044000986 */ /* 0x0001e2000c101114 */
[----:B------:R-:W-:Y:S02]  /*77a00*/  IADD3 R70, P0, PT, R71, R3, RZ ;  /* 0x0000000347467210 */ /* 0x000fe40007f1e0ff */
[----:B---3--:R-:W-:Y:S02]  /*77a10*/  F2FP.SATFINITE.E5M2.F32.PACK_AB_MERGE_C R72, R7, R6, RZ ;  /* 0x000000060748723e */ /* 0x008fe400048060ff */
[----:B------:R-:W-:Y:S01]  /*77a20*/  ISETP.LT.AND P2, PT, R8, UR27, !P1 ;  /* 0x0000001b08007c0c */ /* 0x000fe2000cf41270 */
[----:B------:R-:W3:Y:S01]  /*77a30*/  LDCU UR27, c[0x0][0x3b8] ;  /* 0x00007700ff1b77ac */ /* 0x000ee20008000800 */
[----:B------:R-:W3:Y:S04]  /*77a40*/  LDL.LU R8, [R1+0x22b4] ;  /* 0x0022b40001087983 */ /* 0x000ee80000300800 */
[----:B------:R-:W3:Y:S01]  /*77a50*/  LDL.LU R6, [R1+0x200] ;  /* 0x0002000001067983 */ /* 0x000ee20000300800 */
[C---:B0-----:R-:W-:Y:S01]  /*77a60*/  VIADD R0, R71.reuse, UR68 ;  /* 0x0000004447007c36 */ /* 0x041fe20008000000 */
[----:B------:R-:W-:-:S02]  /*77a70*/  LEA.HI.X.SX32 R71, R71, R2, 0x1, P0 ;  /* 0x0000000247477211 */ /* 0x000fc400000f0eff */
[----:B----4-:R-:W-:Y:S01]  /*77a80*/  ISETP.LT.AND P0, PT, R5, UR25, !P1 ;  /* 0x0000001905007c0c */ /* 0x010fe2000cf01270 */
[----:B------:R-:W4:Y:S01]  /*77a90*/  LDL.LU R7, [R1+0x204] ;  /* 0x0002040001077983 */ /* 0x000f220000300800 */
[----:B------:R-:W-:Y:S01]  /*77aa0*/  PRMT R73, R72, 0x9910, RZ ;  /* 0x0000991048497816 */ /* 0x000fe200000000ff */
[----:B------:R-:W0:Y:S02]  /*77ab0*/  LDCU UR25, c[0x0][0x39c] ;  /* 0x00007380ff1977ac */ /* 0x000e240008000800 */
[----:B------:R0:W-:Y:S04]  /*77ac0*/  @P5 STG.E.U8 desc[UR20][R70.64], R72 ;  /* 0x0000004846005986 */ /* 0x0001e8000c101114 */
[----:B------:R-:W3:Y:S01]  /*77ad0*/  LDL.LU R5, [R1+0x22e4] ;  /* 0x0022e40001057983 */ /* 0x000ee20000300800 */
[----:B--2---:R-:W-:-:S02]  /*77ae0*/  ISETP.LT.AND P5, PT, R4, UR22, !P1 ;  /* 0x0000001604007c0c */ /* 0x004fc4000cfa1270 */
[C---:B------:R-:W-:Y:S01]  /*77af0*/  IADD3 R68, P4, PT, R0.reuse, R3, RZ ;  /* 0x0000000300447210 */ /* 0x040fe20007f9e0ff */
[----:B------:R-:W2:Y:S01]  /*77b00*/  LDL.LU R4, [R1+0x22f4] ;  /* 0x0022f40001047983 */ /* 0x000ea20000300800 */
[----:B0-----:R-:W-:Y:S01]  /*77b10*/  SHF.R.S32.HI R70, RZ, 0x8, R73 ;  /* 0x00000008ff467819 */ /* 0x001fe20000011449 */
[C---:B------:R-:W-:Y:S01]  /*77b20*/  VIADD R71, R0.reuse, UR68 ;  /* 0x0000004400477c36 */ /* 0x040fe20008000000 */
[----:B------:R-:W-:Y:S01]  /*77b30*/  LEA.HI.X.SX32 R69, R0, R2, 0x1, P4 ;  /* 0x0000000200457211 */ /* 0x000fe200020f0eff */
[----:B------:R-:W0:Y:S01]  /*77b40*/  LDCU UR22, c[0x0][0x39c] ;  /* 0x00007380ff1677ac */ /* 0x000e220008000800 */
        /* <DEDUP_REMOVED lines=20> */
[----:B----4-:R-:W-:Y:S01]  /*77c90*/  F2FP.SATFINITE.E5M2.F32.PACK_AB_MERGE_C R72, R7, R6, RZ ;  /* 0x000000060748723e */ /* 0x010fe200048060ff */
[----:B------:R-:W4:Y:S02]  /*77ca0*/  LDCU UR23, c[0x0][0x3b8] ;  /* 0x00007700ff1777ac */ /* 0x000f240008000800 */
[----:B------:R-:W4:Y:S01]  /*77cb0*/  LDL.LU R10, [R1+0x2324] ;  /* 0x00232400010a7983 */ /* 0x000f220000300800 */
[----:B0-----:R-:W-:-:S02]  /*77cc0*/  LEA.HI.X.SX32 R69, R0, R2, 0x1, P3 ;  /* 0x0000000200457211 */ /* 0x001fc400018f0eff */
[----:B--2---:R-:W-:Y:S01]  /*77cd0*/  ISETP.LT.AND P3, PT, R4, UR18, !P1 ;  /* 0x0000001204007c0c */ /* 0x004fe2000cf61270 */
[----:B------:R-:W-:Y:S01]  /*77ce0*/  VIADD R71, R0, UR68 ;  /* 0x0000004400477c36 */ /* 0x000fe20008000000 */
[----:B------:R-:W2:Y:S01]  /*77cf0*/  LDL.LU R4, [R1+0x22d8] ;  /* 0x0022d80001047983 */ /* 0x000ea20000300800 */
[----:B------:R-:W-:Y:S01]  /*77d00*/  PRMT R70, R72, 0x9910, RZ ;  /* 0x0000991048467816 */ /* 0x000fe200000000ff */
[----:B------:R-:W0:Y:S02]  /*77d10*/  LDCU UR18, c[0x0][0x3b8] ;  /* 0x00007700ff1277ac */ /* 0x000e240008000800 */
[----:B------:R1:W-:Y:S02]  /*77d20*/  @P4 STG.E.U8 desc[UR20][R68.64], R72 ;  /* 0x0000004844004986 */ /* 0x0003e4000c101114 */
[----:B------:R-:W-:Y:S02]  /*77d30*/  IMAD.MOV.U32 R0, RZ, RZ, R70 ;  /* 0x000000ffff007224 */ /* 0x000fe400078e0046 */
[----:B------:R-:W2:Y:S04]  /*77d40*/  LDL.LU R6, [R1+0x210] ;  /* 0x0002100001067983 */ /* 0x000ea80000300800 */
[----:B------:R-:W2:Y:S01]  /*77d50*/  LDL.LU R7, [R1+0x214] ;  /* 0x0002140001077983 */ /* 0x000ea20000300800 */
[----:B-1----:R-:W-:-:S02]  /*77d60*/  IADD3 R68, P4, PT, R71, R3, RZ ;  /* 0x0000000347447210 */ /* 0x002fc40007f9e0ff */
[----:B------:R-:W-:Y:S02]  /*77d70*/  SHF.R.S32.HI R0, RZ, 0x8, R0 ;  /* 0x00000008ff007819 */ /* 0x000fe40000011400 */
[CC--:B------:R-:W-:Y:S01]  /*77d80*/  LEA.HI.X.SX32 R69, R71.reuse, R2.reuse, 0x1, P4 ;  /* 0x0000000247457211 */ /* 0x0c0fe200020f0eff */
[----:B------:R-:W-:Y:S01]  /*77d90*/  VIADD R71, R71, UR68 ;  /* 0x0000004447477c36 */ /* 0x000fe20008000000 */
[----:B------:R-:W-:Y:S01]  /*77da0*/  ISETP.LT.AND P0, PT, R5, UR19, !P1 ;  /* 0x0000001305007c0c */ /* 0x000fe2000cf01270 */
[----:B------:R-:W1:Y:S01]  /*77db0*/  LDCU UR19, c[0x0][0x3b8] ;  /* 0x00007700ff1377ac */ /* 0x000e620008000800 */
[----:B-----5:R-:W-:Y:S01]  /*77dc0*/  F2FP.SATFINITE.E5M2.F32.PACK_AB_MERGE_C R72, R9, R11, RZ ;  /* 0x0000000b0948723e */ /* 0x020fe200048060ff */
[----:B------:R5:W-:Y:S01]  /*77dd0*/  @P5 STG.E.U8 desc[UR20][R68.64], R0 ;  /* 0x0000000044005986 */ /* 0x000be2000c101114 */
[C---:B------:R-:W-:Y:S02]  /*77de0*/  IADD3 R70, P4, PT, R71.reuse, R3, RZ ;  /* 0x0000000347467210 */ /* 0x040fe40007f9e0ff */
[----:B------:R-:W-:Y:S01]  /*77df0*/  PRMT R73, R72, 0x9910, RZ ;  /* 0x0000991048497816 */ /* 0x000fe200000000ff */
[----:B------:R-:W2:Y:S04]  /*77e00*/  LDL.LU R5, [R1+0x22e0] ;  /* 0x0022e00001057983 */ /* 0x000ea80000300800 */
[----:B------:R-:W2:Y:S01]  /*77e10*/  LDL.LU R11, [R1+0x218] ;  /* 0x00021800010b7983 */ /* 0x000ea20000300800 */
[C---:B-----5:R-:W-:Y:S01]  /*77e20*/  VIADD R0, R71.reuse, UR68 ;  /* 0x0000004447007c36 */ /* 0x060fe20008000000 */
[----:B------:R-:W-:-:S02]  /*77e30*/  LEA.HI.X.SX32 R71, R71, R2, 0x1, P4 ;  /* 0x0000000247477211 */ /* 0x000fc400020f0eff */
[----:B------:R-:W5:Y:S02]  /*77e40*/  LDL.LU R9, [R1+0x21c] ;  /* 0x00021c0001097983 */ /* 0x000f640000300800 */
[CC--:B------:R-:W-:Y:S02]  /*77e50*/  IADD3 R68, P5, PT, R0.reuse, R3.reuse, RZ ;  /* 0x0000000300447210 */ /* 0x0c0fe40007fbe0ff */
[----:B------:R0:W-:Y:S02]  /*77e60*/  @P2 STG.E.U8 desc[UR20][R70.64], R72 ;  /* 0x0000004846002986 */ /* 0x0001e4000c101114 */
[----:B------:R-:W-:Y:S02]  /*77e70*/  LEA.HI.X.SX32 R69, R0, R2, 0x1, P5 ;  /* 0x0000000200457211 */ /* 0x000fe400028f0eff */
[----:B0-----:R-:W-:Y:S02]  /*77e80*/  SHF.R.S32.HI R70, RZ, 0x8, R73 ;  /* 0x00000008ff467819 */ /* 0x001fe40000011449 */
[----:B---3--:R-:W-:Y:S01]  /*77e90*/  ISETP.LT.AND P4, PT, R8, UR17, !P1 ;  /* 0x0000001108007c0c */ /* 0x008fe2000cf81270 */
[----:B------:R-:W-:Y:S01]  /*77ea0*/  VIADD R71, R0, UR68 ;  /* 0x0000004400477c36 */ /* 0x000fe20008000000 */
[----:B------:R-:W3:Y:S01]  /*77eb0*/  LDL.LU R8, [R1+0x230c] ;  /* 0x00230c0001087983 */ /* 0x000ee20000300800 */
[----:B----4-:R-:W-:Y:S01]  /*77ec0*/  ISETP.LT.AND P2, PT, R10, UR16, !P1 ;  /* 0x000000100a007c0c */ /* 0x010fe2000cf41270 */
[----:B------:R-:W0:Y:S02]  /*77ed0*/  LDCU UR17, c[0x0][0x39c] ;  /* 0x00007380ff1177ac */ /* 0x000e240008000800 */
[----:B------:R4:W-:Y:S01]  /*77ee0*/  @P0 STG.E.U8 desc[UR20][R68.64], R70 ;  /* 0x0000004644000986 */ /* 0x0009e2000c101114 */
[----:B------:R-:W0:Y:S01]  /*77ef0*/  LDCU UR16, c[0x0][0x3b8] ;  /* 0x00007700ff1077ac */ /* 0x000e220008000800 */
[----:B--2---:R-:W-:Y:S01]  /*77f00*/  ISETP.LT.AND P0, PT, R4, UR15, !P1 ;  /* 0x0000000f04007c0c */ /* 0x004fe2000cf01270 */
[----:B------:R-:W2:Y:S01]  /*77f10*/  LDCU UR15, c[0x0][0x3b8] ;  /* 0x00007700ff0f77ac */ /* 0x000ea20008000800 */
[----:B------:R-:W2:Y:S01]  /*77f20*/  LDL.LU R4, [R1+0x231c] ;  /* 0x00231c0001047983 */ /* 0x000ea20000300800 */
[----:B----4-:R-:W-:-:S04]  /*77f30*/  IADD3 R68, P5, PT, R71, R3, RZ ;  /* 0x0000000347447210 */ /* 0x010fc80007fbe0ff */
[----:B------:R-:W-:Y:S02]  /*77f40*/  LEA.HI.X.SX32 R69, R71, R2, 0x1, P5 ;  /* 0x0000000247457211 */ /* 0x000fe400028f0eff */
[----:B------:R-:W-:Y:S01]  /*77f50*/  F2FP.SATFINITE.E5M2.F32.PACK_AB_MERGE_C R0, R7, R6, RZ ;  /* 0x000000060700723e */ /* 0x000fe200048060ff */
[----:B------:R-:W-:Y:S01]  /*77f60*/  VIADD R71, R71, UR68 ;  /* 0x0000004447477c36 */ /* 0x000fe20008000000 */
[----:B------:R-:W4:Y:S02]  /*77f70*/  LDL.LU R6, [R1+0x220] ;  /* 0x0002200001067983 */ /* 0x000f240000300800 */
[----:B------:R-:W-:Y:S02]  /*77f80*/  PRMT R72, R0, 0x9910, RZ ;  /* 0x0000991000487816 */ /* 0x000fe400000000ff */
[----:B------:R0:W-:Y:S01]  /*77f90*/  @P3 STG.E.U8 desc[UR20][R68.64], R0 ;  /* 0x0000000044003986 */ /* 0x0001e2000c101114 */
[----:B------:R-:W-:-:S03]  /*77fa0*/  IADD3 R70, P3, PT, R71, R3, RZ ;  /* 0x0000000347467210 */ /* 0x000fc60007f7e0ff */
[----:B------:R-:W4:Y:S01]  /*77fb0*/  LDL.LU R7, [R1+0x224] ;  /* 0x0002240001077983 */ /* 0x000f220000300800 */
[----:B0-----:R-:W-:Y:S02]  /*77fc0*/  IMAD.MOV.U32 R69, RZ, RZ, R72 ;  /* 0x000000ffff457224 */ /* 0x001fe400078e0048 */
[C---:B------:R-:W-:Y:S01]  /*77fd0*/  VIADD R0, R71.reuse, UR68 ;  /* 0x0000004447007c36 */ /* 0x040fe20008000000 */
[-C--:B------:R-:W-:Y:S02]  /*77fe0*/  LEA.HI.X.SX32 R71, R71, R2.reuse, 0x1, P3 ;  /* 0x0000000247477211 */ /* 0x080fe400018f0eff */
[----:B------:R-:W-:Y:S02]  /*77ff0*/  SHF.R.S32.HI R69, RZ, 0x8, R69 ;  /* 0x00000008ff457819 */ /* 0x000fe40000011445 */
[C---:B------:R-:W-:Y:S02]  /*78000*/  IADD3 R68, P3, PT, R0.reuse, R3, RZ ;  /* 0x0000000300447210 */ /* 0x040fe40007f7e0ff */
[----:B-----5:R-:W-:Y:S01]  /*78010*/  F2FP.SATFINITE.E5M2.F32.PACK_AB_MERGE_C R72, R9, R11, RZ ;  /* 0x0000000b0948723e */ /* 0x020fe200048060ff */
[----:B------:R0:W-:Y:S01]  /*78020*/  @P4 STG.E.U8 desc[UR20][R70.64], R69 ;  /* 0x0000004546004986 */ /* 0x0001e2000c101114 */
[----:B------:R-:W-:Y:S01]  /*78030*/  ISETP.LT.AND P5, PT, R5, UR14, !P1 ;  /* 0x0000000e05007c0c */ /* 0x000fe2000cfa1270 */
[----:B------:R-:W5:Y:S02]  /*78040*/  LDCU UR14, c[0x0][0x39c] ;  /* 0x00007380ff0e77ac */ /* 0x000f640008000800 */
[----:B------:R-:W5:Y:S04]  /*78050*/  LDL.LU R5, [R1+0x2340] ;  /* 0x0023400001057983 */ /* 0x000f680000300800 */
[----:B------:R-:W5:Y:S01]  /*78060*/  LDL.LU R10, [R1+0x22f8] ;  /* 0x0022f800010a7983 */ /* 0x000f620000300800 */
[----:B0-----:R-:W-:-:S05]  /*78070*/  LEA.HI.X.SX32 R69, R0, R2, 0x1, P3 ;  /* 0x0000000200457211 */ /* 0x001fca00018f0eff */
[----:B------:R0:W-:Y:S01]  /*78080*/  @P2 STG.E.U8 desc[UR20][R68.64], R72 ;  /* 0x0000004844002986 */ /* 0x0001e2000c101114 */
[----:B--2---:R-:W-:Y:S01]  /*78090*/  ISETP.LT.AND P2, PT, R4, UR12, !P1 ;  /* 0x0000000c04007c0c */ /* 0x004fe2000cf41270 */
[----:B------:R-:W-:Y:S02]  /*780a0*/  VIADD R71, R0, UR68 ;  /* 0x0000004400477c36 */ /* 0x000fe40008000000 */
[----:B------:R-:W2:Y:S01]  /*780b0*/  LDL.LU R4, [R1+0x2300] ;  /* 0x0023000001047983 */ /* 0x000ea20000300800 */
[----:B------:R-:W-:Y:S01]  /*780c0*/  PRMT R70, R72, 0x9910, RZ ;  /* 0x0000991048467816 */ /* 0x000fe200000000ff */
[----:B------:R-:W1:Y:S02]  /*780d0*/  LDCU UR12, c[0x0][0x3b8] ;  /* 0x00007700ff0c77ac */ /* 0x000e640008000800 */
[----:B------:R-:W2:Y:S01]  /*780e0*/  LDL.LU R11, [R1+0x228] ;  /* 0x00022800010b7983 */ /* 0x000ea20000300800 */
[----:B0-----:R-:W-:Y:S01]  /*780f0*/  IADD3 R68, P4, PT, R71, R3, RZ ;  /* 0x0000000347447210 */ /* 0x001fe20007f9e0ff */
[----:B------:R-:W-:-:S02]  /*78100*/  IMAD.MOV.U32 R0, RZ, RZ, R70 ;  /* 0x000000ffff007224 */ /* 0x000fc400078e0046 */
[----:B------:R-:W2:Y:S01]  /*78110*/  LDL.LU R9, [R1+0x22c] ;  /* 0x00022c0001097983 */ /* 0x000ea20000300800 */
[C---:B------:R-:W-:Y:S01]  /*78120*/  LEA.HI.X.SX32 R69, R71.reuse, R2, 0x1, P4 ;  /* 0x0000000247457211 */ /* 0x040fe200020f0eff */
[----:B------:R-:W-:Y:S01]  /*78130*/  VIADD R71, R71, UR68 ;  /* 0x0000004447477c36 */ /* 0x000fe20008000000 */
[----:B------:R-:W-:-:S05]  /*78140*/  SHF.R.S32.HI R0, RZ, 0x8, R0 ;  /* 0x00000008ff007819 */ /* 0x000fca0000011400 */
[----:B------:R0:W-:Y:S01]  /*78150*/  @P0 STG.E.U8 desc[UR20][R68.64], R0 ;  /* 0x0000000044000986 */ /* 0x0001e2000c101114 */
[----:B------:R-:W-:Y:S02]  /*78160*/  IADD3 R70, P0, PT, R71, R3, RZ ;  /* 0x0000000347467210 */ /* 0x000fe40007f1e0ff */
[----:B----4-:R-:W-:Y:S02]  /*78170*/  F2FP.SATFINITE.E5M2.F32.PACK_AB_MERGE_C R72, R7, R6, RZ ;  /* 0x000000060748723e */ /* 0x010fe400048060ff */
[----:B---3--:R-:W-:Y:S01]  /*78180*/  ISETP.LT.AND P3, PT, R8, UR13, !P1 ;  /* 0x0000000d08007c0c */ /* 0x008fe2000cf61270 */
[----:B------:R-:W3:Y:S01]  /*78190*/  LDCU UR13, c[0x0][0x3b8] ;  /* 0x00007700ff0d77ac */ /* 0x000ee20008000800 */
[----:B------:R-:W4:Y:S04]  /*781a0*/  LDL.LU R8, [R1+0x2308] ;  /* 0x0023080001087983 */ /* 0x000f280000300800 */
[----:B------:R-:W3:Y:S01]  /*781b0*/  LDL.LU R6, [R1+0x230] ;  /* 0x0002300001067983 */ /* 0x000ee20000300800 */
[C---:B0-----:R-:W-:Y:S01]  /*781c0*/  VIADD R0, R71.reuse, UR68 ;  /* 0x0000004447007c36 */ /* 0x041fe20008000000 */
[----:B------:R-:W-:-:S02]  /*781d0*/  LEA.HI.X.SX32 R71, R71, R2, 0x1, P0 ;  /* 0x0000000247477211 */ /* 0x000fc400000f0eff */
[----:B------:R-:W3:Y:S04]  /*781e0*/  LDL.LU R7, [R1+0x234] ;  /* 0x0002340001077983 */ /* 0x000ee80000300800 */
[----:B------:R0:W-:Y:S01]  /*781f0*/  @P5 STG.E.U8 desc[UR20][R70.64], R72 ;  /* 0x0000004846005986 */ /* 0x0001e2000c101114 */
[----:B-----5:R-:W-:Y:S01]  /*78200*/  ISETP.LT.AND P0, PT, R5, UR11, !P1 ;  /* 0x0000000b05007c0c */ /* 0x020fe2000cf01270 */
[----:B------:R-:W5:Y:S02]  /*78210*/  LDCU UR11, c[0x0][0x39c] ;  /* 0x00007380ff0b77ac */ /* 0x000f640008000800 */
[----:B------:R-:W3:Y:S01]  /*78220*/  LDL.LU R5, [R1+0x2338] ;  /* 0x0023380001057983 */ /* 0x000ee20000300800 */
[----:B--2---:R-:W-:Y:S02]  /*78230*/  ISETP.LT.AND P5, PT, R4, UR9, !P1 ;  /* 0x0000000904007c0c */ /* 0x004fe4000cfa1270 */
[----:B------:R-:W-:Y:S01]  /*78240*/  PRMT R73, R72, 0x9910, RZ ;  /* 0x0000991048497816 */ /* 0x000fe200000000ff */
[----:B------:R-:W2:Y:S01]  /*78250*/  LDL.LU R4, [R1+0x2348] ;  /* 0x0023480001047983 */ /* 0x000ea20000300800 */
[C---:B------:R-:W-:Y:S01]  /*78260*/  IADD3 R68, P4, PT, R0.reuse, R3, RZ ;  /* 0x0000000300447210 */ /* 0x040fe20007f9e0ff */
[C---:B0-----:R-:W-:Y:S01]  /*78270*/  VIADD R71, R0.reuse, UR68 ;  /* 0x0000004400477c36 */ /* 0x041fe20008000000 */
[----:B------:R-:W-:Y:S01]  /*78280*/  SHF.R.S32.HI R70, RZ, 0x8, R73 ;  /* 0x00000008ff467819 */ /* 0x000fe20000011449 */
[----:B------:R-:W0:Y:S01]  /*78290*/  LDCU UR9, c[0x0][0x3b8] ;  /* 0x00007700ff0977ac */ /* 0x000e220008000800 */
[----:B------:R-:W-:-:S02]  /*782a0*/  LEA.HI.X.SX32 R69, R0, R2, 0x1, P4 ;  /* 0x0000000200457211 */ /* 0x000fc400020f0eff */
[----:B------:R-:W-:Y:S02]  /*782b0*/  F2FP.SATFINITE.E5M2.F32.PACK_AB_MERGE_C R0, R9, R11, RZ ;  /* 0x0000000b0900723e */ /* 0x000fe400048060ff */
        /* <DEDUP_REMOVED lines=14> */
[----:B----4-:R-:W-:Y:S01]  /*783a0*/  ISETP.LT.AND P3, PT, R8, UR8, !P1 ;  /* 0x0000000808007c0c */ /* 0x010fe2000cf61270 */
[----:B------:R0:W-:Y:S01]  /*783b0*/  @P0 STG.E.U8 desc[UR20][R70.64], R69 ;  /* 0x0000004546000986 */ /* 0x0001e2000c101114 */
[----:B------:R-:W-:Y:S01]  /*783c0*/  ISETP.LT.AND P4, PT, R10, UR10, !P1 ;  /* 0x0000000a0a007c0c */ /* 0x000fe2000cf81270 */
[----:B------:R-:W4:Y:S02]  /*783d0*/  LDCU UR10, c[0x0][0x3b8] ;  /* 0x00007700ff0a77ac */ /* 0x000f240008000800 */
[----:B------:R-:W4:Y:S01]  /*783e0*/  LDL.LU R8, [R1+0x2310] ;  /* 0x0023100001087983 */ /* 0x000f220000300800 */
[----:B---3--:R-:W-:Y:S01]  /*783f0*/  F2FP.SATFINITE.E5M2.F32.PACK_AB_MERGE_C R72, R7, R6, RZ ;  /* 0x000000060748723e */ /* 0x008fe200048060ff */
[----:B------:R-:W3:Y:S02]  /*78400*/  LDCU UR8, c[0x0][0x3b8] ;  /* 0x00007700ff0877ac */ /* 0x000ee40008000800 */
[----:B------:R-:W3:Y:S01]  /*78410*/  LDL.LU R10, [R1+0x2320] ;  /* 0x00232000010a7983 */ /* 0x000ee20000300800 */
        /* <DEDUP_REMOVED lines=25> */
[C---:B------:R-:W-:Y:S02]  /*785b0*/  IADD3 R68, P5, PT, R0.reuse, R3, RZ ;  /* 0x0000000300447210 */ /* 0x040fe40007fbe0ff */
[----:B------:R0:W-:Y:S02]  /*785c0*/  @P3 STG.E.U8 desc[UR20][R70.64], R72 ;  /* 0x0000004846003986 */ /* 0x0001e4000c101114 */
[----:B------:R-:W-:Y:S02]  /*785d0*/  LEA.HI.X.SX32 R69, R0, R2, 0x1, P5 ;  /* 0x0000000200457211 */ /* 0x000fe400028f0eff */
[----:B0-----:R-:W-:Y:S02]  /*785e0*/  SHF.R.S32.HI R70, RZ, 0x8, R73 ;  /* 0x00000008ff467819 */ /* 0x001fe40000011449 */
[----:B----4-:R-:W-:Y:S01]  /*785f0*/  ISETP.LT.AND P4, PT, R8, UR4, !P1 ;  /* 0x0000000408007c0c */ /* 0x010fe2000cf81270 */
[----:B------:R-:W-:-:S02]  /*78600*/  VIADD R71, R0, UR68 ;  /* 0x0000004400477c36 */ /* 0x000fc40008000000 */
[----:B------:R0:W-:Y:S01]  /*78610*/  @P0 STG.E.U8 desc[UR20][R68.64], R70 ;  /* 0x0000004644000986 */ /* 0x0001e2000c101114 */
[----:B------:R-:W4:Y:S03]  /*78620*/  LDCU UR4, c[0x0][0x39c] ;  /* 0x00007380ff0477ac */ /* 0x000f260008000800 */
[----:B------:R-:W4:Y:S01]  /*78630*/  LDL.LU R8, [R1+0x2364] ;  /* 0x0023640001087983 */ /* 0x000f220000300800 */
[----:B---3--:R-:W-:Y:S01]  /*78640*/  ISETP.LT.AND P3, PT, R10, UR74, !P1 ;  /* 0x0000004a0a007c0c */ /* 0x008fe2000cf61270 */
[----:B------:R-:W3:Y:S01]  /*78650*/  LDCU UR74, c[0x0][0x39c] ;  /* 0x00007380ff4a77ac */ /* 0x000ee20008000800 */
[----:B------:R-:W0:Y:S01]  /*78660*/  LDCU UR68, c[0x0][0x39c] ;  /* 0x00007380ff4477ac */ /* 0x000e220008000800 */
[----:B--2---:R-:W-:Y:S01]  /*78670*/  ISETP.LT.AND P0, PT, R4, UR73, !P1 ;  /* 0x0000004904007c0c */ /* 0x004fe2000cf01270 */
[----:B------:R-:W2:Y:S01]  /*78680*/  LDCU UR73, c[0x0][0x3b8] ;  /* 0x00007700ff4977ac */ /* 0x000ea20008000800 */
[----:B------:R-:W2:Y:S01]  /*78690*/  LDL.LU R4, [R1+0x2318] ;  /* 0x0023180001047983 */ /* 0x000ea20000300800 */
[----:B0-----:R-:W-:-:S04]  /*786a0*/  IADD3 R68, P5, PT, R71, R3, RZ ;  /* 0x0000000347447210 */ /* 0x001fc80007fbe0ff */
[----:B------:R-:W-:Y:S02]  /*786b0*/  LEA.HI.X.SX32 R69, R71, R2, 0x1, P5 ;  /* 0x0000000247457211 */ /* 0x000fe400028f0eff */
[----:B------:R-:W-:Y:S01]  /*786c0*/  F2FP.SATFINITE.E5M2.F32.PACK_AB_MERGE_C R0, R7, R6, RZ ;  /* 0x000000060700723e */ /* 0x000fe200048060ff */
[----:B------:R-:W-:Y:S01]  /*786d0*/  VIADD R71, R71, UR71 ;  /* 0x0000004747477c36 */ /* 0x000fe20008000000 */
[----:B------:R-:W3:Y:S01]  /*786e0*/  LDL.LU R6, [R1+0x250] ;  /* 0x0002500001067983 */ /* 0x000ee20000300800 */
[----:B------:R-:W0:Y:S01]  /*786f0*/  LDCU UR71, c[0x0][0x3b8] ;  /* 0x00007700ff4777ac */ /* 0x000e220008000800 */
[----:B------:R-:W-:Y:S02]  /*78700*/  PRMT R72, R0, 0x9910, RZ ;  /* 0x0000991000487816 */ /* 0x000fe400000000ff */
[----:B------:R1:W-:Y:S01]  /*78710*/  @P2 STG.E.U8 desc[UR20][R68.64], R0 ;  /* 0x0000000044002986 */ /* 0x0003e2000c101114 */
[----:B------:R-:W-:-:S03]  /*78720*/  IADD3 R70, P2, PT, R71, R3, RZ ;  /* 0x0000000347467210 */ /* 0x000fc60007f5e0ff */
[----:B------:R-:W3:Y:S01]  /*78730*/  LDL.LU R7, [R1+0x254] ;  /* 0x0002540001077983 */ /* 0x000ee20000300800 */
[----:B-1----:R-:W-:Y:S02]  /*78740*/  IMAD.MOV.U32 R69, RZ, RZ, R72 ;  /* 0x000000ffff457224 */ /* 0x002fe400078e0048 */
[C---:B------:R-:W-:Y:S01]  /*78750*/  VIADD R0, R71.reuse, UR70 ;  /* 0x0000004647007c36 */ /* 0x040fe20008000000 */
[-C--:B------:R-:W-:Y:S01]  /*78760*/  LEA.HI.X.SX32 R71, R71, R2.reuse, 0x1, P2 ;  /* 0x0000000247477211 */ /* 0x080fe200010f0eff */
[----:B------:R-:W1:Y:S01]  /*78770*/  LDCU UR70, c[0x0][0x39c] ;  /* 0x00007380ff4677ac */ /* 0x000e620008000800 */
[----:B------:R-:W-:Y:S02]  /*78780*/  SHF.R.S32.HI R69, RZ, 0x8, R69 ;  /* 0x00000008ff457819 */ /* 0x000fe40000011445 */
[C---:B------:R-:W-:Y:S02]  /*78790*/  IADD3 R68, P2, PT, R0.reuse, R3, RZ ;  /* 0x0000000300447210 */ /* 0x040fe40007f5e0ff */
[----:B-----5:R-:W-:Y:S01]  /*787a0*/  F2FP.SATFINITE.E5M2.F32.PACK_AB_MERGE_C R72, R9, R11, RZ ;  /* 0x0000000b0948723e */ /* 0x020fe200048060ff */
[----:B------:R5:W-:Y:S01]  /*787b0*/  @P4 STG.E.U8 desc[UR20][R70.64], R69 ;  /* 0x0000004546004986 */ /* 0x000be2000c101114 */
[----:B------:R-:W-:Y:S01]  /*787c0*/  ISETP.LT.AND P5, PT, R5, UR72, !P1 ;  /* 0x0000004805007c0c */ /* 0x000fe2000cfa1270 */
[----:B------:R-:W0:Y:S02]  /*787d0*/  LDCU UR72, c[0x0][0x39c] ;  /* 0x00007380ff4877ac */ /* 0x000e240008000800 */
[----:B------:R-:W3:Y:S04]  /*787e0*/  LDL.LU R5, [R1+0x233c] ;  /* 0x00233c0001057983 */ /* 0x000ee80000300800 */
[----:B------:R-:W3:Y:S01]  /*787f0*/  LDL.LU R10, [R1+0x234c] ;  /* 0x00234c00010a7983 */ /* 0x000ee20000300800 */
[----:B-----5:R-:W-:-:S05]  /*78800*/  LEA.HI.X.SX32 R69, R0, R2, 0x1, P2 ;  /* 0x0000000200457211 */ /* 0x020fca00010f0eff */
[----:B------:R5:W-:Y:S01]  /*78810*/  @P3 STG.E.U8 desc[UR20][R68.64], R72 ;  /* 0x0000004844003986 */ /* 0x000be2000c101114 */
[----:B--2---:R-:W-:Y:S01]  /*78820*/  ISETP.LT.AND P3, PT, R4, UR66, !P1 ;  /* 0x0000004204007c0c */ /* 0x004fe2000cf61270 */
[----:B------:R-:W-:Y:S02]  /*78830*/  VIADD R71, R0, UR67 ;  /* 0x0000004300477c36 */ /* 0x000fe40008000000 */
[----:B------:R-:W2:Y:S01]  /*78840*/  LDL.LU R4, [R1+0x2354] ;  /* 0x0023540001047983 */ /* 0x000ea20000300800 */
[----:B------:R-:W-:Y:S01]  /*78850*/  PRMT R70, R72, 0x9910, RZ ;  /* 0x0000991048467816 */ /* 0x000fe200000000ff */
[----:B------:R-:W0:Y:S02]  /*78860*/  LDCU UR67, c[0x0][0x3b8] ;  /* 0x00007700ff4377ac */ /* 0x000e240008000800 */
[----:B------:R-:W2:Y:S01]  /*78870*/  LDL.LU R11, [R1+0x258] ;  /* 0x00025800010b7983 */ /* 0x000ea20000300800 */
[CC--:B-----5:R-:W-:Y:S01]  /*78880*/  IADD3 R68, P4, PT, R71.reuse, R3.reuse, RZ ;  /* 0x0000000347447210 */ /* 0x0e0fe20007f9e0ff */
[----:B------:R-:W-:Y:S01]  /*78890*/  IMAD.MOV.U32 R0, RZ, RZ, R70 ;  /* 0x000000ffff007224 */ /* 0x000fe200078e0046 */
[----:B----4-:R-:W-:Y:S01]  /*788a0*/  ISETP.LT.AND P2, PT, R8, UR69, !P1 ;  /* 0x0000004508007c0c */ /* 0x010fe2000cf41270 */
[----:B------:R-:W4:Y:S01]  /*788b0*/  LDL.LU R9, [R1+0x25c] ;  /* 0x00025c0001097983 */ /* 0x000f220000300800 */
[C---:B------:R-:W-:Y:S01]  /*788c0*/  LEA.HI.X.SX32 R69, R71.reuse, R2, 0x1, P4 ;  /* 0x0000000247457211 */ /* 0x040fe200020f0eff */
[----:B------:R-:W-:Y:S01]  /*788d0*/  VIADD R71, R71, UR65 ;  /* 0x0000004147477c36 */ /* 0x000fe20008000000 */
[----:B------:R-:W-:Y:S01]  /*788e0*/  SHF.R.S32.HI R0, RZ, 0x8, R0 ;  /* 0x00000008ff007819 */ /* 0x000fe20000011400 */
[----:B------:R-:W5:Y:S01]  /*788f0*/  LDL.LU R8, [R1+0x2360] ;  /* 0x0023600001087983 */ /* 0x000f620000300800 */
[----:B------:R-:W0:Y:S03]  /*78900*/  LDCU UR69, c[0x0][0x3b8] ;  /* 0x00007700ff4577ac */ /* 0x000e260008000800 */
[----:B------:R1:W-:Y:S01]  /*78910*/  @P0 STG.E.U8 desc[UR20][R68.64], R0 ;  /* 0x0000000044000986 */ /* 0x0003e2000c101114 */
[----:B------:R-:W-:Y:S01]  /*78920*/  IADD3 R70, P0, PT, R71, R3, RZ ;  /* 0x0000000347467210 */ /* 0x000fe20007f1e0ff */
[----:B------:R-:W0:Y:S01]  /*78930*/  LDCU UR65, c[0x0][0x3b8] ;  /* 0x00007700ff4177ac */ /* 0x000e220008000800 */
[----:B---3--:R-:W-:-:S02]  /*78940*/  F2FP.SATFINITE.E5M2.F32.PACK_AB_MERGE_C R72, R7, R6, RZ ;  /* 0x000000060748723e */ /* 0x008fc400048060ff */
[----:B------:R-:W3:Y:S01]  /*78950*/  LDL.LU R6, [R1+0x260] ;  /* 0x0002600001067983 */ /* 0x000ee20000300800 */
[----:B------:R-:W0:Y:S03]  /*78960*/  LDCU UR66, c[0x0][0x39c] ;  /* 0x00007380ff4277ac */ /* 0x000e260008000800 */
[----:B------:R-:W3:Y:S01]  /*78970*/  LDL.LU R7, [R1+0x264] ;  /* 0x0002640001077983 */ /* 0x000ee20000300800 */
[C---:B-1----:R-:W-:Y:S01]  /*78980*/  VIADD R0, R71.reuse, UR64 ;  /* 0x0000004047007c36 */ /* 0x042fe20008000000 */
[----:B------:R-:W-:Y:S01]  /*78990*/  LEA.HI.X.SX32 R71, R71, R2, 0x1, P0 ;  /* 0x0000000247477211 */ /* 0x000fe200000f0eff */
[----:B------:R-:W1:Y:S04]  /*789a0*/  LDCU UR64, c[0x0][0x3b8] ;  /* 0x00007700ff4077ac */ /* 0x000e680008000800 */
[----:B------:R0:W-:Y:S01]  /*789b0*/  @P5 STG.E.U8 desc[UR20][R70.64], R72 ;  /* 0x0000004846005986 */ /* 0x0001e2000c101114 */
[----:B------:R-:W-:Y:S01]  /*789c0*/  ISETP.LT.AND P0, PT, R5, UR63, !P1 ;  /* 0x0000003f05007c0c */ /* 0x000fe2000cf01270 */
[----:B------:R-:W0:Y:S02]  /*789d0*/  LDCU UR63, c[0x0][0x3b8] ;  /* 0x00007700ff3f77ac */ /* 0x000e240008000800 */
[----:B------:R-:W3:Y:S01]  /*789e0*/  LDL.LU R5, [R1+0x2330] ;  /* 0x0023300001057983 */ /* 0x000ee20000300800 */
[----:B--2---:R-:W-:-:S02]  /*789f0*/  ISETP.LT.AND P5, PT, R4, UR60, !P1 ;  /* 0x0000003c04007c0c */ /* 0x004fc4000cfa1270 */
[----:B------:R-:W-:Y:S01]  /*78a00*/  PRMT R73, R72, 0x9910, RZ ;  /* 0x0000991048497816 */ /* 0x000fe200000000ff */
[----:B------:R-:W2:Y:S01]  /*78a10*/  LDL.LU R4, [R1+0x2344] ;  /* 0x0023440001047983 */ /* 0x000ea20000300800 */
[C---:B------:R-:W-:Y:S01]  /*78a20*/  IADD3 R68, P4, PT, R0.reuse, R3, RZ ;  /* 0x0000000300447210 */ /* 0x040fe20007f9e0ff */
[C---:B0-----:R-:W-:Y:S01]  /*78a30*/  VIADD R71, R0.reuse, UR61 ;  /* 0x0000003d00477c36 */ /* 0x041fe20008000000 */
[----:B------:R-:W-:Y:S01]  /*78a40*/  SHF.R.S32.HI R70, RZ, 0x8, R73 ;  /* 0x00000008ff467819 */ /* 0x000fe20000011449 */
[----:B------:R-:W0:Y:S01]  /*78a50*/  LDCU UR61, c[0x0][0x3b8] ;  /* 0x00007700ff3d77ac */ /* 0x000e220008000800 */
[----:B------:R-:W-:Y:S02]  /*78a60*/  LEA.HI.X.SX32 R69, R0, R2, 0x1, P4 ;  /* 0x0000000200457211 */ /* 0x000fe400020f0eff */
[----:B----4-:R-:W-:Y:S01]  /*78a70*/  F2FP.SATFINITE.E5M2.F32.PACK_AB_MERGE_C R0, R9, R11, RZ ;  /* 0x0000000b0900723e */ /* 0x010fe200048060ff */
[----:B------:R-:W4:Y:S01]  /*78a80*/  LDCU UR60, c[0x0][0x3b8] ;  /* 0x00007700ff3c77ac */ /* 0x000f220008000800 */
[----:B------:R-:W4:Y:S04]  /*78a90*/  LDL.LU R11, [R1+0x268] ;  /* 0x00026800010b7983 */ /* 0x000f280000300800 */
[----:B------:R0:W-:Y:S01]  /*78aa0*/  @P2 STG.E.U8 desc[UR20][R68.64], R70 ;  /* 0x0000004644002986 */ /* 0x0001e2000c101114 */
[----:B------:R-:W-:-:S03]  /*78ab0*/  PRMT R72, R0, 0x9910, RZ ;  /* 0x0000991000487816 */ /* 0x000fc600000000ff */
[----:B------:R-:W4:Y:S01]  /*78ac0*/  LDL.LU R9, [R1+0x26c] ;  /* 0x00026c0001097983 */ /* 0x000f220000300800 */
[----:B0-----:R-:W-:-:S04]  /*78ad0*/  IADD3 R68, P2, PT, R71, R3, RZ ;  /* 0x0000000347447210 */ /* 0x001fc80007f5e0ff */
[C---:B------:R-:W-:Y:S01]  /*78ae0*/  LEA.HI.X.SX32 R69, R71.reuse, R2, 0x1, P2 ;  /* 0x0000000247457211 */ /* 0x040fe200010f0eff */
[----:B------:R-:W-:Y:S01]  /*78af0*/  VIADD R71, R71, UR58 ;  /* 0x0000003a47477c36 */ /* 0x000fe20008000000 */
[----:B-----5:R-:W-:Y:S01]  /*78b00*/  ISETP.LT.AND P2, PT, R8, UR59, !P1 ;  /* 0x0000003b08007c0c */ /* 0x020fe2000cf41270 */
[----:B------:R-:W0:Y:S01]  /*78b10*/  LDCU UR59, c[0x0][0x3b8] ;  /* 0x00007700ff3b77ac */ /* 0x000e220008000800 */
[----:B------:R-:W-:Y:S01]  /*78b20*/  ISETP.LT.AND P4, PT, R10, UR62, !P1 ;  /* 0x0000003e0a007c0c */ /* 0x000fe2000cf81270 */
[----:B------:R5:W-:Y:S01]  /*78b30*/  @P3 STG.E.U8 desc[UR20][R68.64], R0 ;  /* 0x0000000044003986 */ /* 0x000be2000c101114 */
[----:B------:R-:W-:Y:S01]  /*78b40*/  IADD3 R70, P3, PT, R71, R3, RZ ;  /* 0x0000000347467210 */ /* 0x000fe20007f7e0ff */
[----:B------:R-:W0:Y:S02]  /*78b50*/  LDCU UR62, c[0x0][0x3b8] ;  /* 0x00007700ff3e77ac */ /* 0x000e240008000800 */
[----:B------:R-:W4:Y:S01]  /*78b60*/  LDL.LU R8, [R1+0x2368] ;  /* 0x0023680001087983 */ /* 0x000f220000300800 */
[----:B------:R-:W0:Y:S03]  /*78b70*/  LDCU UR58, c[0x0][0x3b8] ;  /* 0x00007700ff3a77ac */ /* 0x000e260008000800 */
[----:B------:R-:W4:Y:S01]  /*78b80*/  LDL.LU R10, [R1+0x2374] ;  /* 0x00237400010a7983 */ /* 0x000f220000300800 */
[----:B-----5:R-:W-:-:S02]  /*78b90*/  IMAD.MOV.U32 R69, RZ, RZ, R72 ;  /* 0x000000ffff457224 */ /* 0x020fc400078e0048 */
[C---:B------:R-:W-:Y:S01]  /*78ba0*/  VIADD R0, R71.reuse, UR57 ;  /* 0x0000003947007c36 */ /* 0x040fe20008000000 */
[----:B------:R-:W-:Y:S01]  /*78bb0*/  LEA.HI.X.SX32 R71, R71, R2, 0x1, P3 ;  /* 0x0000000247477211 */ /* 0x000fe200018f0eff */
[----:B------:R-:W5:Y:S01]  /*78bc0*/  LDCU UR57, c[0x0][0x3b8] ;  /* 0x00007700ff3977ac */ /* 0x000f620008000800 */
[----:B------:R-:W-:Y:S02]  /*78bd0*/  SHF.R.S32.HI R69, RZ, 0x8, R69 ;  /* 0x00000008ff457819 */ /* 0x000fe40000011445 */
[----:B------:R-:W-:-:S03]  /*78be0*/  IADD3 R68, P3, PT, R0, R3, RZ ;  /* 0x0000000300447210 */ /* 0x000fc60007f7e0ff */
[----:B------:R0:W-:Y:S02]  /*78bf0*/  @P0 STG.E.U8 desc[UR20][R70.64], R69 ;  /* 0x0000004546000986 */ /* 0x0001e4000c101114 */
[----:B0-----:R-:W-:Y:S02]  /*78c00*/  LEA.HI.X.SX32 R69, R0, R2, 0x1, P3 ;  /* 0x0000000200457211 */ /* 0x001fe400018f0eff */
[----:B--2---:R-:W-:Y:S02]  /*78c10*/  ISETP.LT.AND P3, PT, R4, UR54, !P1 ;  /* 0x0000003604007c0c */ /* 0x004fe4000cf61270 */
[----:B---3--:R-:W-:Y:S01]  /*78c20*/  F2FP.SATFINITE.E5M2.F32.PACK_AB_MERGE_C R72, R7, R6, RZ ;  /* 0x000000060748723e */ /* 0x008fe200048060ff */
[----:B------:R-:W2:Y:S01]  /*78c30*/  LDL.LU R4, [R1+0x2384] ;  /* 0x0023840001047983 */ /* 0x000ea20000300800 */
[----:B------:R-:W-:Y:S01]  /*78c40*/  VIADD R71, R0, UR55 ;  /* 0x0000003700477c36 */ /* 0x000fe20008000000 */
[----:B------:R-:W-:Y:S01]  /*78c50*/  ISETP.LT.AND P0, PT, R5, UR56, !P1 ;  /* 0x0000003805007c0c */ /* 0x000fe2000cf01270 */
[----:B------:R-:W0:Y:S01]  /*78c60*/  LDCU UR56, c[0x0][0x3b8] ;  /* 0x00007700ff3877ac */ /* 0x000e220008000800 */
[----:B------:R-:W-:Y:S01]  /*78c70*/  PRMT R70, R72, 0x9910, RZ ;  /* 0x0000991048467816 */ /* 0x000fe200000000ff */
[----:B------:R3:W-:Y:S01]  /*78c80*/  @P4 STG.E.U8 desc[UR20][R68.64], R72 ;  /* 0x0000004844004986 */ /* 0x0007e2000c101114 */
[----:B------:R-:W0:Y:S03]  /*78c90*/  LDCU UR55, c[0x0][0x3b8] ;  /* 0x00007700ff3777ac */ /* 0x000e260008000800 */
[----:B------:R-:W-:Y:S01]  /*78ca0*/  IMAD.MOV.U32 R0, RZ, RZ, R70 ;  /* 0x000000ffff007224 */ /* 0x000fe200078e0046 */
[----:B------:R-:W5:Y:S01]  /*78cb0*/  LDL.LU R6, [R1+0x270] ;  /* 0x0002700001067983 */ /* 0x000f620000300800 */
[----:B------:R-:W0:Y:S03]  /*78cc0*/  LDCU UR54, c[0x0][0x3b8] ;  /* 0x00007700ff3677ac */ /* 0x000e260008000800 */
[----:B------:R-:W5:Y:S01]  /*78cd0*/  LDL.LU R7, [R1+0x274] ;  /* 0x0002740001077983 */ /* 0x000f620000300800 */
[----:B---3--:R-:W-:-:S03]  /*78ce0*/  IADD3 R68, P4, PT, R71, R3, RZ ;  /* 0x0000000347447210 */ /* 0x008fc60007f9e0ff */
[----:B------:R-:W3:Y:S01]  /*78cf0*/  LDL.LU R5, [R1+0x232c] ;  /* 0x00232c0001057983 */ /* 0x000ee20000300800 */
[----:B------:R-:W-:Y:S02]  /*78d00*/  SHF.R.S32.HI R0, RZ, 0x8, R0 ;  /* 0x00000008ff007819 */ /* 0x000fe40000011400 */
[C---:B------:R-:W-:Y:S01]  /*78d10*/  LEA.HI.X.SX32 R69, R71.reuse, R2, 0x1, P4 ;  /* 0x0000000247457211 */ /* 0x040fe200020f0eff */
[----:B------:R-:W-:Y:S01]  /*78d20*/  VIADD R71, R71, UR53 ;  /* 0x0000003547477c36 */ /* 0x000fe20008000000 */
[----:B----4-:R-:W-:Y:S01]  /*78d30*/  F2FP.SATFINITE.E5M2.F32.PACK_AB_MERGE_C R72, R9, R11, RZ ;  /* 0x0000000b0948723e */ /* 0x010fe200048060ff */
[----:B------:R-:W4:Y:S01]  /*78d40*/  LDCU UR53, c[0x0][0x3b8] ;  /* 0x00007700ff3577ac */ /* 0x000f220008000800 */
[----:B------:R-:W3:Y:S02]  /*78d50*/  LDL.LU R11, [R1+0x278] ;  /* 0x00027800010b7983 */ /* 0x000ee40000300800 */
[----:B------:R-:W-:Y:S02]  /*78d60*/  IADD3 R70, P4, PT, R71, R3, RZ ;  /* 0x0000000347467210 */ /* 0x000fe40007f9e0ff */
[----:B------:R0:W-:Y:S01]  /*78d70*/  @P5 STG.E.U8 desc[UR20][R68.64], R0 ;  /* 0x0000000044005986 */ /* 0x0001e2000c101114 */
[----:B------:R-:W-:-:S03]  /*78d80*/  PRMT R73, R72, 0x9910, RZ ;  /* 0x0000991048497816 */ /* 0x000fc600000000ff */
[----:B------:R-:W3:Y:S01]  /*78d90*/  LDL.LU R9, [R1+0x27c] ;  /* 0x00027c0001097983 */ /* 0x000ee20000300800 */
[C---:B0-----:R-:W-:Y:S01]  /*78da0*/  VIADD R0, R71.reuse, UR52 ;  /* 0x0000003447007c36 */ /* 0x041fe20008000000 */
[-C--:B------:R-:W-:Y:S01]  /*78db0*/  LEA.HI.X.SX32 R71, R71, R2.reuse, 0x1, P4 ;  /* 0x0000000247477211 */ /* 0x080fe200020f0eff */
[----:B------:R-:W0:Y:S03]  /*78dc0*/  LDCU UR52, c[0x0][0x3b8] ;  /* 0x00007700ff3477ac */ /* 0x000e260008000800 */
[C---:B------:R-:W-:Y:S01]  /*78dd0*/  IADD3 R68, P5, PT, R0.reuse, R3, RZ ;  /* 0x0000000300447210 */ /* 0x040fe20007fbe0ff */
[----:B------:R1:W-:Y:S03]  /*78de0*/  @P2 STG.E.U8 desc[UR20][R70.64], R72 ;  /* 0x0000004846002986 */ /* 0x0003e6000c101114 */
[----:B------:R-:W-:-:S02]  /*78df0*/  LEA.HI.X.SX32 R69, R0, R2, 0x1, P5 ;  /* 0x0000000200457211 */ /* 0x000fc400028f0eff */
[----:B------:R-:W-:Y:S01]  /*78e00*/  ISETP.LT.AND P4, PT, R8, UR51, !P1 ;  /* 0x0000003308007c0c */ /* 0x000fe2000cf81270 */
[----:B------:R-:W0:Y:S01]  /*78e10*/  LDCU UR51, c[0x0][0x3b8] ;  /* 0x00007700ff3377ac */ /* 0x000e220008000800 */
[----:B------:R-:W4:Y:S01]  /*78e20*/  LDL.LU R8, [R1+0x235c] ;  /* 0x00235c0001087983 */ /* 0x000f220000300800 */
[----:B-1----:R-:W-:-:S05]  /*78e30*/  SHF.R.S32.HI R70, RZ, 0x8, R73 ;  /* 0x00000008ff467819 */ /* 0x002fca0000011449 */
[----:B------:R1:W-:Y:S01]  /*78e40*/  @P0 STG.E.U8 desc[UR20][R68.64], R70 ;  /* 0x0000004644000986 */ /* 0x0003e2000c101114 */
[----:B--2---:R-:W-:Y:S01]  /*78e50*/  ISETP.LT.AND P0, PT, R4, UR48, !P1 ;  /* 0x0000003004007c0c */ /* 0x004fe2000cf01270 */
[----:B------:R-:W-:Y:S02]  /*78e60*/  VIADD R71, R0, UR49 ;  /* 0x0000003100477c36 */ /* 0x000fe40008000000 */
[----:B------:R-:W2:Y:S01]  /*78e70*/  LDL.LU R4, [R1+0x236c] ;  /* 0x00236c0001047983 */ /* 0x000ea20000300800 */
[----:B------:R-:W-:Y:S01]  /*78e80*/  ISETP.LT.AND P2, PT, R10, UR50, !P1 ;  /* 0x000000320a007c0c */ /* 0x000fe2000cf41270 */
[----:B------:R-:W0:Y:S01]  /*78e90*/  LDCU UR50, c[0x0][0x3b8] ;  /* 0x00007700ff3277ac */ /* 0x000e220008000800 */
[C---:B-1----:R-:W-:Y:S01]  /*78ea0*/  IADD3 R68, P5, PT, R71.reuse, R3, RZ ;  /* 0x0000000347447210 */ /* 0x042fe20007fbe0ff */
[----:B------:R-:W1:Y:S03]  /*78eb0*/  LDCU UR49, c[0x0][0x3b8] ;  /* 0x00007700ff3177ac */ /* 0x000e660008000800 */
[----:B------:R-:W-:Y:S01]  /*78ec0*/  LEA.HI.X.SX32 R69, R71, R2, 0x1, P5 ;  /* 0x0000000247457211 */ /* 0x000fe200028f0eff */
[----:B------:R-:W0:Y:S01]  /*78ed0*/  LDCU UR48, c[0x0][0x3b8] ;  /* 0x00007700ff3077ac */ /* 0x000e220008000800 */
[----:B-----5:R-:W-:Y:S01]  /*78ee0*/  F2FP.SATFINITE.E5M2.F32.PACK_AB_MERGE_C R0, R7, R6, RZ ;  /* 0x000000060700723e */ /* 0x020fe200048060ff */
[----:B------:R-:W-:Y:S01]  /*78ef0*/  VIADD R71, R71, UR46 ;  /* 0x0000002e47477c36 */ /* 0x000fe20008000000 */
[----:B------:R-:W5:Y:S01]  /*78f00*/  LDL.LU R6, [R1+0x280] ;  /* 0x0002800001067983 */ /* 0x000f620000300800 */
[----:B------:R-:W0:Y:S01]  /*78f10*/  LDCU UR46, c[0x0][0x3b8] ;  /* 0x00007700ff2e77ac */ /* 0x000e220008000800 */
[----:B------:R-:W-:-:S02]  /*78f20*/  PRMT R72, R0, 0x9910, RZ ;  /* 0x0000991000487816 */ /* 0x000fc400000000ff */
[----:B------:R1:W-:Y:S01]  /*78f30*/  @P3 STG.E.U8 desc[UR20][R68.64], R0 ;  /* 0x0000000044003986 */ /* 0x0003e2000c101114 */
[----:B------:R-:W-:-:S03]  /*78f40*/  IADD3 R70, P3, PT, R71, R3, RZ ;  /* 0x0000000347467210 */ /* 0x000fc60007f7e0ff */
[----:B------:R-:W5:Y:S01]  /*78f50*/  LDL.LU R7, [R1+0x284] ;  /* 0x0002840001077983 */ /* 0x000f620000300800 */
[----:B-1----:R-:W-:Y:S02]  /*78f60*/  IMAD.MOV.U32 R69, RZ, RZ, R72 ;  /* 0x000000ffff457224 */ /* 0x002fe400078e0048 */
[C---:B------:R-:W-:Y:S01]  /*78f70*/  VIADD R0, R71.reuse, UR45 ;  /* 0x0000002d47007c36 */ /* 0x040fe20008000000 */
[-C--:B------:R-:W-:Y:S01]  /*78f80*/  LEA.HI.X.SX32 R71, R71, R2.reuse, 0x1, P3 ;  /* 0x0000000247477211 */ /* 0x080fe200018f0eff */
[----:B------:R-:W1:Y:S01]  /*78f90*/  LDCU UR45, c[0x0][0x3b8] ;  /* 0x00007700ff2d77ac */ /* 0x000e620008000800 */
[----:B------:R-:W-:Y:S02]  /*78fa0*/  SHF.R.S32.HI R69, RZ, 0x8, R69 ;  /* 0x00000008ff457819 */ /* 0x000fe40000011445 */
[C---:B------:R-:W-:Y:S02]  /*78fb0*/  IADD3 R68, P3, PT, R0.reuse, R3, RZ ;  /* 0x0000000300447210 */ /* 0x040fe40007f7e0ff */
[----:B---3--:R-:W-:Y:S01]  /*78fc0*/  F2FP.SATFINITE.E5M2.F32.PACK_AB_MERGE_C R72, R9, R11, RZ ;  /* 0x0000000b0948723e */ /* 0x008fe200048060ff */
[----:B------:R3:W-:Y:S01]  /*78fd0*/  @P4 STG.E.U8 desc[UR20][R70.64], R69 ;  /* 0x0000004546004986 */ /* 0x0007e2000c101114 */
[----:B------:R-:W-:Y:S01]  /*78fe0*/  ISETP.LT.AND P5, PT, R5, UR47, !P1 ;  /* 0x0000002f05007c0c */ /* 0x000fe2000cfa1270 */
[----:B------:R-:W0:Y:S02]  /*78ff0*/  LDCU UR47, c[0x0][0x3b8] ;  /* 0x00007700ff2f77ac */ /* 0x000e240008000800 */
[----:B------:R-:W5:Y:S04]  /*79000*/  LDL.LU R5, [R1+0x2394] ;  /* 0x0023940001057983 */ /* 0x000f680000300800 */
[----:B------:R-:W5:Y:S01]  /*79010*/  LDL.LU R10, [R1+0x239c] ;  /* 0x00239c00010a7983 */ /* 0x000f620000300800 */
[----:B---3--:R-:W-:-:S05]  /*79020*/  LEA.HI.X.SX32 R69, R0, R2, 0x1, P3 ;  /* 0x0000000200457211 */ /* 0x008fca00018f0eff */
[----:B------:R3:W-:Y:S01]  /*79030*/  @P2 STG.E.U8 desc[UR20][R68.64], R72 ;  /* 0x0000004844002986 */ /* 0x0007e2000c101114 */
[----:B--2---:R-:W-:Y:S01]  /*79040*/  ISETP.LT.AND P2, PT, R4, UR42, !P1 ;  /* 0x0000002a04007c0c */ /* 0x004fe2000cf41270 */
[----:B------:R-:W-:Y:S02]  /*79050*/  VIADD R71, R0, UR43 ;  /* 0x0000002b00477c36 */ /* 0x000fe40008000000 */
[----:B------:R-:W2:Y:S01]  /*79060*/  LDL.LU R4, [R1+0x2350] ;  /* 0x0023500001047983 */ /* 0x000ea20000300800 */
[----:B------:R-:W-:Y:S01]  /*79070*/  PRMT R70, R72, 0x9910, RZ ;  /* 0x0000991048467816 */ /* 0x000fe200000000ff */
[----:B------:R-:W0:Y:S02]  /*79080*/  LDCU UR43, c[0x0][0x3b8] ;  /* 0x00007700ff2b77ac */ /* 0x000e240008000800 */
[----:B------:R-:W2:Y:S01]  /*79090*/  LDL.LU R11, [R1+0x288] ;  /* 0x00028800010b7983 */ /* 0x000ea20000300800 */
[CC--:B---3--:R-:W-:Y:S01]  /*790a0*/  IADD3 R68, P4, PT, R71.reuse, R3.reuse, RZ ;  /* 0x0000000347447210 */ /* 0x0c8fe20007f9e0ff */
[----:B------:R-:W-:Y:S01]  /*790b0*/  IMAD.MOV.U32 R0, RZ, RZ, R70 ;  /* 0x000000ffff007224 */ /* 0x000fe200078e0046 */
[----:B----4-:R-:W-:Y:S01]  /*790c0*/  ISETP.LT.AND P3, PT, R8, UR44, !P1 ;  /* 0x0000002c08007c0c */ /* 0x010fe2000cf61270 */
[----:B------:R-:W3:Y:S01]  /*790d0*/  LDL.LU R9, [R1+0x28c] ;  /* 0x00028c0001097983 */ /* 0x000ee20000300800 */
[C---:B------:R-:W-:Y:S01]  /*790e0*/  LEA.HI.X.SX32 R69, R71.reuse, R2, 0x1, P4 ;  /* 0x0000000247457211 */ /* 0x040fe200020f0eff */
[----:B------:R-:W-:Y:S01]  /*790f0*/  VIADD R71, R71, UR41 ;  /* 0x0000002947477c36 */ /* 0x000fe20008000000 */
[----:B------:R-:W-:Y:S01]  /*79100*/  SHF.R.S32.HI R0, RZ, 0x8, R0 ;  /* 0x00000008ff007819 */ /* 0x000fe20000011400 */
[----:B------:R-:W4:Y:S01]  /*79110*/  LDL.LU R8, [R1+0x2358] ;  /* 0x0023580001087983 */ /* 0x000f220000300800 */
[----:B------:R-:W0:Y:S03]  /*79120*/  LDCU UR44, c[0x0][0x3b8] ;  /* 0x00007700ff2c77ac */ /* 0x000e260008000800 */
[----:B------:R1:W-:Y:S01]  /*79130*/  @P0 STG.E.U8 desc[UR20][R68.64], R0 ;  /* 0x0000000044000986 */ /* 0x0003e2000c101114 */
[----:B------:R-:W-:Y:S01]  /*79140*/  IADD3 R70, P0, PT, R71, R3, RZ ;  /* 0x0000000347467210 */ /* 0x000fe20007f1e0ff */
[----:B------:R-:W0:Y:S01]  /*79150*/  LDCU UR42, c[0x0][0x3b8] ;  /* 0x00007700ff2a77ac */ /* 0x000e220008000800 */
[----:B-----5:R-:W-:-:S02]  /*79160*/  F2FP.SATFINITE.E5M2.F32.PACK_AB_MERGE_C R72, R7, R6, RZ ;  /* 0x000000060748723e */ /* 0x020fc400048060ff */
[----:B------:R-:W5:Y:S01]  /*79170*/  LDL.LU R6, [R1+0x290] ;  /* 0x0002900001067983 */ /* 0x000f620000300800 */
[----:B------:R-:W0:Y:S03]  /*79180*/  LDCU UR41, c[0x0][0x3b8] ;  /* 0x00007700ff2977ac */ /* 0x000e260008000800 */
[----:B------:R-:W5:Y:S01]  /*79190*/  LDL.LU R7, [R1+0x294] ;  /* 0x0002940001077983 */ /* 0x000f620000300800 */
[C---:B-1----:R-:W-:Y:S01]  /*791a0*/  VIADD R0, R71.reuse, UR40 ;  /* 0x0000002847007c36 */ /* 0x042fe20008000000 */
[----:B------:R-:W-:Y:S01]  /*791b0*/  LEA.HI.X.SX32 R71, R71, R2, 0x1, P0 ;  /* 0x0000000247477211 */ /* 0x000fe200000f0eff */
[----:B------:R-:W1:Y:S04]  /*791c0*/  LDCU UR40, c[0x0][0x3b8] ;  /* 0x00007700ff2877ac */ /* 0x000e680008000800 */
[----:B------:R0:W-:Y:S01]  /*791d0*/  @P5 STG.E.U8 desc[UR20][R70.64], R72 ;  /* 0x0000004846005986 */ /* 0x0001e2000c101114 */
[----:B------:R-:W-:Y:S01]  /*791e0*/  ISETP.LT.AND P0, PT, R5, UR39, !P1 ;  /* 0x0000002705007c0c */ /* 0x000fe2000cf01270 */
[----:B------:R-:W0:Y:S02]  /*791f0*/  LDCU UR39, c[0x0][0x3b8] ;  /* 0x00007700ff2777ac */ /* 0x000e240008000800 */
[----:B------:R-:W5:Y:S01]  /*79200*/  LDL.LU R5, [R1+0x238c] ;  /* 0x00238c0001057983 */ /* 0x000f620000300800 */
        /* <DEDUP_REMOVED lines=8> */
[----:B---3--:R-:W-:Y:S01]  /*79290*/  F2FP.SATFINITE.E5M2.F32.PACK_AB_MERGE_C R0, R9, R11, RZ ;  /* 0x0000000b0900723e */ /* 0x008fe200048060ff */
[----:B------:R-:W3:Y:S02]  /*792a0*/  LDCU UR37, c[0x0][0x3b8] ;  /* 0x00007700ff2577ac */ /* 0x000ee40008000800 */
[----:B------:R0:W-:Y:S01]  /*792b0*/  @P3 STG.E.U8 desc[UR20][R68.64], R70 ;  /* 0x0000004644003986 */ /* 0x0001e2000c101114 */
[----:B------:R-:W-:Y:S01]  /*792c0*/  ISETP.LT.AND P4, PT, R10, UR77, !P1 ;  /* 0x0000004d0a007c0c */ /* 0x000fe2000cf81270 */
[----:B------:R-:W1:Y:S02]  /*792d0*/  LDCU UR77, c[0x0][0x3b8] ;  /* 0x00007700ff4d77ac */ /* 0x000e640008000800 */
[----:B------:R-:W3:Y:S01]  /*792e0*/  LDL.LU R10, [R1+0x298] ;  /* 0x00029800010a7983 */ /* 0x000ee20000300800 */
[----:B------:R-:W-:-:S03]  /*792f0*/  PRMT R72, R0, 0x9910, RZ ;  /* 0x0000991000487816 */ /* 0x000fc600000000ff */
[----:B------:R-:W3:Y:S01]  /*79300*/  LDL.LU R11, [R1+0x29c] ;  /* 0x00029c00010b7983 */ /* 0x000ee20000300800 */
[----:B0-----:R-:W-:-:S03]  /*79310*/  IADD3 R68, P3, PT, R71, R3, RZ ;  /* 0x0000000347447210 */ /* 0x001fc60007f7e0ff */
[----:B------:R-:W3:Y:S01]  /*79320*/  LDL.LU R9, [R1+0x23a8] ;  /* 0x0023a80001097983 */ /* 0x000ee20000300800 */
[C---:B------:R-:W-:Y:S01]  /*79330*/  LEA.HI.X.SX32 R69, R71.reuse, R2, 0x1, P3 ;  /* 0x0000000247457211 */ /* 0x040fe200018f0eff */
[----:B------:R-:W-:Y:S01]  /*79340*/  VIADD R71, R71, UR35 ;  /* 0x0000002347477c36 */ /* 0x000fe20008000000 */
[----:B----4-:R-:W-:Y:S01]  /*79350*/  ISETP.LT.AND P3, PT, R8, UR36, !P1 ;  /* 0x0000002408007c0c */ /* 0x010fe2000cf61270 */
[----:B------:R-:W0:Y:S01]  /*79360*/  LDCU UR36, c[0x0][0x3b8] ;  /* 0x00007700ff2477ac */ /* 0x000e220008000800 */
[----:B------:R-:W4:Y:S01]  /*79370*/  LDL.LU R8, [R1+0x2370] ;  /* 0x0023700001087983 */ /* 0x000f220000300800 */
[----:B------:R-:W0:Y:S03]  /*79380*/  LDCU UR35, c[0x0][0x3b8] ;  /* 0x00007700ff2377ac */ /* 0x000e260008000800 */
[----:B------:R1:W-:Y:S01]  /*79390*/  @P2 STG.E.U8 desc[UR20][R68.64], R0 ;  /* 0x0000000044002986 */ /* 0x0003e2000c101114 */
[----:B------:R-:W-:Y:S01]  /*793a0*/  IADD3 R70, P2, PT, R71, R3, RZ ;  /* 0x0000000347467210 */ /* 0x000fe20007f5e0ff */
[----:B-1----:R-:W-:-:S02]  /*793b0*/  IMAD.MOV.U32 R69, RZ, RZ, R72 ;  /* 0x000000ffff457224 */ /* 0x002fc400078e0048 */
[C---:B------:R-:W-:Y:S01]  /*793c0*/  VIADD R0, R71.reuse, UR34 ;  /* 0x0000002247007c36 */ /* 0x040fe20008000000 */
[----:B------:R-:W-:Y:S01]  /*793d0*/  LEA.HI.X.SX32 R71, R71, R2, 0x1, P2 ;  /* 0x0000000247477211 */ /* 0x000fe200010f0eff */
[----:B------:R-:W1:Y:S01]  /*793e0*/  LDCU UR34, c[0x0][0x3b8] ;  /* 0x00007700ff2277ac */ /* 0x000e620008000800 */
[----:B------:R-:W-:Y:S02]  /*793f0*/  SHF.R.S32.HI R69, RZ, 0x8, R69 ;  /* 0x00000008ff457819 */ /* 0x000fe40000011445 */
[C---:B------:R-:W-:Y:S02]  /*79400*/  IADD3 R68, P2, PT, R0.reuse, R3, RZ ;  /* 0x0000000300447210 */ /* 0x040fe40007f5e0ff */
[----:B-----5:R-:W-:Y:S01]  /*79410*/  F2FP.SATFINITE.E5M2.F32.PACK_AB_MERGE_C R72, R7, R6, RZ ;  /* 0x000000060748723e */ /* 0x020fe200048060ff */
[----:B------:R5:W-:Y:S01]  /*79420*/  @P0 STG.E.U8 desc[UR20][R70.64], R69 ;  /* 0x0000004546000986 */ /* 0x000be2000c101114 */
[----:B------:R-:W-:Y:S01]  /*79430*/  ISETP.LT.AND P0, PT, R5, UR33, !P1 ;  /* 0x0000002105007c0c */ /* 0x000fe2000cf01270 */
[----:B------:R-:W0:Y:S02]  /*79440*/  LDCU UR33, c[0x0][0x3b8] ;  /* 0x00007700ff2177ac */ /* 0x000e240008000800 */
[----:B------:R-:W4:Y:S04]  /*79450*/  LDL.LU R6, [R1+0x2380] ;  /* 0x0023800001067983 */ /* 0x000f280000300800 */
[----:B------:R-:W4:Y:S01]  /*79460*/  LDL.LU R7, [R1+0x2a0] ;  /* 0x0002a00001077983 */ /* 0x000f220000300800 */
[----:B-----5:R-:W-:-:S03]  /*79470*/  LEA.HI.X.SX32 R69, R0, R2, 0x1, P2 ;  /* 0x0000000200457211 */ /* 0x020fc600010f0eff */
[----:B------:R-:W5:Y:S01]  /*79480*/  LDL.LU R5, [R1+0x2a4] ;  /* 0x0002a40001057983 */ /* 0x000f620000300800 */
[----:B--2---:R-:W-:Y:S01]  /*79490*/  ISETP.LT.AND P2, PT, R4, UR31, !P1 ;  /* 0x0000001f04007c0c */ /* 0x004fe2000cf41270 */
[----:B------:R-:W-:Y:S02]  /*794a0*/  VIADD R71, R0, UR32 ;  /* 0x0000002000477c36 */ /* 0x000fe40008000000 */
[----:B------:R-:W2:Y:S01]  /*794b0*/  LDL.LU R4, [R1+0x2388] ;  /* 0x0023880001047983 */ /* 0x000ea20000300800 */
[----:B------:R-:W-:Y:S01]  /*794c0*/  PRMT R70, R72, 0x9910, RZ ;  /* 0x0000991048467816 */ /* 0x000fe200000000ff */
[----:B------:R-:W0:Y:S02]  /*794d0*/  LDCU UR32, c[0x0][0x3b8] ;  /* 0x00007700ff2077ac */ /* 0x000e240008000800 */
[----:B------:R1:W-:Y:S02]  /*794e0*/  @P4 STG.E.U8 desc[UR20][R68.64], R72 ;  /* 0x0000004844004986 */ /* 0x0003e4000c101114 */
[----:B------:R-:W-:Y:S01]  /*794f0*/  IMAD.MOV.U32 R0, RZ, RZ, R70 ;  /* 0x000000ffff007224 */ /* 0x000fe200078e0046 */
[----:B------:R-:W0:Y:S01]  /*79500*/  LDCU UR31, c[0x0][0x3b8] ;  /* 0x00007700ff1f77ac */ /* 0x000e220008000800 */
[----:B------:R-:W2:Y:S03]  /*79510*/  LDL.LU R12, [R1+0x2a8] ;  /* 0x0002a800010c7983 */ /* 0x000ea60000300800 */
[----:B------:R-:W-:Y:S01]  /*79520*/  SHF.R.S32.HI R0, RZ, 0x8, R0 ;  /* 0x00000008ff007819 */ /* 0x000fe20000011400 */
[----:B------:R-:W2:Y:S01]  /*79530*/  LDL.LU R13, [R1+0x2ac] ;  /* 0x0002ac00010d7983 */ /* 0x000ea20000300800 */
[----:B-1----:R-:W-:-:S04]  /*79540*/  IADD3 R68, P4, PT, R71, R3, RZ ;  /* 0x0000000347447210 */ /* 0x002fc80007f9e0ff */
[C---:B------:R-:W-:Y:S01]  /*79550*/  LEA.HI.X.SX32 R69, R71.reuse, R2, 0x1, P4 ;  /* 0x0000000247457211 */ /* 0x040fe200020f0eff */
[----:B------:R-:W-:Y:S01]  /*79560*/  VIADD R71, R71, UR30 ;  /* 0x0000001e47477c36 */ /* 0x000fe20008000000 */
[----:B---3--:R-:W-:Y:S01]  /*79570*/  F2FP.SATFINITE.E5M2.F32.PACK_AB_MERGE_C R72, R11, R10, RZ ;  /* 0x0000000a0b48723e */ /* 0x008fe200048060ff */
[----:B------:R-:W1:Y:S01]  /*79580*/  LDCU UR30, c[0x0][0x3b8] ;  /* 0x00007700ff1e77ac */ /* 0x000e620008000800 */
[----:B------:R-:W3:Y:S02]  /*79590*/  LDL.LU R11, [R1+0x23a0] ;  /* 0x0023a000010b7983 */ /* 0x000ee40000300800 */
[CC--:B------:R-:W-:Y:S02]  /*795a0*/  IADD3 R70, P4, PT, R71.reuse, R3.reuse, RZ ;  /* 0x0000000347467210 */ /* 0x0c0fe40007f9e0ff */
[----:B------:R0:W-:Y:S01]  /*795b0*/  @P5 STG.E.U8 desc[UR20][R68.64], R0 ;  /* 0x0000000044005986 */ /* 0x0001e2000c101114 */
[----:B------:R-:W-:Y:S01]  /*795c0*/  PRMT R73, R72, 0x9910, RZ ;  /* 0x0000991048497816 */ /* 0x000fe200000000ff */
[C---:B0-----:R-:W-:Y:S01]  /*795d0*/  VIADD R0, R71.reuse, UR29 ;  /* 0x0000001d47007c36 */ /* 0x041fe20008000000 */
[-C--:B------:R-:W-:Y:S01]  /*795e0*/  LEA.HI.X.SX32 R71, R71, R2.reuse, 0x1, P4 ;  /* 0x0000000247477211 */ /* 0x080fe200020f0eff */
[----:B------:R-:W0:Y:S03]  /*795f0*/  LDCU UR29, c[0x0][0x3b8] ;  /* 0x00007700ff1d77ac */ /* 0x000e260008000800 */
[C---:B------:R-:W-:Y:S01]  /*79600*/  IADD3 R68, P5, PT, R0.reuse, R3, RZ ;  /* 0x0000000300447210 */ /* 0x040fe20007fbe0ff */
[----:B------:R1:W-:Y:S03]  /*79610*/  @P3 STG.E.U8 desc[UR20][R70.64], R72 ;  /* 0x0000004846003986 */ /* 0x0003e6000c101114 */
[----:B------:R-:W-:-:S02]  /*79620*/  LEA.HI.X.SX32 R69, R0, R2, 0x1, P5 ;  /* 0x0000000200457211 */ /* 0x000fc400028f0eff */
[----:B-1----:R-:W-:Y:S01]  /*79630*/  SHF.R.S32.HI R70, RZ, 0x8, R73 ;  /* 0x00000008ff467819 */ /* 0x002fe20000011449 */
[----:B------:R-:W-:Y:S01]  /*79640*/  VIADD R71, R0, UR27 ;  /* 0x0000001b00477c36 */ /* 0x000fe20008000000 */
[----:B----4-:R-:W-:Y:S01]  /*79650*/  ISETP.LT.AND P3, PT, R8, UR28, !P1 ;  /* 0x0000001c08007c0c */ /* 0x010fe2000cf61270 */
[----:B------:R-:W1:Y:S02]  /*79660*/  LDCU UR28, c[0x0][0x3b8] ;  /* 0x00007700ff1c77ac */ /* 0x000e640008000800 */
[----:B------:R4:W-:Y:S01]  /*79670*/  @P0 STG.E.U8 desc[UR20][R68.64], R70 ;  /* 0x0000004644000986 */ /* 0x0009e2000c101114 */
[----:B------:R-:W-:Y:S01]  /*79680*/  ISETP.LT.AND P4, PT, R9, UR76, !P1 ;  /* 0x0000004c09007c0c */ /* 0x000fe2000cf81270 */
[----:B------:R-:W0:Y:S01]  /*79690*/  LDCU UR76, c[0x0][0x3b8] ;  /* 0x00007700ff4c77ac */ /* 0x000e220008000800 */
[----:B-----5:R-:W-:Y:S01]  /*796a0*/  F2FP.SATFINITE.E5M2.F32.PACK_AB_MERGE_C R0, R5, R7, RZ ;  /* 0x000000070500723e */ /* 0x020fe200048060ff */
[----:B------:R-:W5:Y:S01]  /*796b0*/  LDCU UR27, c[0x0][0x3b8] ;  /* 0x00007700ff1b77ac */ /* 0x000f620008000800 */
[----:B----4-:R-:W-:-:S04]  /*796c0*/  IADD3 R68, P5, PT, R71, R3, RZ ;  /* 0x0000000347447210 */ /* 0x010fc80007fbe0ff */
[C---:B------:R-:W-:Y:S02]  /*796d0*/  LEA.HI.X.SX32 R69, R71.reuse, R2, 0x1, P5 ;  /* 0x0000000247457211 */ /* 0x040fe400028f0eff */
[----:B--2---:R-:W-:Y:S01]  /*796e0*/  ISETP.LT.AND P5, PT, R4, UR25, !P1 ;  /* 0x0000001904007c0c */ /* 0x004fe2000cfa1270 */
[----:B------:R-:W-:Y:S01]  /*796f0*/  VIADD R71, R71, UR24 ;  /* 0x0000001847477c36 */ /* 0x000fe20008000000 */
[----:B------:R-:W2:Y:S01]  /*79700*/  LDL.LU R4, [R1+0x23b0] ;  /* 0x0023b00001047983 */ /* 0x000ea20000300800 */
[----:B------:R-:W-:Y:S01]  /*79710*/  PRMT R72, R0, 0x9910, RZ ;  /* 0x0000991000487816 */ /* 0x000fe200000000ff */
[----:B------:R-:W4:Y:S02]  /*79720*/  LDCU UR25, c[0x0][0x3b8] ;  /* 0x00007700ff1977ac */ /* 0x000f240008000800 */
[----:B------:R-:W4:Y:S01]  /*79730*/  LDL.LU R10, [R1+0x237c] ;  /* 0x00237c00010a7983 */ /* 0x000f220000300800 */
[----:B------:R-:W-:Y:S01]  /*79740*/  ISETP.LT.AND P0, PT, R6, UR26, !P1 ;  /* 0x0000001a06007c0c */ /* 0x000fe2000cf01270 */
[----:B------:R-:W0:Y:S02]  /*79750*/  LDCU UR26, c[0x0][0x3b8] ;  /* 0x00007700ff1a77ac */ /* 0x000e240008000800 */
[----:B------:R-:W4:Y:S01]  /*79760*/  LDL.LU R5, [R1+0x2378] ;  /* 0x0023780001057983 */ /* 0x000f220000300800 */
[----:B------:R-:W0:Y:S03]  /*79770*/  LDCU UR24, c[0x0][0x3b8] ;  /* 0x00007700ff1877ac */ /* 0x000e260008000800 */
[----:B------:R-:W4:Y:S04]  /*79780*/  LDL.LU R8, [R1+0x2b0] ;  /* 0x0002b00001087983 */ /* 0x000f280000300800 */
[----:B------:R-:W5:Y:S04]  /*79790*/  LDL.LU R9, [R1+0x2b4] ;  /* 0x0002b40001097983 */ /* 0x000f680000300800 */
[----:B------:R-:W5:Y:S04]  /*797a0*/  LDL.LU R6, [R1+0x2b8] ;  /* 0x0002b80001067983 */ /* 0x000f680000300800 */
[----:B------:R-:W5:Y:S04]  /*797b0*/  LDL.LU R7, [R1+0x2bc] ;  /* 0x0002bc0001077983 */ /* 0x000f680000300800 */
[----:B------:R0:W-:Y:S01]  /*797c0*/  @P2 STG.E.U8 desc[UR20][R68.64], R0 ;  /* 0x0000000044002986 */ /* 0x0001e2000c101114 */
[----:B------:R-:W-:Y:S01]  /*797d0*/  IADD3 R70, P2, PT, R71, R3, RZ ;  /* 0x0000000347467210 */ /* 0x000fe20007f5e0ff */
[----:B0-----:R-:W-:-:S02]  /*797e0*/  IMAD.MOV.U32 R69, RZ, RZ, R72 ;  /* 0x000000ffff457224 */ /* 0x001fc400078e0048 */
[C---:B------:R-:W-:Y:S01]  /*797f0*/  VIADD R0, R71.reuse, UR23 ;  /* 0x0000001747007c36 */ /* 0x040fe20008000000 */
[----:B------:R-:W-:Y:S01]  /*79800*/  LEA.HI.X.SX32 R71, R71, R2, 0x1, P2 ;  /* 0x0000000247477211 */ /* 0x000fe200010f0eff */
[----:B------:R-:W0:Y:S01]  /*79810*/  LDCU UR23, c[0x0][0x3b8] ;  /* 0x00007700ff1777ac */ /* 0x000e220008000800 */
[----:B------:R-:W-:Y:S02]  /*79820*/  SHF.R.S32.HI R69, RZ, 0x8, R69 ;  /* 0x00000008ff457819 */ /* 0x000fe40000011445 */
[CC--:B------:R-:W-:Y:S02]  /*79830*/  IADD3 R68, P2, PT, R0.reuse, R3.reuse, RZ ;  /* 0x0000000300447210 */ /* 0x0c0fe40007f5e0ff */
[----:B------:R-:W-:Y:S01]  /*79840*/  F2FP.SATFINITE.E5M2.F32.PACK_AB_MERGE_C R72, R13, R12, RZ ;  /* 0x0000000c0d48723e */ /* 0x000fe200048060ff */
[----:B------:R0:W-:Y:S02]  /*79850*/  @P4 STG.E.U8 desc[UR20][R70.64], R69 ;  /* 0x0000004546004986 */ /* 0x0001e4000c101114 */
[CC--:B0-----:R-:W-:Y:S01]  /*79860*/  LEA.HI.X.SX32 R69, R0.reuse, R2.reuse, 0x1, P2 ;  /* 0x0000000200457211 */ /* 0x0c1fe200010f0eff */
[----:B------:R-:W-:Y:S01]  /*79870*/  VIADD R71, R0, UR19 ;  /* 0x0000001300477c36 */ /* 0x000fe20008000000 */
[----:B------:R-:W-:Y:S01]  /*79880*/  PRMT R73, R72, 0x9910, RZ ;  /* 0x0000991048497816 */ /* 0x000fe200000000ff */
[----:B------:R-:W0:Y:S02]  /*79890*/  LDCU UR19, c[0x0][0x3b8] ;  /* 0x00007700ff1377ac */ /* 0x000e240008000800 */
[----:B------:R0:W-:Y:S01]  /*798a0*/  @P3 STG.E.U8 desc[UR20][R68.64], R72 ;  /* 0x0000004844003986 */ /* 0x0001e2000c101114 */
[CC--:B------:R-:W-:Y:S01]  /*798b0*/  IADD3 R70, P3, PT, R71.reuse, R3.reuse, RZ ;  /* 0x0000000347467210 */ /* 0x0c0fe20007f7e0ff */
[----:B------:R-:W-:Y:S01]  /*798c0*/  VIADD R0, R71, UR18 ;  /* 0x0000001247007c36 */ /* 0x000fe20008000000 */
[----:B---3--:R-:W-:Y:S01]  /*798d0*/  ISETP.LT.AND P2, PT, R11, UR22, !P1 ;  /* 0x000000160b007c0c */ /* 0x008fe2000cf41270 */
[----:B------:R-:W3:Y:S01]  /*798e0*/  LDCU UR22, c[0x0][0x3b8] ;  /* 0x00007700ff1677ac */ /* 0x000ee20008000800 */
[----:B------:R-:W-:Y:S01]  /*798f0*/  LEA.HI.X.SX32 R71, R71, R2, 0x1, P3 ;  /* 0x0000000247477211 */ /* 0x000fe200018f0eff */
[----:B------:R-:W0:Y:S01]  /*79900*/  LDCU UR18, c[0x0][0x3b8] ;  /* 0x00007700ff1277ac */ /* 0x000e220008000800 */
[----:B--2---:R-:W-:Y:S01]  /*79910*/  ISETP.LT.AND P3, PT, R4, UR17, !P1 ;  /* 0x0000001104007c0c */ /* 0x004fe2000cf61270 */
[----:B0-----:R-:W-:Y:S01]  /*79920*/  IMAD.MOV.U32 R69, RZ, RZ, R73 ;  /* 0x000000ffff457224 */ /* 0x001fe200078e0049 */
[----:B------:R-:W2:Y:S01]  /*79930*/  LDL.LU R4, [R1+0x23a4] ;  /* 0x0023a40001047983 */ /* 0x000ea20000300800 */
[----:B------:R-:W-:Y:S01]  /*79940*/  IADD3 R68, P4, PT, R0, R3, RZ ;  /* 0x0000000300447210 */ /* 0x000fe20007f9e0ff */
[----:B------:R-:W0:Y:S02]  /*79950*/  LDCU UR17, c[0x0][0x3b8] ;  /* 0x00007700ff1177ac */ /* 0x000e240008000800 */
[----:B------:R-:W-:-:S05]  /*79960*/  SHF.R.S32.HI R69, RZ, 0x8, R69 ;  /* 0x00000008ff457819 */ /* 0x000fca0000011445 */
[----:B------:R0:W-:Y:S01]  /*79970*/  @P0 STG.E.U8 desc[UR20][R70.64], R69 ;  /* 0x0000004546000986 */ /* 0x0001e2000c101114 */
[----:B----4-:R-:W-:Y:S01]  /*79980*/  ISETP.LT.AND P0, PT, R10, UR14, !P1 ;  /* 0x0000000e0a007c0c */ /* 0x010fe2000cf01270 */
[----:B------:R-:W4:Y:S01]  /*79990*/  LDCU UR14, c[0x0][0x3b8] ;  /* 0x00007700ff0e77ac */ /* 0x000f220008000800 */
[C---:B0-----:R-:W-:Y:S02]  /*799a0*/  LEA.HI.X.SX32 R69, R0.reuse, R2, 0x1, P4 ;  /* 0x0000000200457211 */ /* 0x041fe400020f0eff */
[----:B------:R-:W-:Y:S02]  /*799b0*/  ISETP.LT.AND P4, PT, R5, UR75, !P1 ;  /* 0x0000004b05007c0c */ /* 0x000fe4000cf81270 */
[----:B-----5:R-:W-:Y:S01]  /*799c0*/  F2FP.SATFINITE.E5M2.F32.PACK_AB_MERGE_C R74, R7, R6, RZ ;  /* 0x00000006074a723e */ /* 0x020fe200048060ff */
[----:B------:R-:W5:Y:S01]  /*799d0*/  LDL.LU R5, [R1+0x2390] ;  /* 0x0023900001057983 */ /* 0x000f620000300800 */
[----:B------:R-:W-:Y:S01]  /*799e0*/  F2FP.SATFINITE.E5M2.F32.PACK_AB_MERGE_C R70, R9, R8, RZ ;  /* 0x000000080946723e */ /* 0x000fe200048060ff */
[----:B------:R-:W-:Y:S01]  /*799f0*/  VIADD R71, R0, UR13 ;  /* 0x0000000d00477c36 */ /* 0x000fe20008000000 */
[----:B------:R-:W0:Y:S01]  /*79a00*/  LDCU UR13, c[0x0][0x3b8] ;  /* 0x00007700ff0d77ac */ /* 0x000e220008000800 */
[----:B------:R-:W3:Y:S01]  /*79a10*/  LDL.LU R10, [R1+0x23b8] ;  /* 0x0023b800010a7983 */ /* 0x000ee20000300800 */
[----:B------:R-:W0:Y:S03]  /*79a20*/  LDCU UR75, c[0x0][0x3b8] ;  /* 0x00007700ff4b77ac */ /* 0x000e260008000800 */
[----:B------:R-:W3:Y:S04]  /*79a30*/  LDL.LU R6, [R1+0x23c0] ;  /* 0x0023c00001067983 */ /* 0x000ee80000300800 */
[----:B------:R-:W4:Y:S04]  /*79a40*/  LDL.LU R11, [R1+0x2c0] ;  /* 0x0002c000010b7983 */ /* 0x000f280000300800 */
[----:B------:R-:W4:Y:S04]  /*79a50*/  LDL.LU R8, [R1+0x2c4] ;  /* 0x0002c40001087983 */ /* 0x000f280000300800 */
[----:B------:R0:W-:Y:S01]  /*79a60*/  @P5 STG.E.U8 desc[UR20][R68.64], R70 ;  /* 0x0000004644005986 */ /* 0x0001e2000c101114 */
[----:B------:R-:W-:Y:S01]  /*79a70*/  VIADD R0, R71, UR16 ;  /* 0x0000001047007c36 */ /* 0x000fe20008000000 */
[----:B------:R-:W1:Y:S02]  /*79a80*/  LDCU UR16, c[0x0][0x3b8] ;  /* 0x00007700ff1077ac */ /* 0x000e640008000800 */
[----:B------:R-:W5:Y:S01]  /*79a90*/  LDL.LU R9, [R1+0x2c8] ;  /* 0x0002c80001097983 */ /* 0x000f620000300800 */
[----:B0-----:R-:W-:-:S02]  /*79aa0*/  PRMT R69, R70, 0x9910, RZ ;  /* 0x0000991046457816 */ /* 0x001fc400000000ff */
[C---:B------:R-:W-:Y:S02]  /*79ab0*/  IADD3 R70, P5, PT, R71.reuse, R3, RZ ;  /* 0x0000000347467210 */ /* 0x040fe40007fbe0ff */
[----:B------:R-:W-:Y:S02]  /*79ac0*/  SHF.R.S32.HI R69, RZ, 0x8, R69 ;  /* 0x00000008ff457819 */ /* 0x000fe40000011445 */
[----:B------:R-:W-:-:S05]  /*79ad0*/  LEA.HI.X.SX32 R71, R71, R2, 0x1, P5 ;  /* 0x0000000247477211 */ /* 0x000fca00028f0eff */
[----:B------:R0:W-:Y:S01]  /*79ae0*/  @P2 STG.E.U8 desc[UR20][R70.64], R69 ;  /* 0x0000004546002986 */ /* 0x0001e2000c101114 */
[----:B--2---:R-:W-:Y:S01]  /*79af0*/  ISETP.LT.AND P2, PT, R4, UR11, !P1 ;  /* 0x0000000b04007c0c */ /* 0x004fe2000cf41270 */
[C---:B------:R-:W-:Y:S02]  /*79b00*/  VIADD R72, R0.reuse, UR15 ;  /* 0x0000000f00487c36 */ /* 0x040fe40008000000 */
[----:B------:R-:W2:Y:S01]  /*79b10*/  LDL.LU R4, [R1+0x2cc] ;  /* 0x0002cc0001047983 */ /* 0x000ea20000300800 */
[C---:B------:R-:W-:Y:S01]  /*79b20*/  IADD3 R68, P5, PT, R0.reuse, R3, RZ ;  /* 0x0000000300447210 */ /* 0x040fe20007fbe0ff */
[----:B------:R-:W1:Y:S02]  /*79b30*/  LDCU UR15, c[0x0][0x3b8] ;  /* 0x00007700ff0f77ac */ /* 0x000e640008000800 */
[----:B------:R-:W2:Y:S01]  /*79b40*/  LDL.LU R7, [R1+0x23ac] ;  /* 0x0023ac0001077983 */ /* 0x000ea20000300800 */
[----:B0-----:R-:W-:Y:S01]  /*79b50*/  LEA.HI.X.SX32 R69, R0, R2, 0x1, P5 ;  /* 0x0000000200457211 */ /* 0x001fe200028f0eff */
[----:B------:R-:W0:Y:S01]  /*79b60*/  LDCU UR11, c[0x0][0x3b8] ;  /* 0x00007700ff0b77ac */ /* 0x000e220008000800 */
[----:B------:R-:W-:-:S03]  /*79b70*/  PRMT R0, R74, 0x9910, RZ ;  /* 0x000099104a007816 */ /* 0x000fc600000000ff */
[----:B------:R1:W-:Y:S01]  /*79b80*/  @P3 STG.E.U8 desc[UR20][R68.64], R74 ;  /* 0x0000004a44003986 */ /* 0x0003e2000c101114 */
[CC--:B------:R-:W-:Y:S02]  /*79b90*/  IADD3 R70, P3, PT, R72.reuse, R3.reuse, RZ ;  /* 0x0000000348467210 */ /* 0x0c0fe40007f7e0ff */
[----:B------:R-:W-:Y:S02]  /*79ba0*/  SHF.R.S32.HI R0, RZ, 0x8, R0 ;  /* 0x00000008ff007819 */ /* 0x000fe40000011400 */
[C---:B------:R-:W-:Y:S01]  /*79bb0*/  LEA.HI.X.SX32 R71, R72.reuse, R2, 0x1, P3 ;  /* 0x0000000248477211 */ /* 0x040fe200018f0eff */
[----:B------:R-:W-:Y:S01]  /*79bc0*/  VIADD R73, R72, UR12 ;  /* 0x0000000c48497c36 */ /* 0x000fe20008000000 */
[----:B------:R-:W0:Y:S03]  /*79bd0*/  LDCU UR12, c[0x0][0x3b8] ;  /* 0x00007700ff0c77ac */ /* 0x000e260008000800 */
[----:B------:R4:W-:Y:S01]  /*79be0*/  @P0 STG.E.U8 desc[UR20][R70.64], R0 ;  /* 0x0000000046000986 */ /* 0x0009e2000c101114 */
[----:B-1----:R-:W-:-:S02]  /*79bf0*/  IADD3 R68, P5, PT, R73, R3, RZ ;  /* 0x0000000349447210 */ /* 0x002fc40007fbe0ff */
[----:B---3--:R-:W-:Y:S01]  /*79c00*/  ISETP.LT.AND P0, PT, R6, UR4, !P1 ;  /* 0x0000000406007c0c */ /* 0x008fe2000cf01270 */
[C---:B------:R-:W-:Y:S01]  /*79c10*/  VIADD R75, R73.reuse, UR10 ;  /* 0x0000000a494b7c36 */ /* 0x040fe20008000000 */
[----:B------:R-:W3:Y:S01]  /*79c20*/  LDL.LU R6, [R1+0x23b4] ;  /* 0x0023b40001067983 */ /* 0x000ee20000300800 */
[----:B------:R-:W-:Y:S01]  /*79c30*/  LEA.HI.X.SX32 R69, R73, R2, 0x1, P5 ;  /* 0x0000000249457211 */ /* 0x000fe200028f0eff */
[----:B------:R-:W1:Y:S01]  /*79c40*/  LDCU UR10, c[0x0][0x3b8] ;  /* 0x00007700ff0a77ac */ /* 0x000e620008000800 */
[----:B----4-:R-:W-:Y:S01]  /*79c50*/  F2FP.SATFINITE.E5M2.F32.PACK_AB_MERGE_C R0, R8, R11, RZ ;  /* 0x0000000b0800723e */ /* 0x010fe200048060ff */
[C---:B------:R-:W-:Y:S01]  /*79c60*/  VIADD R74, R75.reuse, UR9 ;  /* 0x000000094b4a7c36 */ /* 0x040fe20008000000 */
[----:B------:R-:W-:Y:S01]  /*79c70*/  ISETP.LT.AND P3, PT, R10, UR6, !P1 ;  /* 0x000000060a007c0c */ /* 0x000fe2000cf61270 */
[----:B------:R-:W4:Y:S02]  /*79c80*/  LDCU UR9, c[0x0][0x3b8] ;  /* 0x00007700ff0977ac */ /* 0x000f240008000800 */
[----:B------:R0:W-:Y:S01]  /*79c90*/  @P4 STG.E.U8 desc[UR20][R68.64], R0 ;  /* 0x0000000044004986 */ /* 0x0001e2000c101114 */
[----:B------:R-:W-:Y:S01]  /*79ca0*/  IADD3 R70, P4, PT, R75, R3, RZ ;  /* 0x000000034b467210 */ /* 0x000fe20007f9e0ff */
[----:B------:R-:W1:Y:S01]  /*79cb0*/  LDCU UR4, c[0x0][0x3b8] ;  /* 0x00007700ff0477ac */ /* 0x000e620008000800 */
[----:B------:R-:W-:-:S02]  /*79cc0*/  PRMT R73, R0, 0x9910, RZ ;  /* 0x0000991000497816 */ /* 0x000fc400000000ff */
[-C--:B------:R-:W-:Y:S01]  /*79cd0*/  LEA.HI.X.SX32 R71, R75, R2.reuse, 0x1, P4 ;  /* 0x000000024b477211 */ /* 0x080fe200020f0eff */
[C---:B------:R-:W-:Y:S01]  /*79ce0*/  VIADD R72, R74.reuse, UR8 ;  /* 0x000000084a487c36 */ /* 0x040fe20008000000 */
[----:B------:R-:W-:Y:S01]  /*79cf0*/  SHF.R.S32.HI R73, RZ, 0x8, R73 ;  /* 0x00000008ff497819 */ /* 0x000fe20000011449 */
[----:B------:R-:W1:Y:S01]  /*79d00*/  LDCU UR6, c[0x0][0x3b8] ;  /* 0x00007700ff0677ac */ /* 0x000e620008000800 */
[----:B0-----:R-:W-:Y:S01]  /*79d10*/  IADD3 R68, P4, PT, R74, R3, RZ ;  /* 0x000000034a447210 */ /* 0x001fe20007f9e0ff */
[----:B------:R-:W-:Y:S01]  /*79d20*/  VIADD R0, R72, UR5 ;  /* 0x0000000548007c36 */ /* 0x000fe20008000000 */
[----:B-----5:R-:W-:Y:S01]  /*79d30*/  ISETP.LT.AND P5, PT, R5, UR74, !P1 ;  /* 0x0000004a05007c0c */ /* 0x020fe2000cfa1270 */
[----:B------:R0:W-:Y:S01]  /*79d40*/  @P2 STG.E.U8 desc[UR20][R70.64], R73 ;  /* 0x0000004946002986 */ /* 0x0001e2000c101114 */
[----:B------:R-:W-:Y:S01]  /*79d50*/  LEA.HI.X.SX32 R69, R74, R2, 0x1, P4 ;  /* 0x000000024a457211 */ /* 0x000fe200020f0eff */
[----:B------:R-:W-:Y:S01]  /*79d60*/  VIADD R18, R0, UR73 ;  /* 0x0000004900127c36 */ /* 0x000fe20008000000 */
[----:B------:R-:W5:Y:S01]  /*79d70*/  LDCU UR8, c[0x0][0x3b8] ;  /* 0x00007700ff0877ac */ /* 0x000f620008000800 */
[----:B------:R-:W4:Y:S01]  /*79d80*/  LDL.LU R5, [R1+0x23bc] ;  /* 0x0023bc0001057983 */ /* 0x000f220000300800 */
[----:B------:R-:W0:Y:S01]  /*79d90*/  LDCU UR5, c[0x0][0x3b8] ;  /* 0x00007700ff0577ac */ /* 0x000e220008000800 */
[----:B------:R-:W0:Y:S01]  /*79da0*/  LDCU UR74, c[0x0][0x3b8] ;  /* 0x00007700ff4a77ac */ /* 0x000e220008000800 */
[----:B------:R-:W0:Y:S01]  /*79db0*/  LDCU UR73, c[0x0][0x3b8] ;  /* 0x00007700ff4977ac */ /* 0x000e220008000800 */
[----:B--2---:R-:W-:Y:S01]  /*79dc0*/  F2FP.SATFINITE.E5M2.F32.PACK_AB_MERGE_C R76, R4, R9, RZ ;  /* 0x00000009044c723e */ /* 0x004fe200048060ff */
[----:B------:R-:W-:Y:S01]  /*79dd0*/  VIADD R9, R18, UR71 ;  /* 0x0000004712097c36 */ /* 0x000fe20008000000 */
[----:B------:R-:W2:Y:S01]  /*79de0*/  LDL.LU R4, [R1+0x23c4] ;  /* 0x0023c40001047983 */ /* 0x000ea20000300800 */
[----:B------:R-:W1:Y:S01]  /*79df0*/  LDCU UR71, c[0x0][0x3b8] ;  /* 0x00007700ff4777ac */ /* 0x000e620008000800 */
[----:B0-----:R-:W-:-:S02]  /*79e00*/  PRMT R70, R76, 0x9910, RZ ;  /* 0x000099104c467816 */ /* 0x001fc400000000ff */
[----:B------:R0:W-:Y:S02]  /*79e10*/  @P3 STG.E.U8 desc[UR20][R68.64], R76 ;  /* 0x0000004c44003986 */ /* 0x0001e4000c101114 */
[----:B------:R-:W-:Y:S01]  /*79e20*/  SHF.R.S32.HI R70, RZ, 0x8, R70 ;  /* 0x00000008ff467819 */ /* 0x000fe20000011446 */
[----:B------:R-:W-:Y:S01]  /*79e30*/  VIADD R55, R9, UR69 ;  /* 0x0000004509377c36 */ /* 0x000fe20008000000 */
[----:B------:R-:W-:Y:S01]  /*79e40*/  ISETP.LT.AND P2, PT, R7, UR72, !P1 ;  /* 0x0000004807007c0c */ /* 0x000fe2000cf41270 */
[----:B------:R-:W1:Y:S01]  /*79e50*/  LDCU UR72, c[0x0][0x3b8] ;  /* 0x00007700ff4877ac */ /* 0x000e620008000800 */
[CC--:B0-----:R-:W-:Y:S01]  /*79e60*/  IADD3 R68, P4, PT, R72.reuse, R3.reuse, RZ ;  /* 0x0000000348447210 */ /* 0x0c1fe20007f9e0ff */
[----:B------:R-:W0:Y:S03]  /*79e70*/  LDCU UR69, c[0x0][0x3b8] ;  /* 0x00007700ff4577ac */ /* 0x000e260008000800 */
[----:B------:R-:W-:Y:S01]  /*79e80*/  LEA.HI.X.SX32 R69, R72, R2, 0x1, P4 ;  /* 0x0000000248457211 */ /* 0x000fe200020f0eff */
[----:B------:R-:W-:Y:S01]  /*79e90*/  VIADD R56, R55, UR67 ;  /* 0x0000004337387c36 */ /* 0x000fe20008000000 */
[----:B------:R-:W0:Y:S03]  /*79ea0*/  LDCU UR67, c[0x0][0x3b8] ;  /* 0x00007700ff4377ac */ /* 0x000e260008000800 */
[----:B------:R1:W-:Y:S02]  /*79eb0*/  @P0 STG.E.U8 desc[UR20][R68.64], R70 ;  /* 0x0000004644000986 */ /* 0x0003e4000c101114 */
[----:B-1----:R-:W-:-:S04]  /*79ec0*/  IADD3 R68, P0, PT, R0, R3, RZ ;  /* 0x0000000300447210 */ /* 0x002fc80007f1e0ff */
[----:B------:R-:W-:Y:S01]  /*79ed0*/  LEA.HI.X.SX32 R69, R0, R2, 0x1, P0 ;  /* 0x0000000200457211 */ /* 0x000fe200000f0eff */
[----:B------:R-:W-:Y:S01]  /*79ee0*/  VIADD R0, R56, UR65 ;  /* 0x0000004138007c36 */ /* 0x000fe20008000000 */
[----:B---3--:R-:W-:Y:S01]  /*79ef0*/  ISETP.LT.AND P3, PT, R6, UR70, !P1 ;  /* 0x0000004606007c0c */ /* 0x008fe2000cf61270 */
[----:B------:R-:W1:Y:S02]  /*79f00*/  LDCU UR70, c[0x0][0x3b8] ;  /* 0x00007700ff4677ac */ /* 0x000e640008000800 */
[----:B------:R-:W-:Y:S01]  /*79f10*/  VIADD R62, R0, UR64 ;  /* 0x00000040003e7c36 */ /* 0x000fe20008000000 */
[----:B------:R3:W-:Y:S01]  /*79f20*/  STL [R1+0x308], R0 ;  /* 0x0003080001007387 */ /* 0x0007e20000100800 */
[----:B------:R-:W0:Y:S02]  /*79f30*/  LDCU UR65, c[0x0][0x3b8] ;  /* 0x00007700ff4177ac */ /* 0x000e240008000800 */
[----:B------:R-:W-:Y:S01]  /*79f40*/  VIADD R8, R62, UR63 ;  /* 0x0000003f3e087c36 */ /* 0x000fe20008000000 */
[----:B------:R-:W0:Y:S01]  /*79f50*/  LDCU UR64, c[0x0][0x3b8] ;  /* 0x00007700ff4077ac */ /* 0x000e220008000800 */
[----:B------:R-:W0:Y:S02]  /*79f60*/  LDCU UR63, c[0x0][0x3b8] ;  /* 0x00007700ff3f77ac */ /* 0x000e240008000800 */
[----:B---3--:R-:W-:Y:S01]  /*79f70*/  VIADD R0, R8, UR62 ;  /* 0x0000003e08007c36 */ /* 0x008fe20008000000 */
[----:B------:R-:W3:Y:S04]  /*79f80*/  LDCU UR62, c[0x0][0x3b8] ;  /* 0x00007700ff3e77ac */ /* 0x000ee80008000800 */
[----:B------:R0:W-:Y:S02]  /*79f90*/  STL [R1+0x2cc], R0 ;  /* 0x0002cc0001007387 */ /* 0x0001e40000100800 */
[----:B0-----:R-:W-:Y:S01]  /*79fa0*/  VIADD R0, R0, UR61 ;  /* 0x0000003d00007c36 */ /* 0x001fe20008000000 */
[----:B----4-:R-:W-:Y:S01]  /*79fb0*/  ISETP.LT.AND P4, PT, R5, UR68, !P1 ;  /* 0x0000004405007c0c */ /* 0x010fe2000cf81270 */
[----:B------:R-:W0:Y:S03]  /*79fc0*/  LDCU UR68, c[0x0][0x3b8] ;  /* 0x00007700ff4477ac */ /* 0x000e260008000800 */
[----:B------:R4:W-:Y:S01]  /*79fd0*/  STL [R1+0x2c8], R0 ;  /* 0x0002c80001007387 */ /* 0x0009e20000100800 */
[----:B------:R-:W0:Y:S01]  /*79fe0*/  LDCU UR61, c[0x0][0x3b8] ;  /* 0x00007700ff3d77ac */ /* 0x000e220008000800 */
[----:B----4-:R-:W-:Y:S01]  /*79ff0*/  VIADD R0, R0, UR60 ;  /* 0x0000003c00007c36 */ /* 0x010fe20008000000 */
[----:B------:R-:W4:Y:S04]  /*7a000*/  LDCU UR60, c[0x0][0x3b8] ;  /* 0x00007700ff3c77ac */ /* 0x000f280008000800 */
[----:B------:R0:W-:Y:S02]  /*7a010*/  STL [R1+0x2c4], R0 ;  /* 0x0002c40001007387 */ /* 0x0001e40000100800 */
[----:B0-----:R-:W-:Y:S01]  /*7a020*/  VIADD R0, R0, UR59 ;  /* 0x0000003b00007c36 */ /* 0x001fe20008000000 */
[----:B------:R-:W0:Y:S04]  /*7a030*/  LDCU UR59, c[0x0][0x3b8] ;  /* 0x00007700ff3b77ac */ /* 0x000e280008000800 */
[----:B------:R1:W-:Y:S02]  /*7a040*/  STL [R1+0x2c0], R0 ;  /* 0x0002c00001007387 */ /* 0x0003e40000100800 */
[----:B-1----:R-:W-:Y:S01]  /*7a050*/  VIADD R0, R0, UR58 ;  /* 0x0000003a00007c36 */ /* 0x002fe20008000000 */
[----:B------:R-:W1:Y:S04]  /*7a060*/  LDCU UR58, c[0x0][0x3b8] ;  /* 0x00007700ff3a77ac */ /* 0x000e680008000800 */
        /* <DEDUP_REMOVED lines=14> */
[----:B------:R-:W0:Y:S03]  /*7a150*/  LDCU UR53, c[0x0][0x3b8] ;  /* 0x00007700ff3577ac */ /* 0x000e260008000800 */
[----:B------:R-:W-:Y:S01]  /*7a160*/  VIADD R10, R0, UR52 ;  /* 0x00000034000a7c36 */ /* 0x000fe20008000000 */
[----:B------:R1:W-:Y:S01]  /*7a170*/  STL [R1+0x2a8], R0 ;  /* 0x0002a80001007387 */ /* 0x0003e20000100800 */
[----:B------:R-:W0:Y:S02]  /*7a180*/  LDCU UR52, c[0x0][0x3b8] ;  /* 0x00007700ff3477ac */ /* 0x000e240008000800 */
        /* <DEDUP_REMOVED lines=22> */
[----:B--2---:R-:W-:Y:S01]  /*7a2f0*/  ISETP.LT.AND P0, PT, R4, UR66, !P1 ;  /* 0x0000004204007c0c */ /* 0x004fe2000cf01270 */
[----:B------:R-:W0:Y:S03]  /*7a300*/  LDCU UR66, c[0x0][0x3b8] ;  /* 0x00007700ff4277ac */ /* 0x000e260008000800 */
[----:B------:R2:W-:Y:S01]  /*7a310*/  STL [R1+0x284], R0 ;  /* 0x0002840001007387 */ /* 0x0005e20000100800 */
[----:B------:R-:W0:Y:S01]  /*7a320*/  LDCU UR44, c[0x0][0x3b8] ;  /* 0x00007700ff2c77ac */ /* 0x000e220008000800 */
[----:B--2---:R-:W-:Y:S01]  /*7a330*/  VIADD R0, R0, UR43 ;  /* 0x0000002b00007c36 */ /* 0x004fe20008000000 */
[----:B------:R-:W2:Y:S04]  /*7a340*/  LDCU UR43, c[0x0][0x3b8] ;  /* 0x00007700ff2b77ac */ /* 0x000ea80008000800 */
        /* <DEDUP_REMOVED lines=37> */
[----:B------:R-:W1:Y:S03]  /*7a5a0*/  LDCU UR30, c[0x0][0x3b8] ;  /* 0x00007700ff1e77ac */ /* 0x000e660008000800 */
[----:B------:R-:W-:Y:S01]  /*7a5b0*/  VIADD R7, R0, UR29 ;  /* 0x0000001d00077c36 */ /* 0x000fe20008000000 */
[----:B------:R0:W-:Y:S01]  /*7a5c0*/  STL [R1+0x24c], R0 ;  /* 0x00024c0001007387 */ /* 0x0001e20000100800 */
[----:B------:R-:W1:Y:S02]  /*7a5d0*/  LDCU UR29, c[0x0][0x3b8] ;  /* 0x00007700ff1d77ac */ /* 0x000e640008000800 */
        /* <DEDUP_REMOVED lines=8> */
[----:B------:R-:W-:Y:S01]  /*7a660*/  VIADD R63, R54, UR27 ;  /* 0x0000001b363f7c36 */ /* 0x000fe20008000000 */
[----:B------:R-:W1:Y:S03]  /*7a670*/  LDCU UR27, c[0x0][0x3b8] ;  /* 0x00007700ff1b77ac */ /* 0x000e660008000800 */
        /* <DEDUP_REMOVED lines=19> */
[----:B------:R-:W-:Y:S01]  /*7a7b0*/  VIADD R6, R44, UR17 ;  /* 0x000000112c067c36 */ /* 0x000fe20008000000 */
[----:B------:R-:W-:Y:S01]  /*7a7c0*/  STL [R1+0x27a0], R45 ;  /* 0x0027a02d01007387 */ /* 0x000fe20000100800 */
[----:B------:R-:W0:Y:S02]  /*7a7d0*/  LDCU UR17, c[0x0][0x3b8] ;  /* 0x00007700ff1177ac */ /* 0x000e240008000800 */
        /* <DEDUP_REMOVED lines=12> */
[----:B------:R-:W0:Y:S03]  /*7a8a0*/  LDCU UR75, c[0x0][0x3b8] ;  /* 0x00007700ff4b77ac */ /* 0x000e260008000800 */
[----:B------:R-:W-:Y:S01]  /*7a8b0*/  VIADD R5, R0, UR12 ;  /* 0x0000000c00057c36 */ /* 0x000fe20008000000 */
[----:B------:R-:W-:Y:S01]  /*7a8c0*/  STL [R1+0x204], R0 ;  /* 0x0002040001007387 */ /* 0x000fe20000100800 */
[----:B------:R-:W0:Y:S02]  /*7a8d0*/  LDCU UR12, c[0x0][0x3b8] ;  /* 0x00007700ff0c77ac */ /* 0x000e240008000800 */
[----:B------:R-:W-:Y:S01]  /*7a8e0*/  VIADD R93, R5, UR11 ;  /* 0x0000000b055d7c36 */ /* 0x000fe20008000000 */
[----:B------:R-:W-:Y:S01]  /*7a8f0*/  STL [R1+0x2778], R5 ;  /* 0x0027780501007387 */ /* 0x000fe20000100800 */
[----:B------:R-:W0:Y:S02]  /*7a900*/  LDCU UR11, c[0x0][0x3b8] ;  /* 0x00007700ff0b77ac */ /* 0x000e240008000800 */
[----:B------:R-:W-:Y:S01]  /*7a910*/  VIADD R92, R93, UR10 ;  /* 0x0000000a5d5c7c36 */ /* 0x000fe20008000000 */
[----:B------:R-:W0:Y:S03]  /*7a920*/  LDCU UR10, c[0x0][0x3b8] ;  /* 0x00007700ff0a77ac */ /* 0x000e260008000800 */
[----:B------:R-:W-:Y:S01]  /*7a930*/  VIADD R91, R92, UR9 ;  /* 0x000000095c5b7c36 */ /* 0x000fe20008000000 */
[----:B------:R1:W-:Y:S01]  /*7a940*/  STL.64 [R1+0x2760], R92 ;  /* 0x0027605c01007387 */ /* 0x0003e20000100a00 */
[----:B------:R-:W0:Y:S02]  /*7a950*/  LDCU UR9, c[0x0][0x3b8] ;  /* 0x00007700ff0977ac */ /* 0x000e240008000800 */
[----:B------:R-:W-:Y:S01]  /*7a960*/  VIADD R90, R91, UR6 ;  /* 0x000000065b5a7c36 */ /* 0x000fe20008000000 */
[----:B------:R-:W-:Y:S01]  /*7a970*/  STL [R1+0x2768], R91 ;  /* 0x0027685b01007387 */ /* 0x000fe20000100800 */
[----:B------:R-:W0:Y:S02]  /*7a980*/  LDCU UR6, c[0x0][0x3b8] ;  /* 0x00007700ff0677ac */ /* 0x000e240008000800 */
[----:B------:R-:W-:Y:S01]  /*7a990*/  VIADD R89, R90, UR4 ;  /* 0x000000045a597c36 */ /* 0x000fe20008000000 */
[----:B------:R2:W-:Y:S01]  /*7a9a0*/  STL [R1+0x2788], R90 ;  /* 0x0027885a01007387 */ /* 0x0005e20000100800 */
[----:B------:R-:W0:Y:S02]  /*7a9b0*/  LDCU UR4, c[0x0][0x3b8] ;  /* 0x00007700ff0477ac */ /* 0x000e240008000800 */
[----:B-----5:R-:W-:-:S02]  /*7a9c0*/  VIADD R88, R89, UR8 ;  /* 0x0000000859587c36 */ /* 0x020fc40008000000 */
[----:B-1----:R-:W-:Y:S01]  /*7a9d0*/  IMAD.MOV.U32 R92, RZ, RZ, R7 ;  /* 0x000000ffff5c7224 */ /* 0x002fe200078e0007 */
[----:B------:R-:W1:Y:S01]  /*7a9e0*/  LDCU UR8, c[0x0][0x3b8] ;  /* 0x00007700ff0877ac */ /* 0x000e620008000800 */
[----:B------:R-:W-:Y:S01]  /*7a9f0*/  VIADD R87, R88, UR5 ;  /* 0x0000000558577c36 */ /* 0x000fe20008000000 */
[----:B------:R-:W-:Y:S01]  /*7aa00*/  STL.64 [R1+0x2770], R88 ;  /* 0x0027705801007387 */ /* 0x000fe20000100a00 */
[----:B--2---:R-:W-:Y:S01]  /*7aa10*/  IMAD.MOV.U32 R90, RZ, RZ, R54 ;  /* 0x000000ffff5a7224 */ /* 0x004fe200078e0036 */
[----:B------:R-:W2:Y:S01]  /*7aa20*/  LDCU UR5, c[0x0][0x3b8] ;  /* 0x00007700ff0577ac */ /* 0x000ea20008000800 */
[----:B------:R-:W-:Y:S02]  /*7aa30*/  VIADD R86, R87, UR74 ;  /* 0x0000004a57567c36 */ /* 0x000fe40008000000 */
[----:B------:R-:W-:Y:S01]  /*7aa40*/  IMAD.MOV.U32 R93, RZ, RZ, R6 ;  /* 0x000000ffff5d7224 */ /* 0x000fe200078e0006 */
[----:B------:R-:W5:Y:S01]  /*7aa50*/  LDCU UR74, c[0x0][0x3b8] ;  /* 0x00007700ff4a77ac */ /* 0x000f620008000800 */
[----:B------:R-:W-:Y:S01]  /*7aa60*/  VIADD R85, R86, UR73 ;  /* 0x0000004956557c36 */ /* 0x000fe20008000000 */
[----:B------:R0:W-:Y:S01]  /*7aa70*/  STL.64 [R1+0x2780], R86 ;  /* 0x0027805601007387 */ /* 0x0001e20000100a00 */
[----:B------:R-:W1:Y:S02]  /*7aa80*/  LDCU UR73, c[0x0][0x3b8] ;  /* 0x00007700ff4977ac */ /* 0x000e640008000800 */
[----:B------:R-:W-:Y:S01]  /*7aa90*/  VIADD R84, R85, UR72 ;  /* 0x0000004855547c36 */ /* 0x000fe20008000000 */
[----:B------:R-:W-:Y:S01]  /*7aaa0*/  STL [R1+0x278c], R85 ;  /* 0x00278c5501007387 */ /* 0x000fe20000100800 */
[----:B------:R-:W1:Y:S02]  /*7aab0*/  LDCU UR72, c[0x0][0x3b8] ;  /* 0x00007700ff4877ac */ /* 0x000e640008000800 */
[----:B------:R-:W-:Y:S01]  /*7aac0*/  VIADD R83, R84, UR71 ;  /* 0x0000004754537c36 */ /* 0x000fe20008000000 */
[----:B------:R-:W-:Y:S01]  /*7aad0*/  STL [R1+0x2790], R84 ;  /* 0x0027905401007387 */ /* 0x000fe20000100800 */
[----:B------:R-:W1:Y:S02]  /*7aae0*/  LDCU UR71, c[0x0][0x3b8] ;  /* 0x00007700ff4777ac */ /* 0x000e640008000800 */
[----:B------:R-:W-:-:S02]  /*7aaf0*/  VIADD R82, R83, UR70 ;  /* 0x0000004653527c36 */ /* 0x000fc40008000000 */
[----:B0-----:R-:W-:Y:S01]  /*7ab00*/  IMAD.MOV.U32 R87, RZ, RZ, R12 ;  /* 0x000000ffff577224 */ /* 0x001fe200078e000c */
[----:B------:R-:W0:Y:S01]  /*7ab10*/  LDCU UR70, c[0x0][0x3b8] ;  /* 0x00007700ff4677ac */ /* 0x000e220008000800 */
[----:B------:R-:W-:Y:S01]  /*7ab20*/  VIADD R81, R82, UR69 ;  /* 0x0000004552517c36 */ /* 0x000fe20008000000 */
[----:B------:R1:W-:Y:S01]  /*7ab30*/  STL.64 [R1+0x2798], R82 ;  /* 0x0027985201007387 */ /* 0x0003e20000100a00 */
[----:B------:R-:W0:Y:S02]  /*7ab40*/  LDCU UR69, c[0x0][0x3b8] ;  /* 0x00007700ff4577ac */ /* 0x000e240008000800 */
[----:B------:R-:W-:Y:S01]  /*7ab50*/  VIADD R80, R81, UR68 ;  /* 0x0000004451507c36 */ /* 0x000fe20008000000 */
[----:B------:R-:W0:Y:S03]  /*7ab60*/  LDCU UR68, c[0x0][0x3b8] ;  /* 0x00007700ff4477ac */ /* 0x000e260008000800 */
[----:B------:R-:W-:Y:S01]  /*7ab70*/  VIADD R79, R80, UR67 ;  /* 0x00000043504f7c36 */ /* 0x000fe20008000000 */
[----:B------:R2:W-:Y:S01]  /*7ab80*/  STL.64 [R1+0x27a8], R80 ;  /* 0x0027a85001007387 */ /* 0x0005e20000100a00 */
[----:B------:R-:W0:Y:S02]  /*7ab90*/  LDCU UR67, c[0x0][0x3b8] ;  /* 0x00007700ff4377ac */ /* 0x000e240008000800 */
[----:B------:R-:W-:-:S02]  /*7aba0*/  VIADD R78, R79, UR66 ;  /* 0x000000424f4e7c36 */ /* 0x000fc40008000000 */
[----:B-1----:R-:W-:Y:S01]  /*7abb0*/  IMAD.MOV.U32 R82, RZ, RZ, R10 ;  /* 0x000000ffff527224 */ /* 0x002fe200078e000a */
[----:B------:R-:W1:Y:S01]  /*7abc0*/  LDCU UR66, c[0x0][0x3b8] ;  /* 0x00007700ff4277ac */ /* 0x000e620008000800 */
[----:B------:R-:W-:Y:S01]  /*7abd0*/  VIADD R77, R78, UR65 ;  /* 0x000000414e4d7c36 */ /* 0x000fe20008000000 */
[----:B------:R-:W-:Y:S01]  /*7abe0*/  STL.64 [R1+0x27b0], R78 ;  /* 0x0027b04e01007387 */ /* 0x000fe20000100a00 */
[----:B------:R-:W0:Y:S02]  /*7abf0*/  LDCU UR65, c[0x0][0x3b8] ;  /* 0x00007700ff4177ac */ /* 0x000e240008000800 */
[----:B------:R-:W-:Y:S02]  /*7ac00*/  VIADD R76, R77, UR64 ;  /* 0x000000404d4c7c36 */ /* 0x000fe40008000000 */
[----:B--2---:R-:W-:Y:S01]  /*7ac10*/  IMAD.MOV.U32 R80, RZ, RZ, R8 ;  /* 0x000000ffff507224 */ /* 0x004fe200078e0008 */
[----:B------:R-:W2:Y:S02]  /*7ac20*/  LDCU UR64, c[0x0][0x3b8] ;  /* 0x00007700ff4077ac */ /* 0x000ea40008000800 */
[----:B------:R-:W-:Y:S04]  /*7ac30*/  STL.64 [R1+0x27b8], R76 ;  /* 0x0027b84c01007387 */ /* 0x000fe80000100a00 */
[----:B------:R-:W2:Y:S04]  /*7ac40*/  LDL.LU R14, [R1+0x2d0] ;  /* 0x0002d000010e7983 */ /* 0x000ea80000300800 */
[----:B------:R-:W2:Y:S04]  /*7ac50*/  LDL.LU R15, [R1+0x2d4] ;  /* 0x0002d400010f7983 */ /* 0x000ea80000300800 */
[----:B------:R-:W5:Y:S04]  /*7ac60*/  LDL.LU R60, [R1+0x23cc] ;  /* 0x0023cc00013c7983 */ /* 0x000f680000300800 */
[----:B------:R-:W5:Y:S04]  /*7ac70*/  LDL.LU R5, [R1+0x23c8] ;  /* 0x0023c80001057983 */ /* 0x000f680000300800 */
[----:B------:R-:W5:Y:S04]  /*7ac80*/  LDL.LU R58, [R1+0x2d8] ;  /* 0x0002d800013a7983 */ /* 0x000f680000300800 */
[----:B------:R-:W5:Y:S01]  /*7ac90*/  LDL.LU R57, [R1+0x2dc] ;  /* 0x0002dc0001397983 */ /* 0x000f620000300800 */
[----:B------:R-:W-:Y:S01]  /*7aca0*/  VIADD R75, R76, UR63 ;  /* 0x0000003f4c4b7c36 */ /* 0x000fe20008000000 */
[----:B------:R-:W0:Y:S02]  /*7acb0*/  LDCU UR63, c[0x0][0x3b8] ;  /* 0x00007700ff3f77ac */ /* 0x000e240008000800 */
[----:B------:R-:W5:Y:S01]  /*7acc0*/  LDL.LU R13, [R1+0x2e0] ;  /* 0x0002e000010d7983 */ /* 0x000f620000300800 */
[----:B---3--:R-:W-:Y:S01]  /*7acd0*/  VIADD R74, R75, UR62 ;  /* 0x0000003e4b4a7c36 */ /* 0x008fe20008000000 */
[----:B------:R-:W3:Y:S02]  /*7ace0*/  LDCU UR62, c[0x0][0x3b8] ;  /* 0x00007700ff3e77ac */ /* 0x000ee40008000800 */
[----:B------:R-:W3:Y:S01]  /*7acf0*/  LDL.LU R11, [R1+0x2e4] ;  /* 0x0002e400010b7983 */ /* 0x000ee20000300800 */
[----:B------:R-:W-:Y:S01]  /*7ad00*/  VIADD R73, R74, UR61 ;  /* 0x0000003d4a497c36 */ /* 0x000fe20008000000 */
[----:B------:R-:W0:Y:S03]  /*7ad10*/  LDCU UR61, c[0x0][0x3b8] ;  /* 0x00007700ff3d77ac */ /* 0x000e260008000800 */
[----:B----4-:R-:W-:Y:S01]  /*7ad20*/  VIADD R72, R73, UR60 ;  /* 0x0000003c49487c36 */ /* 0x010fe20008000000 */
[----:B------:R-:W4:Y:S03]  /*7ad30*/  LDCU UR60, c[0x0][0x3b8] ;  /* 0x00007700ff3c77ac */ /* 0x000f260008000800 */
[----:B------:R-:W-:Y:S01]  /*7ad40*/  VIADD R0, R72, UR59 ;  /* 0x0000003b48007c36 */ /* 0x000fe20008000000 */
[----:B------:R-:W0:Y:S03]  /*7ad50*/  LDCU UR59, c[0x0][0x3b8] ;  /* 0x00007700ff3b77ac */ /* 0x000e260008000800 */
        /* <DEDUP_REMOVED lines=83> */
[----:B------:R-:W5:Y:S01]  /*7b290*/  LDCU UR17, c[0x0][0x39c] ;  /* 0x00007380ff1177ac */ /* 0x000f620008000800 */
[----:B--2---:R-:W-:-:S05]  /*7b2a0*/  F2FP.SATFINITE.E5M2.F32.PACK_AB_MERGE_C R70, R15, R14, RZ ;  /* 0x0000000e0f46723e */ /* 0x004fca00048060ff */
[----:B------:R2:W-:Y:S02]  /*7b2b0*/  @P5 STG.E.U8 desc[UR20][R68.64], R70 ;  /* 0x0000004644005986 */ /* 0x0005e4000c101114 */
[----:B--2---:R-:W-:Y:S02]  /*7b2c0*/  PRMT R69, R70, 0x9910, RZ ;  /* 0x0000991046457816 */ /* 0x004fe400000000ff */
[CC--:B------:R-:W-:Y:S02]  /*7b2d0*/  IADD3 R70, P5, PT, R18.reuse, R3.reuse, RZ ;  /* 0x0000000312467210 */ /* 0x0c0fe40007fbe0ff */
[----:B------:R-:W-:Y:S02]  /*7b2e0*/  SHF.R.S32.HI R69, RZ, 0x8, R69 ;  /* 0x00000008ff457819 */ /* 0x000fe40000011445 */
[----:B------:R-:W-:Y:S02]  /*7b2f0*/  LEA.HI.X.SX32 R71, R18, R2, 0x1, P5 ;  /* 0x0000000212477211 */ /* 0x000fe400028f0eff */
[----:B------:R-:W-:-:S03]  /*7b300*/  IADD3 R68, P5, PT, R9, R3, RZ ;  /* 0x0000000309447210 */ /* 0x000fc60007fbe0ff */
[----:B------:R2:W-:Y:S02]  /*7b310*/  @P2 STG.E.U8 desc[UR20][R70.64], R69 ;  /* 0x0000004546002986 */ /* 0x0005e4000c101114 */
[----:B--2---:R-:W-:Y:S02]  /*7b320*/  LEA.HI.X.SX32 R69, R9, R2, 0x1, P5 ;  /* 0x0000000209457211 */ /* 0x004fe400028f0eff */
[----:B-----5:R-:W-:Y:S01]  /*7b330*/  ISETP.LT.AND P5, PT, R5, UR17, !P1 ;  /* 0x0000001105007c0c */ /* 0x020fe2000cfa1270 */
[----:B------:R-:W-:Y:S01]  /*7b340*/  VIADD R15, R19, UR14 ;  /* 0x0000000e130f7c36 */ /* 0x000fe20008000000 */
[----:B------:R-:W-:Y:S01]  /*7b350*/  F2FP.SATFINITE.E5M2.F32.PACK_AB_MERGE_C R70, R57, R58, RZ ;  /* 0x0000003a3946723e */ /* 0x000fe200048060ff */
[----:B------:R-:W2:Y:S01]  /*7b360*/  LDL.LU R5, [R1+0x308] ;  /* 0x0003080001057983 */ /* 0x000ea20000300800 */
[----:B0-----:R-:W-:Y:S01]  /*7b370*/  ISETP.LT.AND P2, PT, R60, UR18, !P1 ;  /* 0x000000123c007c0c */ /* 0x001fe2000cf41270 */
[----:B------:R-:W-:Y:S01]  /*7b380*/  VIADD R14, R15, UR13 ;  /* 0x0000000d0f0e7c36 */ /* 0x000fe20008000000 */
[----:B---3--:R-:W-:Y:S01]  /*7b390*/  F2FP.SATFINITE.E5M2.F32.PACK_AB_MERGE_C R58, R11, R13, RZ ;  /* 0x0000000d0b3a723e */ /* 0x008fe200048060ff */
[----:B------:R-:W3:Y:S01]  /*7b3a0*/  LDL.LU R84, [R1+0x2cc] ;  /* 0x0002cc0001547983 */ /* 0x000ee20000300800 */
[----:B------:R-:W0:Y:S03]  /*7b3b0*/  LDCU UR14, c[0x0][0x3b8] ;  /* 0x00007700ff0e77ac */ /* 0x000e260008000800 */
[----:B------:R5:W-:Y:S01]  /*7b3c0*/  @P3 STG.E.U8 desc[UR20][R68.64], R70 ;  /* 0x0000004644003986 */ /* 0x000be2000c101114 */
[----:B------:R-:W0:Y:S03]  /*7b3d0*/  LDCU UR13, c[0x0][0x3b8] ;  /* 0x00007700ff0d77ac */ /* 0x000e260008000800 */
[----:B------:R-:W4:Y:S01]  /*7b3e0*/  LDL.LU R85, [R1+0x2c8] ;  /* 0x0002c80001557983 */ /* 0x000f220000300800 */
[----:B------:R-:W0:Y:S03]  /*7b3f0*/  LDCU UR18, c[0x0][0x3b8] ;  /* 0x00007700ff1277ac */ /* 0x000e260008000800 */
[----:B------:R-:W4:Y:S01]  /*7b400*/  LDL.LU R88, [R1+0x2c4] ;  /* 0x0002c40001587983 */ /* 0x000f220000300800 */
[----:B------:R-:W0:Y:S01]  /*7b410*/  LDCU UR17, c[0x0][0x3b8] ;  /* 0x00007700ff1177ac */ /* 0x000e220008000800 */
[----:B-----5:R-:W-:-:S02]  /*7b420*/  PRMT R69, R70, 0x9910, RZ ;  /* 0x0000991046457816 */ /* 0x020fc400000000ff */
[----:B------:R-:W5:Y:S01]  /*7b430*/  LDL.LU R89, [R1+0x2c0] ;  /* 0x0002c00001597983 */ /* 0x000f620000300800 */
[----:B------:R-:W-:-:S04]  /*7b440*/  IADD3 R70, P3, PT, R55, R3, RZ ;  /* 0x0000000337467210 */ /* 0x000fc80007f7e0ff */
[----:B------:R-:W-:Y:S02]  /*7b450*/  LEA.HI.X.SX32 R71, R55, R2, 0x1, P3 ;  /* 0x0000000237477211 */ /* 0x000fe400018f0eff */
[----:B------:R-:W-:-:S05]  /*7b460*/  SHF.R.S32.HI R55, RZ, 0x8, R69 ;  /* 0x00000008ff377819 */ /* 0x000fca0000011445 */
[----:B------:R0:W-:Y:S04]  /*7b470*/  @P4 STG.E.U8 desc[UR20][R70.64], R55 ;  /* 0x0000003746004986 */ /* 0x0001e8000c101114 */
[----:B0-----:R-:W5:Y:S04]  /*7b480*/  LDL.LU R70, [R1+0x2bc] ;  /* 0x0002bc0001467983 */ /* 0x001f680000300800 */
[----:B------:R-:W5:Y:S04]  /*7b490*/  LDL.LU R81, [R1+0x2b8] ;  /* 0x0002b80001517983 */ /* 0x000f680000300800 */
[----:B------:R-:W5:Y:S04]  /*7b4a0*/  LDL.LU R86, [R1+0x2b4] ;  /* 0x0002b40001567983 */ /* 0x000f680000300800 */
[----:B------:R-:W5:Y:S04]  /*7b4b0*/  LDL.LU R91, [R1+0x2b0] ;  /* 0x0002b000015b7983 */ /* 0x000f680000300800 */
[----:B------:R-:W5:Y:S04]  /*7b4c0*/  LDL.LU R83, [R1+0x2ac] ;  /* 0x0002ac0001537983 */ /* 0x000f680000300800 */
[----:B------:R-:W5:Y:S01]  /*7b4d0*/  LDL.LU R71, [R1+0x2a8] ;  /* 0x0002a80001477983 */ /* 0x000f620000300800 */
[----:B------:R-:W-:-:S04]  /*7b4e0*/  IADD3 R68, P3, PT, R56, R3, RZ ;  /* 0x0000000338447210 */ /* 0x000fc80007f7e0ff */
[----:B------:R-:W-:Y:S02]  /*7b4f0*/  LEA.HI.X.SX32 R69, R56, R2, 0x1, P3 ;  /* 0x0000000238457211 */ /* 0x000fe400018f0eff */
[----:B------:R-:W-:-:S03]  /*7b500*/  IADD3 R54, P4, PT, R62, R3, RZ ;  /* 0x000000033e367210 */ /* 0x000fc60007f9e0ff */
[----:B------:R5:W-:Y:S01]  /*7b510*/  @P0 STG.E.U8 desc[UR20][R68.64], R58 ;  /* 0x0000003a44000986 */ /* 0x000be2000c101114 */
[-C--:B------:R-:W-:Y:S02]  /*7b520*/  IADD3 R60, P0, PT, R80, R3.reuse, RZ ;  /* 0x00000003503c7210 */ /* 0x080fe40007f1e0ff */
[-C--:B------:R-:W-:Y:S02]  /*7b530*/  LEA.HI.X.SX32 R55, R62, R2.reuse, 0x1, P4 ;  /* 0x000000023e377211 */ /* 0x080fe400020f0eff */
[----:B------:R-:W-:Y:S01]  /*7b540*/  LEA.HI.X.SX32 R61, R80, R2, 0x1, P0 ;  /* 0x00000002503d7211 */ /* 0x000fe200000f0eff */
[----:B------:R-:W-:Y:S02]  /*7b550*/  IMAD.MOV.U32 R80, RZ, RZ, R82 ;  /* 0x000000ffff507224 */ /* 0x000fe400078e0052 */
[----:B------:R-:W5:Y:S01]  /*7b560*/  LDL.LU R82, [R1+0x2a0] ;  /* 0x0002a00001527983 */ /* 0x000f620000300800 */
[----:B--2---:R-:W-:-:S04]  /*7b570*/  IADD3 R56, P3, PT, R5, R3, RZ ;  /* 0x0000000305387210 */ /* 0x004fc80007f7e0ff */
[-C--:B------:R-:W-:Y:S02]  /*7b580*/  LEA.HI.X.SX32 R57, R5, R2.reuse, 0x1, P3 ;  /* 0x0000000205397211 */ /* 0x080fe400018f0eff */
[CC--:B---3--:R-:W-:Y:S01]  /*7b590*/  IADD3 R62, P3, PT, R84.reuse, R3.reuse, RZ ;  /* 0x00000003543e7210 */ /* 0x0c8fe20007f7e0ff */
[----:B------:R-:W-:Y:S01]  /*7b5a0*/  IMAD.MOV.U32 R5, RZ, RZ, R63 ;  /* 0x000000ffff057224 */ /* 0x000fe200078e003f */
[CC--:B----4-:R-:W-:Y:S02]  /*7b5b0*/  IADD3 R78, P0, PT, R85.reuse, R3.reuse, RZ ;  /* 0x00000003554e7210 */ /* 0x0d0fe40007f1e0ff */
[-C--:B------:R-:W-:Y:S02]  /*7b5c0*/  LEA.HI.X.SX32 R63, R84, R2.reuse, 0x1, P3 ;  /* 0x00000002543f7211 */ /* 0x080fe400018f0eff */
[----:B------:R-:W-:Y:S01]  /*7b5d0*/  IADD3 R76, P4, PT, R88, R3, RZ ;  /* 0x00000003584c7210 */ /* 0x000fe20007f9e0ff */
[----:B------:R-:W2:Y:S01]  /*7b5e0*/  LDL.LU R84, [R1+0x29c] ;  /* 0x00029c0001547983 */ /* 0x000ea20000300800 */
[----:B------:R-:W-:-:S02]  /*7b5f0*/  LEA.HI.X.SX32 R79, R85, R2, 0x1, P0 ;  /* 0x00000002554f7211 */ /* 0x000fc400000f0eff */
[-C--:B------:R-:W-:Y:S02]  /*7b600*/  LEA.HI.X.SX32 R77, R88, R2.reuse, 0x1, P4 ;  /* 0x00000002584d7211 */ /* 0x080fe400020f0eff */
[CC--:B-----5:R-:W-:Y:S01]  /*7b610*/  IADD3 R68, P3, PT, R89.reuse, R3.reuse, RZ ;  /* 0x0000000359447210 */ /* 0x0e0fe20007f7e0ff */
[----:B------:R-:W-:Y:S03]  /*7b620*/  STL.64 [R1+0x7c0], R78 ;  /* 0x0007c04e01007387 */ /* 0x000fe60000100a00 */
[----:B------:R-:W-:Y:S01]  /*7b630*/  LEA.HI.X.SX32 R69, R89, R2, 0x1, P3 ;  /* 0x0000000259457211 */ /* 0x000fe200018f0eff */
[----:B------:R-:W3:Y:S04]  /*7b640*/  LDL.LU R85, [R1+0x298] ;  /* 0x0002980001557983 */ /* 0x000ee80000300800 */
[----:B------:R-:W4:Y:S04]  /*7b650*/  LDL.LU R88, [R1+0x294] ;  /* 0x0002940001587983 */ /* 0x000f280000300800 */
[----:B------:R0:W-:Y:S04]  /*7b660*/  STL.64 [R1+0x7b8], R76 ;  /* 0x0007b84c01007387 */ /* 0x0001e80000100a00 */
[----:B------:R-:W5:Y:S04]  /*7b670*/  LDL.LU R89, [R1+0x290] ;  /* 0x0002900001597983 */ /* 0x000f680000300800 */
[----:B------:R1:W-:Y:S01]  /*7b680*/  STL.64 [R1+0x7b0], R68 ;  /* 0x0007b04401007387 */ /* 0x0003e20000100a00 */
[----:B0-----:R-:W-:-:S02]  /*7b690*/  IADD3 R76, P0, PT, R70, R3, RZ ;  /* 0x00000003464c7210 */ /* 0x001fc40007f1e0ff */
[CC--:B------:R-:W-:Y:S02]  /*7b6a0*/  IADD3 R78, P3, PT, R81.reuse, R3.reuse, RZ ;  /* 0x00000003514e7210 */ /* 0x0c0fe40007f7e0ff */
[-C--:B------:R-:W-:Y:S02]  /*7b6b0*/  LEA.HI.X.SX32 R77, R70, R2.reuse, 0x1, P0 ;  /* 0x00000002464d7211 */ /* 0x080fe400000f0eff */
[CC--:B-1----:R-:W-:Y:S02]  /*7b6c0*/  IADD3 R68, P4, PT, R86.reuse, R3.reuse, RZ ;  /* 0x0000000356447210 */ /* 0x0c2fe40007f9e0ff */
[-C--:B------:R-:W-:Y:S02]  /*7b6d0*/  LEA.HI.X.SX32 R79, R81, R2.reuse, 0x1, P3 ;  /* 0x00000002514f7211 */ /* 0x080fe400018f0eff */
[----:B------:R-:W-:Y:S01]  /*7b6e0*/  LEA.HI.X.SX32 R69, R86, R2, 0x1, P4 ;  /* 0x0000000256457211 */ /* 0x000fe200020f0eff */
[----:B------:R0:W-:Y:S04]  /*7b6f0*/  STL.64 [R1+0x7a8], R76 ;  /* 0x0007a84c01007387 */ /* 0x0001e80000100a00 */
[----:B------:R-:W5:Y:S04]  /*7b700*/  LDL.LU R81, [R1+0x28c] ;  /* 0x00028c0001517983 */ /* 0x000f680000300800 */
[----:B------:R-:W-:Y:S04]  /*7b710*/  STL.64 [R1+0x7a0], R78 ;  /* 0x0007a04e01007387 */ /* 0x000fe80000100a00 */
[----:B------:R1:W-:Y:S04]  /*7b720*/  STL.64 [R1+0x798], R68 ;  /* 0x0007984401007387 */ /* 0x0003e80000100a00 */
[----:B------:R-:W5:Y:S04]  /*7b730*/  LDL.LU R70, [R1+0x288] ;  /* 0x0002880001467983 */ /* 0x000f680000300800 */
[----:B------:R-:W5:Y:S01]  /*7b740*/  LDL.LU R86, [R1+0x284] ;  /* 0x0002840001567983 */ /* 0x000f620000300800 */
[----:B0-----:R-:W-:-:S04]  /*7b750*/  IADD3 R76, P0, PT, R91, R3, RZ ;  /* 0x000000035b4c7210 */ /* 0x001fc80007f1e0ff */
[----:B------:R-:W-:Y:S02]  /*7b760*/  LEA.HI.X.SX32 R77, R91, R2, 0x1, P0 ;  /* 0x000000025b4d7211 */ /* 0x000fe400000f0eff */
[----:B------:R-:W5:Y:S01]  /*7b770*/  LDL.LU R91, [R1+0x280] ;  /* 0x00028000015b7983 */ /* 0x000f620000300800 */
[----:B-1----:R-:W-:-:S03]  /*7b780*/  IADD3 R68, P3, PT, R83, R3, RZ ;  /* 0x0000000353447210 */ /* 0x002fc60007f7e0ff */
[----:B------:R0:W-:Y:S01]  /*7b790*/  STL.64 [R1+0x790], R76 ;  /* 0x0007904c01007387 */ /* 0x0001e20000100a00 */
[-C--:B------:R-:W-:Y:S02]  /*7b7a0*/  LEA.HI.X.SX32 R69, R83, R2.reuse, 0x1, P3 ;  /* 0x0000000253457211 */ /* 0x080fe400018f0eff */
[C---:B------:R-:W-:Y:S01]  /*7b7b0*/  IADD3 R78, P0, PT, R71.reuse, R3, RZ ;  /* 0x00000003474e7210 */ /* 0x040fe20007f1e0ff */
[----:B------:R-:W5:Y:S03]  /*7b7c0*/  LDL.LU R83, [R1+0x27c] ;  /* 0x00027c0001537983 */ /* 0x000f660000300800 */
[----:B------:R-:W-:Y:S01]  /*7b7d0*/  LEA.HI.X.SX32 R79, R71, R2, 0x1, P0 ;  /* 0x00000002474f7211 */ /* 0x000fe200000f0eff */
[----:B------:R1:W-:Y:S01]  /*7b7e0*/  STL.64 [R1+0x788], R68 ;  /* 0x0007884401007387 */ /* 0x0003e20000100a00 */
[----:B------:R-:W-:-:S03]  /*7b7f0*/  IMAD.MOV.U32 R71, RZ, RZ, R87 ;  /* 0x000000ffff477224 */ /* 0x000fc600078e0057 */
[----:B------:R-:W5:Y:S01]  /*7b800*/  LDL.LU R87, [R1+0x274] ;  /* 0x0002740001577983 */ /* 0x000f620000300800 */
[----:B0-----:R-:W-:-:S04]  /*7b810*/  IADD3 R76, P4, PT, R80, R3, RZ ;  /* 0x00000003504c7210 */ /* 0x001fc80007f9e0ff */
[----:B------:R-:W-:Y:S01]  /*7b820*/  LEA.HI.X.SX32 R77, R80, R2, 0x1, P4 ;  /* 0x00000002504d7211 */ /* 0x000fe200020f0eff */
[----:B------:R-:W-:Y:S01]  /*7b830*/  STL.64 [R1+0x780], R78 ;  /* 0x0007804e01007387 */ /* 0x000fe20000100a00 */
[----:B-1----:R-:W-:-:S03]  /*7b840*/  IADD3 R68, P3, PT, R82, R3, RZ ;  /* 0x0000000352447210 */ /* 0x002fc60007f7e0ff */
[----:B------:R2:W-:Y:S01]  /*7b850*/  STL.64 [R1+0x778], R76 ;  /* 0x0007784c01007387 */ /* 0x0005e20000100a00 */
[----:B------:R-:W-:-:S03]  /*7b860*/  LEA.HI.X.SX32 R69, R82, R2, 0x1, P3 ;  /* 0x0000000252457211 */ /* 0x000fc600018f0eff */
[----:B------:R-:W5:Y:S04]  /*7b870*/  LDL.LU R82, [R1+0x270] ;  /* 0x0002700001527983 */ /* 0x000f680000300800 */
[----:B------:R4:W-:Y:S01]  /*7b880*/  STL.64 [R1+0x770], R68 ;  /* 0x0007704401007387 */ /* 0x0009e20000100a00 */
[----:B--2---:R-:W-:-:S04]  /*7b890*/  IADD3 R76, P0, PT, R84, R3, RZ ;  /* 0x00000003544c7210 */ /* 0x004fc80007f1e0ff */
[----:B------:R-:W-:Y:S02]  /*7b8a0*/  LEA.HI.X.SX32 R77, R84, R2, 0x1, P0 ;  /* 0x00000002544d7211 */ /* 0x000fe400000f0eff */
[----:B---3--:R-:W-:-:S03]  /*7b8b0*/  IADD3 R78, P3, PT, R85, R3, RZ ;  /* 0x00000003554e7210 */ /* 0x008fc60007f7e0ff */
[----:B------:R5:W-:Y:S01]  /*7b8c0*/  STL.64 [R1+0x768], R76 ;  /* 0x0007684c01007387 */ /* 0x000be20000100a00 */
[----:B----4-:R-:W-:-:S03]  /*7b8d0*/  IADD3 R68, P4, PT, R88, R3, RZ ;  /* 0x0000000358447210 */ /* 0x010fc60007f9e0ff */
[----:B------:R-:W2:Y:S01]  /*7b8e0*/  LDL.LU R84, [R1+0x26c] ;  /* 0x00026c0001547983 */ /* 0x000ea20000300800 */
[-C--:B------:R-:W-:Y:S02]  /*7b8f0*/  LEA.HI.X.SX32 R79, R85, R2.reuse, 0x1, P3 ;  /* 0x00000002554f7211 */ /* 0x080fe400018f0eff */
[-C--:B------:R-:W-:Y:S02]  /*7b900*/  LEA.HI.X.SX32 R69, R88, R2.reuse, 0x1, P4 ;  /* 0x0000000258457211 */ /* 0x080fe400020f0eff */
[C---:B-----5:R-:W-:Y:S01]  /*7b910*/  IADD3 R76, P0, PT, R89.reuse, R3, RZ ;  /* 0x00000003594c7210 */ /* 0x060fe20007f1e0ff */
[----:B------:R-:W-:Y:S01]  /*7b920*/  STL.64 [R1+0x760], R78 ;  /* 0x0007604e01007387 */ /* 0x000fe20000100a00 */
[----:B------:R-:W-:Y:S02]  /*7b930*/  IMAD.MOV.U32 R88, RZ, RZ, R90 ;  /* 0x000000ffff587224 */ /* 0x000fe400078e005a */
[----:B------:R-:W-:Y:S01]  /*7b940*/  LEA.HI.X.SX32 R77, R89, R2, 0x1, P0 ;  /* 0x00000002594d7211 */ /* 0x000fe200000f0eff */
[----:B------:R-:W3:Y:S01]  /*7b950*/  LDL.LU R85, [R1+0x268] ;  /* 0x0002680001557983 */ /* 0x000ee20000300800 */
[----:B------:R-:W-:-:S03]  /*7b960*/  IMAD.MOV.U32 R89, RZ, RZ, R5 ;  /* 0x000000ffff597224 */ /* 0x000fc600078e0005 */
[----:B------:R-:W4:Y:S04]  /*7b970*/  LDL.LU R90, [R1+0x264] ;  /* 0x00026400015a7983 */ /* 0x000f280000300800 */
[----:B------:R0:W-:Y:S04]  /*7b980*/  STL.64 [R1+0x758], R68 ;  /* 0x0007584401007387 */ /* 0x0001e80000100a00 */
[----:B------:R-:W5:Y:S04]  /*7b990*/  LDL.LU R5, [R1+0x260] ;  /* 0x0002600001057983 */ /* 0x000f680000300800 */
[----:B------:R1:W-:Y:S01]  /*7b9a0*/  STL.64 [R1+0x750], R76 ;  /* 0x0007504c01007387 */ /* 0x0003e20000100a00 */
[----:B0-----:R-:W-:-:S04]  /*7b9b0*/  IADD3 R68, P3, PT, R81, R3, RZ ;  /* 0x0000000351447210 */ /* 0x001fc80007f7e0ff */
[-C--:B------:R-:W-:Y:S02]  /*7b9c0*/  LEA.HI.X.SX32 R69, R81, R2.reuse, 0x1, P3 ;  /* 0x0000000251457211 */ /* 0x080fe400018f0eff */
[-C--:B-1----:R-:W-:Y:S02]  /*7b9d0*/  IADD3 R76, P0, PT, R70, R3.reuse, RZ ;  /* 0x00000003464c7210 */ /* 0x082fe40007f1e0ff */
[-C--:B------:R-:W-:Y:S02]  /*7b9e0*/  IADD3 R78, P4, PT, R86, R3.reuse, RZ ;  /* 0x00000003564e7210 */ /* 0x080fe40007f9e0ff */
[-C--:B------:R-:W-:Y:S01]  /*7b9f0*/  LEA.HI.X.SX32 R77, R70, R2.reuse, 0x1, P0 ;  /* 0x00000002464d7211 */ /* 0x080fe200000f0eff */
[----:B------:R0:W-:Y:S01]  /*7ba00*/  STL.64 [R1+0x748], R68 ;  /* 0x0007484401007387 */ /* 0x0001e20000100a00 */
[-C--:B------:R-:W-:Y:S02]  /*7ba10*/  LEA.HI.X.SX32 R79, R86, R2.reuse, 0x1, P4 ;  /* 0x00000002564f7211 */ /* 0x080fe400020f0eff */
[C---:B------:R-:W-:Y:S01]  /*7ba20*/  IADD3 R80, P3, PT, R91.reuse, R3, RZ ;  /* 0x000000035b507210 */ /* 0x040fe20007f7e0ff */
[----:B0-----:R-:W5:Y:S04]  /*7ba30*/  LDL.LU R68, [R1+0x25c] ;  /* 0x00025c0001447983 */ /* 0x001f680000300800 */
[----:B------:R0:W-:Y:S01]  /*7ba40*/  STL.64 [R1+0x740], R76 ;  /* 0x0007404c01007387 */ /* 0x0001e20000100a00 */
[----:B------:R-:W-:-:S03]  /*7ba50*/  LEA.HI.X.SX32 R81, R91, R2, 0x1, P3 ;  /* 0x000000025b517211 */ /* 0x000fc600018f0eff */
[----:B0-----:R-:W5:Y:S04]  /*7ba60*/  LDL.LU.64 R76, [R1+0x27b8] ;  /* 0x0027b800014c7983 */ /* 0x001f680000300a00 */
[----:B------:R0:W-:Y:S04]  /*7ba70*/  STL.64 [R1+0x738], R78 ;  /* 0x0007384e01007387 */ /* 0x0001e80000100a00 */
[----:B------:R-:W5:Y:S04]  /*7ba80*/  LDL.LU R69, [R1+0x258] ;  /* 0x0002580001457983 */ /* 0x000f680000300800 */
[----:B------:R-:W5:Y:S04]  /*7ba90*/  LDL.LU R91, [R1+0x254] ;  /* 0x00025400015b7983 */ /* 0x000f680000300800 */
[----:B------:R-:W5:Y:S01]  /*7baa0*/  LDL.LU R86, [R1+0x250] ;  /* 0x0002500001567983 */ /* 0x000f620000300800 */
[----:B0-----:R-:W-:-:S03]  /*7bab0*/  IADD3 R78, P0, PT, R83, R3, RZ ;  /* 0x00000003534e7210 */ /* 0x001fc60007f1e0ff */
[----:B------:R0:W-:Y:S01]  /*7bac0*/  STL.64 [R1+0x730], R80 ;  /* 0x0007305001007387 */ /* 0x0001e20000100a00 */
[----:B------:R-:W-:-:S03]  /*7bad0*/  LEA.HI.X.SX32 R79, R83, R2, 0x1, P0 ;  /* 0x00000002534f7211 */ /* 0x000fc600000f0eff */
[----:B------:R-:W5:Y:S01]  /*7bae0*/  LDL.LU R83, [R1+0x24c] ;  /* 0x00024c0001537983 */ /* 0x000f620000300800 */
[-C--:B------:R-:W-:Y:S01]  /*7baf0*/  IADD3 R70, P4, PT, R87, R3.reuse, RZ ;  /* 0x0000000357467210 */ /* 0x080fe20007f9e0ff */
[----:B0-----:R-:W-:Y:S01]  /*7bb00*/  IMAD.MOV.U32 R81, RZ, RZ, R71 ;  /* 0x000000ffff517224 */ /* 0x001fe200078e0047 */
[----:B------:R-:W-:-:S04]  /*7bb10*/  IADD3 R80, P3, PT, R71, R3, RZ ;  /* 0x0000000347507210 */ /* 0x000fc80007f7e0ff */
[-C--:B------:R-:W-:Y:S01]  /*7bb20*/  LEA.HI.X.SX32 R81, R81, R2.reuse, 0x1, P3 ;  /* 0x0000000251517211 */ /* 0x080fe200018f0eff */
[----:B------:R0:W-:Y:S01]  /*7bb30*/  STL.64 [R1+0x728], R78 ;  /* 0x0007284e01007387 */ /* 0x0001e20000100a00 */
[----:B------:R-:W-:Y:S01]  /*7bb40*/  LEA.HI.X.SX32 R71, R87, R2, 0x1, P4 ;  /* 0x0000000257477211 */ /* 0x000fe200020f0eff */
[----:B------:R-:W-:Y:S02]  /*7bb50*/  IMAD.MOV.U32 R87, RZ, RZ, R92 ;  /* 0x000000ffff577224 */ /* 0x000fe400078e005c */
[----:B------:R-:W-:Y:S01]  /*7bb60*/  IMAD.MOV.U32 R92, RZ, RZ, R45 ;  /* 0x000000ffff5c7224 */ /* 0x000fe200078e002d */
[----:B------:R-:W-:Y:S04]  /*7bb70*/  STL.64 [R1+0x720], R80 ;  /* 0x0007205001007387 */ /* 0x000fe80000100a00 */
[----:B------:R-:W5:Y:S01]  /*7bb80*/  LDL.LU R45, [R1+0x244] ;  /* 0x00024400012d7983 */ /* 0x000f620000300800 */
[----:B0-----:R-:W-:-:S03]  /*7bb90*/  IADD3 R78, P0, PT, R82, R3, RZ ;  /* 0x00000003524e7210 */ /* 0x001fc60007f1e0ff */
[----:B------:R2:W-:Y:S01]  /*7bba0*/  STL.64 [R1+0x718], R70 ;  /* 0x0007184601007387 */ /* 0x0005e20000100a00 */
[----:B------:R-:W-:Y:S01]  /*7bbb0*/  LEA.HI.X.SX32 R79, R82, R2, 0x1, P0 ;  /* 0x00000002524f7211 */ /* 0x000fe200000f0eff */
[----:B------:R-:W-:Y:S02]  /*7bbc0*/  IMAD.MOV.U32 R82, RZ, RZ, R88 ;  /* 0x000000ffff527224 */ /* 0x000fe400078e0058 */
        /* <DEDUP_REMOVED lines=9> */
[----:B------:R-:W-:-:S03]  /*7bc60*/  LEA.HI.X.SX32 R79, R90, R2, 0x1, P4 ;  /* 0x000000025a4f7211 */ /* 0x000fc600020f0eff */
[----:B------:R0:W-:Y:S01]  /*7bc70*/  STL.64 [R1+0x700], R80 ;  /* 0x0007005001007387 */ /* 0x0001e20000100a00 */
[----:B-----5:R-:W-:-:S03]  /*7bc80*/  IADD3 R70, P3, PT, R5, R3, RZ ;  /* 0x0000000305467210 */ /* 0x020fc60007f7e0ff */
[----:B------:R-:W3:Y:S01]  /*7bc90*/  LDL.LU R85, [R1+0x22c] ;  /* 0x00022c0001557983 */ /* 0x000ee20000300800 */
[----:B------:R-:W-:-:S03]  /*7bca0*/  LEA.HI.X.SX32 R71, R5, R2, 0x1, P3 ;  /* 0x0000000205477211 */ /* 0x000fc600018f0eff */
[----:B------:R1:W-:Y:S04]  /*7bcb0*/  STL.64 [R1+0x6f8], R78 ;  /* 0x0006f84e01007387 */ /* 0x0003e80000100a00 */
[----:B------:R-:W4:Y:S04]  /*7bcc0*/  LDL.LU R90, [R1+0x228] ;  /* 0x00022800015a7983 */ /* 0x000f280000300800 */
[----:B------:R-:W5:Y:S04]  /*7bcd0*/  LDL.LU R5, [R1+0x224] ;  /* 0x0002240001057983 */ /* 0x000f680000300800 */
[----:B------:R0:W-:Y:S02]  /*7bce0*/  STL.64 [R1+0x6f0], R70 ;  /* 0x0006f04601007387 */ /* 0x0001e40000100a00 */
[----:B0-----:R-:W-:-:S04]  /*7bcf0*/  IADD3 R80, P0, PT, R68, R3, RZ ;  /* 0x0000000344507210 */ /* 0x001fc80007f1e0ff */
[-C--:B------:R-:W-:Y:S02]  /*7bd00*/  LEA.HI.X.SX32 R81, R68, R2.reuse, 0x1, P0 ;  /* 0x0000000244517211 */ /* 0x080fe400000f0eff */
[----:B------:R-:W4:Y:S04]  /*7bd10*/  LDL.LU R68, [R1+0x220] ;  /* 0x0002200001447983 */ /* 0x000f280000300800 */
[----:B------:R0:W-:Y:S01]  /*7bd20*/  STL.64 [R1+0x6e8], R80 ;  /* 0x0006e85001007387 */ /* 0x0001e20000100a00 */
[-C--:B-1----:R-:W-:Y:S02]  /*7bd30*/  IADD3 R78, P3, PT, R69, R3.reuse, RZ ;  /* 0x00000003454e7210 */ /* 0x082fe40007f7e0ff */
[----:B------:R-:W-:Y:S02]  /*7bd40*/  IADD3 R70, P4, PT, R91, R3, RZ ;  /* 0x000000035b467210 */ /* 0x000fe40007f9e0ff */
[----:B------:R-:W-:-:S02]  /*7bd50*/  LEA.HI.X.SX32 R79, R69, R2, 0x1, P3 ;  /* 0x00000002454f7211 */ /* 0x000fc400018f0eff */
[CC--:B0-----:R-:W-:Y:S02]  /*7bd60*/  IADD3 R80, P0, PT, R86.reuse, R3.reuse, RZ ;  /* 0x0000000356507210 */ /* 0x0c1fe40007f1e0ff */
[-C--:B------:R-:W-:Y:S01]  /*7bd70*/  LEA.HI.X.SX32 R71, R91, R2.reuse, 0x1, P4 ;  /* 0x000000025b477211 */ /* 0x080fe200020f0eff */
[----:B------:R0:W-:Y:S01]  /*7bd80*/  STL.64 [R1+0x6e0], R78 ;  /* 0x0006e04e01007387 */ /* 0x0001e20000100a00 */
[----:B------:R-:W-:Y:S01]  /*7bd90*/  LEA.HI.X.SX32 R81, R86, R2, 0x1, P0 ;  /* 0x0000000256517211 */ /* 0x000fe200000f0eff */
[----:B------:R-:W-:Y:S02]  /*7bda0*/  IMAD.MOV.U32 R69, RZ, RZ, R93 ;  /* 0x000000ffff457224 */ /* 0x000fe400078e005d */
[----:B0-----:R-:W4:Y:S04]  /*7bdb0*/  LDL.LU.64 R78, [R1+0x27b0] ;  /* 0x0027b000014e7983 */ /* 0x001f280000300a00 */
[----:B------:R-:W4:Y:S04]  /*7bdc0*/  LDL.LU R91, [R1+0x214] ;  /* 0x00021400015b7983 */ /* 0x000f280000300800 */
[----:B------:R-:W4:Y:S04]  /*7bdd0*/  LDL.LU R93, [R1+0x210] ;  /* 0x00021000015d7983 */ /* 0x000f280000300800 */
[----:B------:R0:W-:Y:S04]  /*7bde0*/  STL.64 [R1+0x6d8], R70 ;  /* 0x0006d84601007387 */ /* 0x0001e80000100a00 */
[----:B------:R1:W-:Y:S01]  /*7bdf0*/  STL.64 [R1+0x6d0], R80 ;  /* 0x0006d05001007387 */ /* 0x0003e20000100a00 */
[-C--:B0-----:R-:W-:Y:S01]  /*7be00*/  IADD3 R70, P3, PT, R83, R3.reuse, RZ ;  /* 0x0000000353467210 */ /* 0x081fe20007f7e0ff */
[----:B-1----:R-:W-:Y:S01]  /*7be10*/  IMAD.MOV.U32 R81, RZ, RZ, R87 ;  /* 0x000000ffff517224 */ /* 0x002fe200078e0057 */
[----:B------:R-:W-:-:S02]  /*7be20*/  IADD3 R80, P0, PT, R87, R3, RZ ;  /* 0x0000000357507210 */ /* 0x000fc40007f1e0ff */
[-C--:B------:R-:W-:Y:S01]  /*7be30*/  LEA.HI.X.SX32 R71, R83, R2.reuse, 0x1, P3 ;  /* 0x0000000253477211 */ /* 0x080fe200018f0eff */
[----:B------:R-:W-:Y:S01]  /*7be40*/  IMAD.MOV.U32 R87, RZ, RZ, R82 ;  /* 0x000000ffff577224 */ /* 0x000fe200078e0052 */
[-C--:B------:R-:W-:Y:S02]  /*7be50*/  LEA.HI.X.SX32 R81, R81, R2.reuse, 0x1, P0 ;  /* 0x0000000251517211 */ /* 0x080fe400000f0eff */
[CC--:B------:R-:W-:Y:S01]  /*7be60*/  IADD3 R86, P4, PT, R45.reuse, R3.reuse, RZ ;  /* 0x000000032d567210 */ /* 0x0c0fe20007f9e0ff */
[----:B------:R0:W-:Y:S01]  /*7be70*/  STL.64 [R1+0x6c8], R70 ;  /* 0x0006c84601007387 */ /* 0x0001e20000100a00 */
[----:B------:R-:W-:Y:S02]  /*7be80*/  IMAD.MOV.U32 R83, RZ, RZ, R87 ;  /* 0x000000ffff537224 */ /* 0x000fe400078e0057 */
[----:B------:R-:W-:Y:S01]  /*7be90*/  LEA.HI.X.SX32 R87, R45, R2, 0x1, P4 ;  /* 0x000000022d577211 */ /* 0x000fe200020f0eff */
[----:B0-----:R-:W4:Y:S04]  /*7bea0*/  LDL.LU R70, [R1+0x208] ;  /* 0x0002080001467983 */ /* 0x001f280000300800 */
[----:B------:R-:W4:Y:S04]  /*7beb0*/  LDL.LU R71, [R1+0x204] ;  /* 0x0002040001477983 */ /* 0x000f280000300800 */
[----:B------:R0:W-:Y:S04]  /*7bec0*/  STL.64 [R1+0x6c0], R80 ;  /* 0x0006c05001007387 */ /* 0x0001e80000100a00 */
[----:B0-----:R-:W4:Y:S04]  /*7bed0*/  LDL.LU.64 R80, [R1+0x27a8] ;  /* 0x0027a80001507983 */ /* 0x001f280000300a00 */
[----:B------:R-:W4:Y:S01]  /*7bee0*/  LDL.LU R45, [R1+0x27a0] ;  /* 0x0027a000012d7983 */ /* 0x000f220000300800 */
[----:B------:R-:W-:-:S03]  /*7bef0*/  IADD3 R82, P3, PT, R88, R3, RZ ;  /* 0x0000000358527210 */ /* 0x000fc60007f7e0ff */
[----:B------:R0:W-:Y:S02]  /*7bf00*/  STL.64 [R1+0x6b8], R86 ;  /* 0x0006b85601007387 */ /* 0x0001e40000100a00 */
[----:B0-----:R-:W-:Y:S01]  /*7bf10*/  IADD3 R86, P0, PT, R83, R3, RZ ;  /* 0x0000000353567210 */ /* 0x001fe20007f1e0ff */
[----:B------:R-:W-:Y:S01]  /*7bf20*/  IMAD.MOV.U32 R87, RZ, RZ, R83 ;  /* 0x000000ffff577224 */ /* 0x000fe200078e0053 */
[----:B------:R-:W-:-:S05]  /*7bf30*/  LEA.HI.X.SX32 R83, R88, R2, 0x1, P3 ;  /* 0x0000000258537211 */ /* 0x000fca00018f0eff */
[----:B------:R0:W-:Y:S01]  /*7bf40*/  STL.64 [R1+0x6b0], R82 ;  /* 0x0006b05201007387 */ /* 0x0001e20000100a00 */
[----:B------:R-:W-:Y:S01]  /*7bf50*/  LEA.HI.X.SX32 R87, R87, R2, 0x1, P0 ;  /* 0x0000000257577211 */ /* 0x000fe200000f0eff */
[----:B0-----:R-:W-:Y:S01]  /*7bf60*/  IMAD.MOV.U32 R83, RZ, RZ, R89 ;  /* 0x000000ffff537224 */ /* 0x001fe200078e0059 */
[----:B------:R-:W-:-:S04]  /*7bf70*/  IADD3 R82, P3, PT, R89, R3, RZ ;  /* 0x0000000359527210 */ /* 0x000fc80007f7e0ff */
[----:B------:R-:W-:Y:S01]  /*7bf80*/  LEA.HI.X.SX32 R83, R83, R2, 0x1, P3 ;  /* 0x0000000253537211 */ /* 0x000fe200018f0eff */
[----:B------:R-:W-:Y:S04]  /*7bf90*/  STL.64 [R1+0x6a8], R86 ;  /* 0x0006a85601007387 */ /* 0x000fe80000100a00 */
[----:B------:R0:W-:Y:S04]  /*7bfa0*/  STL.64 [R1+0x6a0], R82 ;  /* 0x0006a05201007387 */ /* 0x0001e80000100a00 */
[----:B0-----:R-:W5:Y:S01]  /*7bfb0*/  LDL.LU.64 R82, [R1+0x2798] ;  /* 0x0027980001527983 */ /* 0x001f620000300a00 */
[----:B--2---:R-:W-:-:S04]  /*7bfc0*/  IADD3 R88, P4, PT, R84, R3, RZ ;  /* 0x0000000354587210 */ /* 0x004fc80007f9e0ff */
[----:B------:R-:W-:Y:S02]  /*7bfd0*/  LEA.HI.X.SX32 R89, R84, R2, 0x1, P4 ;  /* 0x0000000254597211 */ /* 0x000fe400020f0eff */
[----:B------:R-:W2:Y:S04]  /*7bfe0*/  LDL.LU R84, [R1+0x2790] ;  /* 0x0027900001547983 */ /* 0x000ea80000300800 */
[----:B------:R3:W-:Y:S02]  /*7bff0*/  STL.64 [R1+0x698], R88 ;  /* 0x0006985801007387 */ /* 0x0007e40000100a00 */
[----:B---3--:R-:W-:-:S04]  /*7c000*/  IADD3 R88, P3, PT, R85, R3, RZ ;  /* 0x0000000355587210 */ /* 0x008fc80007f7e0ff */
[----:B------:R-:W-:Y:S02]  /*7c010*/  LEA.HI.X.SX32 R89, R85, R2, 0x1, P3 ;  /* 0x0000000255597211 */ /* 0x000fe400018f0eff */
[----:B----4-:R-:W-:-:S04]  /*7c020*/  IADD3 R86, P0, PT, R45, R3, RZ ;  /* 0x000000032d567210 */ /* 0x010fc80007f1e0ff */
[----:B------:R-:W-:-:S05]  /*7c030*/  LEA.HI.X.SX32 R87, R45, R2, 0x1, P0 ;  /* 0x000000022d577211 */ /* 0x000fca00000f0eff */
[----:B------:R0:W-:Y:S04]  /*7c040*/  STL.64 [R1+0x690], R86 ;  /* 0x0006905601007387 */ /* 0x0001e80000100a00 */
[----:B------:R-:W3:Y:S04]  /*7c050*/  LDL.LU R85, [R1+0x278c] ;  /* 0x00278c0001557983 */ /* 0x000ee80000300800 */
[----:B------:R1:W-:Y:S01]  /*7c060*/  STL.64 [R1+0x688], R88 ;  /* 0x0006885801007387 */ /* 0x0003e20000100a00 */
[----:B0-----:R-:W-:Y:S01]  /*7c070*/  IMAD.MOV.U32 R87, RZ, RZ, R44 ;  /* 0x000000ffff577224 */ /* 0x001fe200078e002c */
[----:B------:R-:W-:-:S02]  /*7c080*/  IADD3 R86, P0, PT, R90, R3, RZ ;  /* 0x000000035a567210 */ /* 0x000fc40007f1e0ff */
[CC--:B-----5:R-:W-:Y:S01]  /*7c090*/  IADD3 R44, P4, PT, R5.reuse, R3.reuse, RZ ;  /* 0x00000003052c7210 */ /* 0x0e0fe20007f9e0ff */
[----:B-1----:R-:W-:Y:S01]  /*7c0a0*/  IMAD.MOV.U32 R89, RZ, RZ, R87 ;  /* 0x000000ffff597224 */ /* 0x002fe200078e0057 */
[-C--:B------:R-:W-:Y:S02]  /*7c0b0*/  LEA.HI.X.SX32 R87, R90, R2.reuse, 0x1, P0 ;  /* 0x000000025a577211 */ /* 0x080fe400000f0eff */
[----:B------:R-:W-:Y:S01]  /*7c0c0*/  LEA.HI.X.SX32 R45, R5, R2, 0x1, P4 ;  /* 0x00000002052d7211 */ /* 0x000fe200020f0eff */
[----:B------:R-:W4:Y:S01]  /*7c0d0*/  LDL.LU R90, [R1+0x2788] ;  /* 0x00278800015a7983 */ /* 0x000f220000300800 */
[----:B------:R-:W-:-:S03]  /*7c0e0*/  IADD3 R88, P3, PT, R68, R3, RZ ;  /* 0x0000000344587210 */ /* 0x000fc60007f7e0ff */
[----:B------:R0:W-:Y:S04]  /*7c0f0*/  STL.64 [R1+0x680], R86 ;  /* 0x0006805601007387 */ /* 0x0001e80000100a00 */
[----:B0-----:R-:W5:Y:S04]  /*7c100*/  LDL.LU.64 R86, [R1+0x2780] ;  /* 0x0027800001567983 */ /* 0x001f680000300a00 */
[----:B------:R-:W2:Y:S04]  /*7c110*/  LDL.LU R5, [R1+0x2778] ;  /* 0x0027780001057983 */ /* 0x000ea80000300800 */
[----:B------:R0:W-:Y:S02]  /*7c120*/  STL.64 [R1+0x678], R44 ;  /* 0x0006782c01007387 */ /* 0x0001e40000100a00 */
[----:B0-----:R-:W-:Y:S01]  /*7c130*/  IADD3 R44, P0, PT, R89, R3, RZ ;  /* 0x00000003592c7210 */ /* 0x001fe20007f1e0ff */
[----:B------:R-:W-:Y:S01]  /*7c140*/  IMAD.MOV.U32 R45, RZ, RZ, R89 ;  /* 0x000000ffff2d7224 */ /* 0x000fe200078e0059 */
[----:B------:R-:W-:-:S05]  /*7c150*/  LEA.HI.X.SX32 R89, R68, R2, 0x1, P3 ;  /* 0x0000000244597211 */ /* 0x000fca00018f0eff */
[----:B------:R0:W-:Y:S01]  /*7c160*/  STL.64 [R1+0x670], R88 ;  /* 0x0006705801007387 */ /* 0x0001e20000100a00 */
[-C--:B------:R-:W-:Y:S02]  /*7c170*/  IADD3 R68, P3, PT, R91, R3.reuse, RZ ;  /* 0x000000035b447210 */ /* 0x080fe40007f7e0ff */
[----:B------:R-:W-:Y:S01]  /*7c180*/  LEA.HI.X.SX32 R45, R45, R2, 0x1, P0 ;  /* 0x000000022d2d7211 */ /* 0x000fe200000f0eff */
[----:B0-----:R-:W-:Y:S01]  /*7c190*/  IMAD.MOV.U32 R89, RZ, RZ, R69 ;  /* 0x000000ffff597224 */ /* 0x001fe200078e0045 */
[----:B------:R-:W-:-:S04]  /*7c1a0*/  IADD3 R88, P4, PT, R69, R3, RZ ;  /* 0x0000000345587210 */ /* 0x000fc80007f9e0ff */
[-C--:B------:R-:W-:Y:S01]  /*7c1b0*/  LEA.HI.X.SX32 R89, R89, R2.reuse, 0x1, P4 ;  /* 0x0000000259597211 */ /* 0x080fe200020f0eff */
[----:B------:R0:W-:Y:S01]  /*7c1c0*/  STL.64 [R1+0x668], R44 ;  /* 0x0006682c01007387 */ /* 0x0001e20000100a00 */
[----:B------:R-:W-:-:S03]  /*7c1d0*/  LEA.HI.X.SX32 R69, R91, R2, 0x1, P3 ;  /* 0x000000025b457211 */ /* 0x000fc600018f0eff */
[----:B------:R1:W-:Y:S01]  /*7c1e0*/  STL.64 [R1+0x660], R88 ;  /* 0x0006605801007387 */ /* 0x0003e20000100a00 */
[----:B0-----:R-:W-:-:S03]  /*7c1f0*/  IADD3 R44, P0, PT, R93, R3, RZ ;  /* 0x000000035d2c7210 */ /* 0x001fc60007f1e0ff */
[----:B-1----:R-:W3:Y:S04]  /*7c200*/  LDL.LU.64 R88, [R1+0x2770] ;  /* 0x0027700001587983 */ /* 0x002ee80000300a00 */
[----:B------:R-:W3:Y:S04]  /*7c210*/  LDL.LU R91, [R1+0x2768] ;  /* 0x00276800015b7983 */ /* 0x000ee80000300800 */
[----:B------:R0:W-:Y:S01]  /*7c220*/  STL.64 [R1+0x658], R68 ;  /* 0x0006584401007387 */ /* 0x0001e20000100a00 */
[----:B------:R-:W-:Y:S01]  /*7c230*/  LEA.HI.X.SX32 R45, R93, R2, 0x1, P0 ;  /* 0x000000025d2d7211 */ /* 0x000fe200000f0eff */
[----:B0-----:R-:W-:Y:S01]  /*7c240*/  IMAD.MOV.U32 R69, RZ, RZ, R92 ;  /* 0x000000ffff457224 */ /* 0x001fe200078e005c */
[----:B------:R-:W-:-:S02]  /*7c250*/  IADD3 R68, P3, PT, R92, R3, RZ ;  /* 0x000000035c447210 */ /* 0x000fc40007f7e0ff */
[CC--:B------:R-:W-:Y:S02]  /*7c260*/  IADD3 R92, P4, PT, R70.reuse, R3.reuse, RZ ;  /* 0x00000003465c7210 */ /* 0x0c0fe40007f9e0ff */
[-C--:B------:R-:W-:Y:S02]  /*7c270*/  LEA.HI.X.SX32 R69, R69, R2.reuse, 0x1, P3 ;  /* 0x0000000245457211 */ /* 0x080fe400018f0eff */
[----:B------:R-:W-:Y:S01]  /*7c280*/  LEA.HI.X.SX32 R93, R70, R2, 0x1, P4 ;  /* 0x00000002465d7211 */ /* 0x000fe200020f0eff */
[----:B------:R-:W-:Y:S04]  /*7c290*/  STL.64 [R1+0x650], R44 ;  /* 0x0006502c01007387 */ /* 0x000fe80000100a00 */
[----:B------:R-:W-:Y:S04]  /*7c2a0*/  STL.64 [R1+0x648], R68 ;  /* 0x0006484401007387 */ /* 0x000fe80000100a00 */
[----:B------:R0:W-:Y:S04]  /*7c2b0*/  STL.64 [R1+0x640], R92 ;  /* 0x0006405c01007387 */ /* 0x0001e80000100a00 */
[----:B0-----:R-:W4:Y:S01]  /*7c2c0*/  LDL.LU.64 R92, [R1+0x2760] ;  /* 0x00276000015c7983 */ /* 0x001f220000300a00 */
[----:B------:R-:W-:-:S04]  /*7c2d0*/  IADD3 R44, P0, PT, R71, R3, RZ ;  /* 0x00000003472c7210 */ /* 0x000fc80007f1e0ff */
[----:B------:R-:W-:-:S05]  /*7c2e0*/  LEA.HI.X.SX32 R45, R71, R2, 0x1, P0 ;  /* 0x00000002472d7211 */ /* 0x000fca00000f0eff */
[----:B------:R-:W-:Y:S01]  /*7c2f0*/  STL.64 [R1+0x638], R44 ;  /* 0x0006382c01007387 */ /* 0x000fe20000100a00 */
[----:B------:R-:W-:Y:S01]  /*7c300*/  VIADD R18, R14, UR16 ;  /* 0x000000100e127c36 */ /* 0x000fe20008000000 */
[----:B------:R-:W0:Y:S03]  /*7c310*/  LDCU UR16, c[0x0][0x3b8] ;  /* 0x00007700ff1077ac */ /* 0x000e260008000800 */
[----:B------:R-:W-:Y:S01]  /*7c320*/  VIADD R9, R18, UR15 ;  /* 0x0000000f12097c36 */ /* 0x000fe20008000000 */
[----:B------:R-:W1:Y:S03]  /*7c330*/  LDCU UR15, c[0x0][0x3b8] ;  /* 0x00007700ff0f77ac */ /* 0x000e660008000800 */
[----:B------:R-:W-:Y:S01]  /*7c340*/  VIADD R8, R9, UR75 ;  /* 0x0000004b09087c36 */ /* 0x000fe20008000000 */
[----:B------:R-:W0:Y:S01]  /*7c350*/  LDCU UR75, c[0x0][0x3b8] ;  /* 0x00007700ff4b77ac */ /* 0x000e220008000800 */
[----:B--2---:R-:W-:-:S04]  /*7c360*/  IADD3 R68, P3, PT, R5, R3, RZ ;  /* 0x0000000305447210 */ /* 0x004fc80007f7e0ff */
[----:B------:R-:W-:-:S05]  /*7c370*/  LEA.HI.X.SX32 R69, R5, R2, 0x1, P3 ;  /* 0x0000000205457211 */ /* 0x000fca00018f0eff */
[----:B------:R3:W-:Y:S02]  /*7c380*/  STL.64 [R1+0x630], R68 ;  /* 0x0006304401007387 */ /* 0x0007e40000100a00 */
[----:B---3--:R-:W-:-:S04]  /*7c390*/  IADD3 R68, P3, PT, R91, R3, RZ ;  /* 0x000000035b447210 */ /* 0x008fc80007f7e0ff */
[----:B------:R-:W-:Y:S02]  /*7c3a0*/  LEA.HI.X.SX32 R69, R91, R2, 0x1, P3 ;  /* 0x000000025b457211 */ /* 0x000fe400018f0eff */
[----:B----4-:R-:W-:-:S04]  /*7c3b0*/  IADD3 R44, P0, PT, R93, R3, RZ ;  /* 0x000000035d2c7210 */ /* 0x010fc80007f1e0ff */
[----:B------:R-:W-:Y:S02]  /*7c3c0*/  LEA.HI.X.SX32 R45, R93, R2, 0x1, P0 ;  /* 0x000000025d2d7211 */ /* 0x000fe400000f0eff */
[----:B------:R-:W-:-:S03]  /*7c3d0*/  IADD3 R70, P4, PT, R92, R3, RZ ;  /* 0x000000035c467210 */ /* 0x000fc60007f9e0ff */
[----:B------:R2:W-:Y:S01]  /*7c3e0*/  STL.64 [R1+0x628], R44 ;  /* 0x0006282c01007387 */ /* 0x0005e20000100a00 */
[----:B------:R-:W-:-:S03]  /*7c3f0*/  LEA.HI.X.SX32 R71, R92, R2, 0x1, P4 ;  /* 0x000000025c477211 */ /* 0x000fc600020f0eff */
[----:B------:R3:W-:Y:S01]  /*7c400*/  STL.64 [R1+0x618], R68 ;  /* 0x0006184401007387 */ /* 0x0007e20000100a00 */
[----:B--2---:R-:W-:-:S04]  /*7c410*/  IADD3 R44, P0, PT, R90, R3, RZ ;  /* 0x000000035a2c7210 */ /* 0x004fc80007f1e0ff */
[----:B------:R-:W-:Y:S01]  /*7c420*/  LEA.HI.X.SX32 R45, R90, R2, 0x1, P0 ;  /* 0x000000025a2d7211 */ /* 0x000fe200000f0eff */
[----:B------:R-:W-:Y:S01]  /*7c430*/  STL.64 [R1+0x620], R70 ;  /* 0x0006204601007387 */ /* 0x000fe20000100a00 */
[----:B---3--:R-:W-:-:S03]  /*7c440*/  IADD3 R68, P3, PT, R89, R3, RZ ;  /* 0x0000000359447210 */ /* 0x008fc60007f7e0ff */
[----:B------:R5:W-:Y:S01]  /*7c450*/  STL.64 [R1+0x610], R44 ;  /* 0x0006102c01007387 */ /* 0x000be20000100a00 */
[-C--:B------:R-:W-:Y:S02]  /*7c460*/  LEA.HI.X.SX32 R69, R89, R2.reuse, 0x1, P3 ;  /* 0x0000000259457211 */ /* 0x080fe400018f0eff */
[CC--:B-----5:R-:W-:Y:S02]  /*7c470*/  IADD3 R44, P0, PT, R87.reuse, R3.reuse, RZ ;  /* 0x00000003572c7210 */ /* 0x0e0fe40007f1e0ff */
[C---:B------:R-:W-:Y:S02]  /*7c480*/  IADD3 R70, P4, PT, R88.reuse, R3, RZ ;  /* 0x0000000358467210 */ /* 0x040fe40007f9e0ff */
[-C--:B------:R-:W-:Y:S01]  /*7c490*/  LEA.HI.X.SX32 R45, R87, R2.reuse, 0x1, P0 ;  /* 0x00000002572d7211 */ /* 0x080fe200000f0eff */
[----:B------:R2:W-:Y:S01]  /*7c4a0*/  STL.64 [R1+0x608], R68 ;  /* 0x0006084401007387 */ /* 0x0005e20000100a00 */
[----:B------:R-:W-:-:S03]  /*7c4b0*/  LEA.HI.X.SX32 R71, R88, R2, 0x1, P4 ;  /* 0x0000000258477211 */ /* 0x000fc600020f0eff */
[----:B------:R3:W-:Y:S01]  /*7c4c0*/  STL.64 [R1+0x5f8], R44 ;  /* 0x0005f82c01007387 */ /* 0x0007e20000100a00 */
[CC--:B--2---:R-:W-:Y:S02]  /*7c4d0*/  IADD3 R68, P3, PT, R86.reuse, R3.reuse, RZ ;  /* 0x0000000356447210 */ /* 0x0c4fe40007f7e0ff */
[C---:B---3--:R-:W-:Y:S01]  /*7c4e0*/  IADD3 R44, P0, PT, R85.reuse, R3, RZ ;  /* 0x00000003552c7210 */ /* 0x048fe20007f1e0ff */
[----:B------:R2:W-:Y:S01]  /*7c4f0*/  STL.64 [R1+0x600], R70 ;  /* 0x0006004601007387 */ /* 0x0005e20000100a00 */
[-C--:B------:R-:W-:Y:S02]  /*7c500*/  LEA.HI.X.SX32 R69, R86, R2.reuse, 0x1, P3 ;  /* 0x0000000256457211 */ /* 0x080fe400018f0eff */
[----:B------:R-:W-:-:S03]  /*7c510*/  LEA.HI.X.SX32 R45, R85, R2, 0x1, P0 ;  /* 0x00000002552d7211 */ /* 0x000fc600000f0eff */
[----:B------:R3:W-:Y:S01]  /*7c520*/  STL.64 [R1+0x5f0], R68 ;  /* 0x0005f04401007387 */ /* 0x0007e20000100a00 */
[----:B--2---:R-:W-:Y:S01]  /*7c530*/  IMAD.MOV.U32 R71, RZ, RZ, R4 ;  /* 0x000000ffff477224 */ /* 0x004fe200078e0004 */
[CC--:B------:R-:W-:Y:S02]  /*7c540*/  IADD3 R4, P3, PT, R83.reuse, R3.reuse, RZ ;  /* 0x0000000353047210 */ /* 0x0c0fe40007f7e0ff */
[----:B------:R2:W-:Y:S02]  /*7c550*/  STL.64 [R1+0x5e8], R44 ;  /* 0x0005e82c01007387 */ /* 0x0005e40000100a00 */
[----:B------:R-:W-:Y:S02]  /*7c560*/  LEA.HI.X.SX32 R5, R83, R2, 0x1, P3 ;  /* 0x0000000253057211 */ /* 0x000fe400018f0eff */
[----:B---3--:R-:W-:-:S04]  /*7c570*/  IADD3 R68, P4, PT, R84, R3, RZ ;  /* 0x0000000354447210 */ /* 0x008fc80007f9e0ff */
[-C--:B------:R-:W-:Y:S02]  /*7c580*/  LEA.HI.X.SX32 R69, R84, R2.reuse, 0x1, P4 ;  /* 0x0000000254457211 */ /* 0x080fe400020f0eff */
[CC--:B--2---:R-:W-:Y:S01]  /*7c590*/  IADD3 R44, P0, PT, R82.reuse, R3.reuse, RZ ;  /* 0x00000003522c7210 */ /* 0x0c4fe20007f1e0ff */
[----:B------:R2:W-:Y:S03]  /*7c5a0*/  STL.64 [R1+0x5d8], R4 ;  /* 0x0005d80401007387 */ /* 0x0005e60000100a00 */
[----:B------:R-:W-:Y:S01]  /*7c5b0*/  LEA.HI.X.SX32 R45, R82, R2, 0x1, P0 ;  /* 0x00000002522d7211 */ /* 0x000fe200000f0eff */
[----:B------:R-:W-:Y:S04]  /*7c5c0*/  STL.64 [R1+0x5e0], R68 ;  /* 0x0005e04401007387 */ /* 0x000fe80000100a00 */
[----:B------:R3:W-:Y:S01]  /*7c5d0*/  STL.64 [R1+0x5d0], R44 ;  /* 0x0005d02c01007387 */ /* 0x0007e20000100a00 */
[----:B--2---:R-:W-:-:S04]  /*7c5e0*/  IADD3 R4, P3, PT, R81, R3, RZ ;  /* 0x0000000351047210 */ /* 0x004fc80007f7e0ff */
[----:B------:R-:W-:Y:S02]  /*7c5f0*/  LEA.HI.X.SX32 R5, R81, R2, 0x1, P3 ;  /* 0x0000000251057211 */ /* 0x000fe400018f0eff */
[----:B---3--:R-:W-:-:S03]  /*7c600*/  IADD3 R44, P0, PT, R79, R3, RZ ;  /* 0x000000034f2c7210 */ /* 0x008fc60007f1e0ff */
[----:B------:R2:W-:Y:S01]  /*7c610*/  STL.64 [R1+0x5c8], R4 ;  /* 0x0005c80401007387 */ /* 0x0005e20000100a00 */
[C---:B------:R-:W-:Y:S02]  /*7c620*/  IADD3 R68, P4, PT, R80.reuse, R3, RZ ;  /* 0x0000000350447210 */ /* 0x040fe40007f9e0ff */
[-C--:B------:R-:W-:Y:S02]  /*7c630*/  LEA.HI.X.SX32 R45, R79, R2.reuse, 0x1, P0 ;  /* 0x000000024f2d7211 */ /* 0x080fe400000f0eff */
[----:B------:R-:W-:-:S03]  /*7c640*/  LEA.HI.X.SX32 R69, R80, R2, 0x1, P4 ;  /* 0x0000000250457211 */ /* 0x000fc600020f0eff */
[----:B------:R3:W-:Y:S01]  /*7c650*/  STL.64 [R1+0x5b8], R44 ;  /* 0x0005b82c01007387 */ /* 0x0007e20000100a00 */
[----:B--2---:R-:W-:-:S04]  /*7c660*/  IADD3 R4, P3, PT, R78, R3, RZ ;  /* 0x000000034e047210 */ /* 0x004fc80007f7e0ff */
[-C--:B------:R-:W-:Y:S02]  /*7c670*/  LEA.HI.X.SX32 R5, R78, R2.reuse, 0x1, P3 ;  /* 0x000000024e057211 */ /* 0x080fe400018f0eff */
[CC--:B---3--:R-:W-:Y:S01]  /*7c680*/  IADD3 R44, P0, PT, R77.reuse, R3.reuse, RZ ;  /* 0x000000034d2c7210 */ /* 0x0c8fe20007f1e0ff */
[----:B------:R2:W-:Y:S03]  /*7c690*/  STL.64 [R1+0x5c0], R68 ;  /* 0x0005c04401007387 */ /* 0x0005e60000100a00 */
[----:B------:R-:W-:Y:S01]  /*7c6a0*/  LEA.HI.X.SX32 R45, R77, R2, 0x1, P0 ;  /* 0x000000024d2d7211 */ /* 0x000fe200000f0eff */
[----:B------:R3:W-:Y:S04]  /*7c6b0*/  STL.64 [R1+0x5b0], R4 ;  /* 0x0005b00401007387 */ /* 0x0007e80000100a00 */
[----:B------:R4:W-:Y:S01]  /*7c6c0*/  STL.64 [R1+0x5a8], R44 ;  /* 0x0005a82c01007387 */ /* 0x0009e20000100a00 */
[----:B--2---:R-:W-:-:S02]  /*7c6d0*/  IADD3 R68, P4, PT, R76, R3, RZ ;  /* 0x000000034c447210 */ /* 0x004fc40007f9e0ff */
[CC--:B---3--:R-:W-:Y:S02]  /*7c6e0*/  IADD3 R4, P3, PT, R75.reuse, R3.reuse, RZ ;  /* 0x000000034b047210 */ /* 0x0c8fe40007f7e0ff */
[----:B----4-:R-:W-:Y:S02]  /*7c6f0*/  IADD3 R44, P0, PT, R74, R3, RZ ;  /* 0x000000034a2c7210 */ /* 0x010fe40007f1e0ff */
[-C--:B------:R-:W-:Y:S02]  /*7c700*/  LEA.HI.X.SX32 R5, R75, R2.reuse, 0x1, P3 ;  /* 0x000000024b057211 */ /* 0x080fe400018f0eff */
[-C--:B------:R-:W-:Y:S02]  /*7c710*/  LEA.HI.X.SX32 R69, R76, R2.reuse, 0x1, P4 ;  /* 0x000000024c457211 */ /* 0x080fe400020f0eff */
[----:B------:R-:W-:Y:S01]  /*7c720*/  LEA.HI.X.SX32 R45, R74, R2, 0x1, P0 ;  /* 0x000000024a2d7211 */ /* 0x000fe200000f0eff */
[----:B------:R2:W-:Y:S01]  /*7c730*/  STL.64 [R1+0x598], R4 ;  /* 0x0005980401007387 */ /* 0x0005e20000100a00 */
[----:B0-----:R-:W-:-:S03]  /*7c740*/  VIADD R70, R0, UR75 ;  /* 0x0000004b00467c36 */ /* 0x001fc60008000000 */
[----:B------:R-:W-:Y:S04]  /*7c750*/  STL.64 [R1+0x5a0], R68 ;  /* 0x0005a04401007387 */ /* 0x000fe80000100a00 */
[----:B------:R0:W-:Y:S01]  /*7c760*/  STL.64 [R1+0x590], R44 ;  /* 0x0005902c01007387 */ /* 0x0001e20000100a00 */
[----:B--2---:R-:W-:-:S04]  /*7c770*/  IADD3 R4, P3, PT, R73, R3, RZ ;  /* 0x0000000349047210 */ /* 0x004fc80007f7e0ff */
[----:B------:R-:W-:Y:S02]  /*7c780*/  LEA.HI.X.SX32 R5, R73, R2, 0x1, P3 ;  /* 0x0000000249057211 */ /* 0x000fe400018f0eff */
[----:B0-----:R-:W-:-:S03]  /*7c790*/  IADD3 R44, P0, PT, R0, R3, RZ ;  /* 0x00000003002c7210 */ /* 0x001fc60007f1e0ff */
[----:B------:R0:W-:Y:S01]  /*7c7a0*/  STL.64 [R1+0x588], R4 ;  /* 0x0005880401007387 */ /* 0x0001e20000100a00 */
[----:B------:R-:W-:Y:S02]  /*7c7b0*/  IADD3 R68, P4, PT, R72, R3, RZ ;  /* 0x0000000348447210 */ /* 0x000fe40007f9e0ff */
[-C--:B------:R-:W-:Y:S02]  /*7c7c0*/  LEA.HI.X.SX32 R45, R0, R2.reuse, 0x1, P0 ;  /* 0x00000002002d7211 */ /* 0x080fe400000f0eff */
[----:B------:R-:W-:-:S03]  /*7c7d0*/  LEA.HI.X.SX32 R69, R72, R2, 0x1, P4 ;  /* 0x0000000248457211 */ /* 0x000fc600020f0eff */
[----:B------:R2:W-:Y:S01]  /*7c7e0*/  STL.64 [R1+0x578], R44 ;  /* 0x0005782c01007387 */ /* 0x0005e20000100a00 */
[----:B0-----:R-:W-:-:S04]  /*7c7f0*/  IADD3 R4, P3, PT, R70, R3, RZ ;  /* 0x0000000346047210 */ /* 0x001fc80007f7e0ff */
[-C--:B------:R-:W-:Y:S02]  /*7c800*/  LEA.HI.X.SX32 R5, R70, R2.reuse, 0x1, P3 ;  /* 0x0000000246057211 */ /* 0x080fe400018f0eff */
[CC--:B--2---:R-:W-:Y:S01]  /*7c810*/  IADD3 R44, P0, PT, R71.reuse, R3.reuse, RZ ;  /* 0x00000003472c7210 */ /* 0x0c4fe20007f1e0ff */
[----:B------:R0:W-:Y:S03]  /*7c820*/  STL.64 [R1+0x580], R68 ;  /* 0x0005804401007387 */ /* 0x0001e60000100a00 */
[----:B------:R-:W-:Y:S01]  /*7c830*/  LEA.HI.X.SX32 R45, R71, R2, 0x1, P0 ;  /* 0x00000002472d7211 */ /* 0x000fe200000f0eff */
[----:B------:R2:W-:Y:S04]  /*7c840*/  STL.64 [R1+0x570], R4 ;  /* 0x0005700401007387 */ /* 0x0005e80000100a00 */
[----:B------:R3:W-:Y:S01]  /*7c850*/  STL.64 [R1+0x540], R44 ;  /* 0x0005402c01007387 */ /* 0x0007e20000100a00 */
[----:B0-----:R-:W-:-:S02]  /*7c860*/  IADD3 R68, P4, PT, R67, R3, RZ ;  /* 0x0000000343447210 */ /* 0x001fc40007f9e0ff */
[CC--:B--2---:R-:W-:Y:S02]  /*7c870*/  IADD3 R4, P3, PT, R65.reuse, R3.reuse, RZ ;  /* 0x0000000341047210 */ /* 0x0c4fe40007f7e0ff */
[CC--:B---3--:R-:W-:Y:S02]  /*7c880*/  IADD3 R44, P0, PT, R64.reuse, R3.reuse, RZ ;  /* 0x00000003402c7210 */ /* 0x0c8fe40007f1e0ff */
[-C--:B------:R-:W-:Y:S02]  /*7c890*/  LEA.HI.X.SX32 R5, R65, R2.reuse, 0x1, P3 ;  /* 0x0000000241057211 */ /* 0x080fe400018f0eff */
[-C--:B------:R-:W-:Y:S02]  /*7c8a0*/  LEA.HI.X.SX32 R69, R67, R2.reuse, 0x1, P4 ;  /* 0x0000000243457211 */ /* 0x080fe400020f0eff */
[----:B------:R-:W-:Y:S01]  /*7c8b0*/  LEA.HI.X.SX32 R45, R64, R2, 0x1, P0 ;  /* 0x00000002402d7211 */ /* 0x000fe200000f0eff */
[----:B------:R0:W-:Y:S04]  /*7c8c0*/  STL.64 [R1+0x530], R4 ;  /* 0x0005300401007387 */ /* 0x0001e80000100a00 */
[----:B------:R-:W-:Y:S04]  /*7c8d0*/  STL.64 [R1+0x538], R68 ;  /* 0x0005384401007387 */ /* 0x000fe80000100a00 */
[----:B------:R2:W-:Y:S01]  /*7c8e0*/  STL.64 [R1+0x528], R44 ;  /* 0x0005282c01007387 */ /* 0x0005e20000100a00 */
[----:B0-----:R-:W-:-:S04]  /*7c8f0*/  IADD3 R4, P3, PT, R66, R3, RZ ;  /* 0x0000000342047210 */ /* 0x001fc80007f7e0ff */
[----:B------:R-:W-:Y:S02]  /*7c900*/  LEA.HI.X.SX32 R5, R66, R2, 0x1, P3 ;  /* 0x0000000242057211 */ /* 0x000fe400018f0eff */
[----:B--2---:R-:W-:-:S03]  /*7c910*/  IADD3 R44, P0, PT, R51, R3, RZ ;  /* 0x00000003332c7210 */ /* 0x004fc60007f1e0ff */
        /* <DEDUP_REMOVED lines=8> */
[----:B------:R-:W-:Y:S03]  /*7c9a0*/  STL.64 [R1+0x518], R64 ;  /* 0x0005184001007387 */ /* 0x000fe60000100a00 */
[----:B------:R-:W-:Y:S01]  /*7c9b0*/  LEA.HI.X.SX32 R45, R53, R2, 0x1, P0 ;  /* 0x00000002352d7211 */ /* 0x000fe200000f0eff */
[----:B------:R0:W-:Y:S01]  /*7c9c0*/  STL.64 [R1+0x508], R4 ;  /* 0x0005080401007387 */ /* 0x0001e20000100a00 */
[----:B------:R-:W-:-:S03]  /*7c9d0*/  IADD3 R50, P4, PT, R52, R3, RZ ;  /* 0x0000000334327210 */ /* 0x000fc60007f9e0ff */
[----:B------:R2:W-:Y:S01]  /*7c9e0*/  STL.64 [R1+0x500], R44 ;  /* 0x0005002c01007387 */ /* 0x0005e20000100a00 */
[-C--:B------:R-:W-:Y:S02]  /*7c9f0*/  LEA.HI.X.SX32 R51, R52, R2.reuse, 0x1, P4 ;  /* 0x0000000234337211 */ /* 0x080fe400020f0eff */
[CC--:B0-----:R-:W-:Y:S02]  /*7ca00*/  IADD3 R4, P3, PT, R47.reuse, R3.reuse, RZ ;  /* 0x000000032f047210 */ /* 0x0c1fe40007f7e0ff */
[C---:B--2---:R-:W-:Y:S02]  /*7ca10*/  IADD3 R44, P0, PT, R46.reuse, R3, RZ ;  /* 0x000000032e2c7210 */ /* 0x044fe40007f1e0ff */
[-C--:B------:R-:W-:Y:S02]  /*7ca20*/  LEA.HI.X.SX32 R5, R47, R2.reuse, 0x1, P3 ;  /* 0x000000022f057211 */ /* 0x080fe400018f0eff */
[----:B------:R-:W-:-:S03]  /*7ca30*/  LEA.HI.X.SX32 R45, R46, R2, 0x1, P0 ;  /* 0x000000022e2d7211 */ /* 0x000fc600000f0eff */
[----:B------:R0:W-:Y:S01]  /*7ca40*/  STL.64 [R1+0x4f0], R4 ;  /* 0x0004f00401007387 */ /* 0x0001e20000100a00 */
[----:B------:R-:W-:-:S03]  /*7ca50*/  IADD3 R46, P4, PT, R48, R3, RZ ;  /* 0x00000003302e7210 */ /* 0x000fc60007f9e0ff */
[----:B------:R-:W-:Y:S04]  /*7ca60*/  STL.64 [R1+0x4f8], R50 ;  /* 0x0004f83201007387 */ /* 0x000fe80000100a00 */
[----:B------:R2:W-:Y:S01]  /*7ca70*/  STL.64 [R1+0x4e8], R44 ;  /* 0x0004e82c01007387 */ /* 0x0005e20000100a00 */
[----:B0-----:R-:W-:-:S04]  /*7ca80*/  IADD3 R4, P3, PT, R49, R3, RZ ;  /* 0x0000000331047210 */ /* 0x001fc80007f7e0ff */
[-C--:B------:R-:W-:Y:S02]  /*7ca90*/  LEA.HI.X.SX32 R5, R49, R2.reuse, 0x1, P3 ;  /* 0x0000000231057211 */ /* 0x080fe400018f0eff */
[C---:B--2---:R-:W-:Y:S02]  /*7caa0*/  IADD3 R44, P0, PT, R41.reuse, R3, RZ ;  /* 0x00000003292c7210 */ /* 0x044fe40007f1e0ff */
[-C--:B------:R-:W-:Y:S01]  /*7cab0*/  LEA.HI.X.SX32 R47, R48, R2.reuse, 0x1, P4 ;  /* 0x00000002302f7211 */ /* 0x080fe200020f0eff */
[----:B------:R0:W-:Y:S01]  /*7cac0*/  STL.64 [R1+0x4e0], R4 ;  /* 0x0004e00401007387 */ /* 0x0001e20000100a00 */
[----:B------:R-:W-:-:S03]  /*7cad0*/  LEA.HI.X.SX32 R45, R41, R2, 0x1, P0 ;  /* 0x00000002292d7211 */ /* 0x000fc600000f0eff */
[----:B------:R-:W-:Y:S04]  /*7cae0*/  STL.64 [R1+0x4d8], R46 ;  /* 0x0004d82e01007387 */ /* 0x000fe80000100a00 */
[----:B------:R2:W-:Y:S01]  /*7caf0*/  STL.64 [R1+0x4d0], R44 ;  /* 0x0004d02c01007387 */ /* 0x0005e20000100a00 */
[----:B0-----:R-:W-:-:S04]  /*7cb00*/  IADD3 R4, P3, PT, R40, R3, RZ ;  /* 0x0000000328047210 */ /* 0x001fc80007f7e0ff */
[-C--:B------:R-:W-:Y:S02]  /*7cb10*/  LEA.HI.X.SX32 R5, R40, R2.reuse, 0x1, P3 ;  /* 0x0000000228057211 */ /* 0x080fe400018f0eff */
[-C--:B------:R-:W-:Y:S02]  /*7cb20*/  IADD3 R40, P3, PT, R39, R3.reuse, RZ ;  /* 0x0000000327287210 */ /* 0x080fe40007f7e0ff */
[----:B--2---:R-:W-:Y:S01]  /*7cb30*/  IADD3 R44, P0, PT, R43, R3, RZ ;  /* 0x000000032b2c7210 */ /* 0x004fe20007f1e0ff */
[----:B------:R0:W-:Y:S01]  /*7cb40*/  STL.64 [R1+0x4c8], R4 ;  /* 0x0004c80401007387 */ /* 0x0001e20000100a00 */
[-C--:B------:R-:W-:Y:S02]  /*7cb50*/  LEA.HI.X.SX32 R41, R39, R2.reuse, 0x1, P3 ;  /* 0x0000000227297211 */ /* 0x080fe400018f0eff */
[----:B------:R-:W-:-:S05]  /*7cb60*/  LEA.HI.X.SX32 R45, R43, R2, 0x1, P0 ;  /* 0x000000022b2d7211 */ /* 0x000fca00000f0eff */
[----:B------:R-:W-:Y:S01]  /*7cb70*/  STL.64 [R1+0x4c0], R44 ;  /* 0x0004c02c01007387 */ /* 0x000fe20000100a00 */
[----:B0-----:R-:W-:-:S03]  /*7cb80*/  IADD3 R4, P4, PT, R38, R3, RZ ;  /* 0x0000000326047210 */ /* 0x001fc60007f9e0ff */
[----:B------:R0:W-:Y:S01]  /*7cb90*/  STL.64 [R1+0x4b8], R40 ;  /* 0x0004b82801007387 */ /* 0x0001e20000100a00 */
[-C--:B------:R-:W-:Y:S02]  /*7cba0*/  LEA.HI.X.SX32 R5, R38, R2.reuse, 0x1, P4 ;  /* 0x0000000226057211 */ /* 0x080fe400020f0eff */
[CC--:B------:R-:W-:Y:S02]  /*7cbb0*/  IADD3 R38, P3, PT, R35.reuse, R3.reuse, RZ ;  /* 0x0000000323267210 */ /* 0x0c0fe40007f7e0ff */
[C---:B0-----:R-:W-:Y:S01]  /*7cbc0*/  IADD3 R40, P0, PT, R42.reuse, R3, RZ ;  /* 0x000000032a287210 */ /* 0x041fe20007f1e0ff */
[----:B------:R0:W-:Y:S01]  /*7cbd0*/  STL.64 [R1+0x4b0], R4 ;  /* 0x0004b00401007387 */ /* 0x0001e20000100a00 */
[-C--:B------:R-:W-:Y:S02]  /*7cbe0*/  LEA.HI.X.SX32 R39, R35, R2.reuse, 0x1, P3 ;  /* 0x0000000223277211 */ /* 0x080fe400018f0eff */
[----:B------:R-:W-:-:S05]  /*7cbf0*/  LEA.HI.X.SX32 R41, R42, R2, 0x1, P0 ;  /* 0x000000022a297211 */ /* 0x000fca00000f0eff */
[----:B------:R-:W-:Y:S01]  /*7cc00*/  STL.64 [R1+0x4a8], R40 ;  /* 0x0004a82801007387 */ /* 0x000fe20000100a00 */
[----:B0-----:R-:W-:-:S03]  /*7cc10*/  IADD3 R4, P4, PT, R34, R3, RZ ;  /* 0x0000000322047210 */ /* 0x001fc60007f9e0ff */
[----:B------:R0:W-:Y:S01]  /*7cc20*/  STL.64 [R1+0x4a0], R38 ;  /* 0x0004a02601007387 */ /* 0x0001e20000100a00 */
[-C--:B------:R-:W-:Y:S02]  /*7cc30*/  LEA.HI.X.SX32 R5, R34, R2.reuse, 0x1, P4 ;  /* 0x0000000222057211 */ /* 0x080fe400020f0eff */
[-C--:B------:R-:W-:Y:S02]  /*7cc40*/  IADD3 R34, P3, PT, R33, R3.reuse, RZ ;  /* 0x0000000321227210 */ /* 0x080fe40007f7e0ff */
[----:B0-----:R-:W-:Y:S01]  /*7cc50*/  IADD3 R38, P0, PT, R37, R3, RZ ;  /* 0x0000000325267210 */ /* 0x001fe20007f1e0ff */
        /* <DEDUP_REMOVED lines=24> */
[----:B------:R-:W-:Y:S02]  /*7cde0*/  LEA.HI.X.SX32 R5, R26, R2, 0x1, P4 ;  /* 0x000000021a057211 */ /* 0x000fe400020f0eff */
[----:B------:R-:W-:-:S03]  /*7cdf0*/  IADD3 R26, P3, PT, R23, R3, RZ ;  /* 0x00000003171a7210 */ /* 0x000fc60007f7e0ff */
[----:B------:R2:W-:Y:S01]  /*7ce00*/  STL.64 [R1+0x450], R4 ;  /* 0x0004500401007387 */ /* 0x0005e20000100a00 */
[CC--:B0-----:R-:W-:Y:S02]  /*7ce10*/  IADD3 R28, P0, PT, R30.reuse, R3.reuse, RZ ;  /* 0x000000031e1c7210 */ /* 0x0c1fe40007f1e0ff */
[-C--:B------:R-:W-:Y:S02]  /*7ce20*/  LEA.HI.X.SX32 R27, R23, R2.reuse, 0x1, P3 ;  /* 0x00000002171b7211 */ /* 0x080fe400018f0eff */
[----:B------:R-:W-:Y:S02]  /*7ce30*/  LEA.HI.X.SX32 R29, R30, R2, 0x1, P0 ;  /* 0x000000021e1d7211 */ /* 0x000fe400000f0eff */
[----:B--2---:R-:W-:-:S03]  /*7ce40*/  IADD3 R4, P4, PT, R22, R3, RZ ;  /* 0x0000000316047210 */ /* 0x004fc60007f9e0ff */
[----:B------:R-:W-:Y:S01]  /*7ce50*/  STL.64 [R1+0x448], R28 ;  /* 0x0004481c01007387 */ /* 0x000fe20000100a00 */
[----:B------:R-:W-:-:S03]  /*7ce60*/  LEA.HI.X.SX32 R5, R22, R2, 0x1, P4 ;  /* 0x0000000216057211 */ /* 0x000fc600020f0eff */
[----:B------:R0:W-:Y:S01]  /*7ce70*/  STL.64 [R1+0x440], R26 ;  /* 0x0004401a01007387 */ /* 0x0001e20000100a00 */
[CC--:B------:R-:W-:Y:S01]  /*7ce80*/  IADD3 R22, P3, PT, R21.reuse, R3.reuse, RZ ;  /* 0x0000000315167210 */ /* 0x0c0fe20007f7e0ff */
[----:B------:R-:W-:Y:S01]  /*7ce90*/  VIADD R13, R8, UR12 ;  /* 0x0000000c080d7c36 */ /* 0x000fe20008000000 */
[----:B------:R-:W2:Y:S01]  /*7cea0*/  LDCU UR12, c[0x0][0x3b8] ;  /* 0x00007700ff0c77ac */ /* 0x000ea20008000800 */
[----:B------:R3:W-:Y:S01]  /*7ceb0*/  STL.64 [R1+0x438], R4 ;  /* 0x0004380401007387 */ /* 0x0007e20000100a00 */
[-C--:B------:R-:W-:Y:S02]  /*7cec0*/  LEA.HI.X.SX32 R23, R21, R2.reuse, 0x1, P3 ;  /* 0x0000000215177211 */ /* 0x080fe400018f0eff */
[CC--:B0-----:R-:W-:Y:S02]  /*7ced0*/  IADD3 R26, P0, PT, R25.reuse, R3.reuse, RZ ;  /* 0x00000003191a7210 */ /* 0x0c1fe40007f1e0ff */
[CC--:B---3--:R-:W-:Y:S02]  /*7cee0*/  IADD3 R4, P4, PT, R20.reuse, R3.reuse, RZ ;  /* 0x0000000314047210 */ /* 0x0c8fe40007f9e0ff */
[-C--:B------:R-:W-:Y:S01]  /*7cef0*/  LEA.HI.X.SX32 R27, R25, R2.reuse, 0x1, P0 ;  /* 0x00000002191b7211 */ /* 0x080fe200000f0eff */
[----:B------:R-:W-:Y:S01]  /*7cf00*/  VIADD R11, R13, UR11 ;  /* 0x0000000b0d0b7c36 */ /* 0x000fe20008000000 */
[-C--:B------:R-:W-:Y:S01]  /*7cf10*/  LEA.HI.X.SX32 R5, R20, R2.reuse, 0x1, P4 ;  /* 0x0000000214057211 */ /* 0x080fe200020f0eff */
[----:B------:R-:W0:Y:S02]  /*7cf20*/  LDCU UR11, c[0x0][0x3b8] ;  /* 0x00007700ff0b77ac */ /* 0x000e240008000800 */
[----:B------:R-:W-:Y:S01]  /*7cf30*/  STL.64 [R1+0x430], R26 ;  /* 0x0004301a01007387 */ /* 0x000fe20000100a00 */
[----:B------:R-:W-:Y:S01]  /*7cf40*/  VIADD R10, R11, UR10 ;  /* 0x0000000a0b0a7c36 */ /* 0x000fe20008000000 */
[CC--:B------:R-:W-:Y:S01]  /*7cf50*/  IADD3 R20, P3, PT, R17.reuse, R3.reuse, RZ ;  /* 0x0000000311147210 */ /* 0x0c0fe20007f7e0ff */
[----:B------:R-:W3:Y:S01]  /*7cf60*/  LDCU UR10, c[0x0][0x3b8] ;  /* 0x00007700ff0a77ac */ /* 0x000ee20008000800 */
[----:B------:R4:W-:Y:S01]  /*7cf70*/  STL.64 [R1+0x428], R22 ;  /* 0x0004281601007387 */ /* 0x0009e20000100a00 */
[----:B------:R-:W-:Y:S01]  /*7cf80*/  VIADD R12, R10, UR9 ;  /* 0x000000090a0c7c36 */ /* 0x000fe20008000000 */
[----:B------:R-:W-:Y:S01]  /*7cf90*/  LEA.HI.X.SX32 R21, R17, R2, 0x1, P3 ;  /* 0x0000000211157211 */ /* 0x000fe200018f0eff */
[----:B------:R-:W5:Y:S01]  /*7cfa0*/  LDCU UR9, c[0x0][0x3b8] ;  /* 0x00007700ff0977ac */ /* 0x000f620008000800 */
[----:B------:R0:W-:Y:S01]  /*7cfb0*/  STL.64 [R1+0x420], R4 ;  /* 0x0004200401007387 */ /* 0x0001e20000100a00 */
[----:B----4-:R-:W-:-:S02]  /*7cfc0*/  IADD3 R22, P0, PT, R24, R3, RZ ;  /* 0x0000000318167210 */ /* 0x010fc40007f1e0ff */
[-C--:B0-----:R-:W-:Y:S02]  /*7cfd0*/  IADD3 R4, P4, PT, R16, R3.reuse, RZ ;  /* 0x0000000310047210 */ /* 0x081fe40007f9e0ff */
[-C--:B------:R-:W-:Y:S02]  /*7cfe0*/  LEA.HI.X.SX32 R23, R24, R2.reuse, 0x1, P0 ;  /* 0x0000000218177211 */ /* 0x080fe400000f0eff */
[-C--:B------:R-:W-:Y:S01]  /*7cff0*/  LEA.HI.X.SX32 R5, R16, R2.reuse, 0x1, P4 ;  /* 0x0000000210057211 */ /* 0x080fe200020f0eff */
[----:B------:R-:W-:Y:S02]  /*7d000*/  VIADD R7, R12, UR6 ;  /* 0x000000060c077c36 */ /* 0x000fe40008000000 */
[----:B------:R-:W-:Y:S01]  /*7d010*/  STL.64 [R1+0x418], R22 ;  /* 0x0004181601007387 */ /* 0x000fe20000100a00 */
[-C--:B------:R-:W-:Y:S01]  /*7d020*/  IADD3 R16, P3, PT, R15, R3.reuse, RZ ;  /* 0x000000030f107210 */ /* 0x080fe20007f7e0ff */
[----:B------:R-:W0:Y:S02]  /*7d030*/  LDCU UR6, c[0x0][0x39c] ;  /* 0x00007380ff0677ac */ /* 0x000e240008000800 */
[----:B------:R4:W-:Y:S01]  /*7d040*/  STL.64 [R1+0x410], R20 ;  /* 0x0004101401007387 */ /* 0x0009e20000100a00 */
[----:B------:R-:W-:Y:S01]  /*7d050*/  VIADD R6, R7, UR4 ;  /* 0x0000000407067c36 */ /* 0x000fe20008000000 */
[----:B------:R-:W-:Y:S01]  /*7d060*/  LEA.HI.X.SX32 R17, R15, R2, 0x1, P3 ;  /* 0x000000020f117211 */ /* 0x000fe200018f0eff */
[----:B------:R-:W0:Y:S01]  /*7d070*/  LDCU UR4, c[0x0][0x39c] ;  /* 0x00007380ff0477ac */ /* 0x000e220008000800 */
[----:B------:R1:W-:Y:S01]  /*7d080*/  STL.64 [R1+0x408], R4 ;  /* 0x0004080401007387 */ /* 0x0003e20000100a00 */
[----:B------:R-:W-:Y:S01]  /*7d090*/  VIADD R69, R6, UR8 ;  /* 0x0000000806457c36 */ /* 0x000fe20008000000 */
[----:B------:R-:W0:Y:S01]  /*7d0a0*/  LDCU UR8, c[0x0][0x39c] ;  /* 0x00007380ff0877ac */ /* 0x000e220008000800 */
[----:B----4-:R-:W-:-:S02]  /*7d0b0*/  IADD3 R20, P0, PT, R19, R3, RZ ;  /* 0x0000000313147210 */ /* 0x010fc40007f1e0ff */
[CC--:B-1----:R-:W-:Y:S02]  /*7d0c0*/  IADD3 R4, P4, PT, R14.reuse, R3.reuse, RZ ;  /* 0x000000030e047210 */ /* 0x0c2fe40007f9e0ff */
[-C--:B------:R-:W-:Y:S02]  /*7d0d0*/  LEA.HI.X.SX32 R21, R19, R2.reuse, 0x1, P0 ;  /* 0x0000000213157211 */ /* 0x080fe400000f0eff */
[----:B------:R-:W-:Y:S01]  /*7d0e0*/  LEA.HI.X.SX32 R5, R14, R2, 0x1, P4 ;  /* 0x000000020e057211 */ /* 0x000fe200020f0eff */
[----:B------:R-:W-:Y:S02]  /*7d0f0*/  VIADD R68, R69, UR5 ;  /* 0x0000000545447c36 */ /* 0x000fe40008000000 */
[----:B------:R-:W-:Y:S01]  /*7d100*/  STL.64 [R1+0x400], R20 ;  /* 0x0004001401007387 */ /* 0x000fe20000100a00 */
[----:B------:R-:W-:Y:S01]  /*7d110*/  IADD3 R14, P3, PT, R9, R3, RZ ;  /* 0x00000003090e7210 */ /* 0x000fe20007f7e0ff */
[----:B------:R-:W1:Y:S02]  /*7d120*/  LDCU UR5, c[0x0][0x39c] ;  /* 0x00007380ff0577ac */ /* 0x000e640008000800 */
[----:B------:R4:W-:Y:S01]  /*7d130*/  STL.64 [R1+0x3f8], R16 ;  /* 0x0003f81001007387 */ /* 0x0009e20000100a00 */
[----:B------:R-:W-:-:S03]  /*7d140*/  VIADD R0, R68, UR74 ;  /* 0x0000004a44007c36 */ /* 0x000fc60008000000 */
[----:B------:R0:W-:Y:S01]  /*7d150*/  STL.64 [R1+0x3f0], R4 ;  /* 0x0003f00401007387 */ /* 0x0001e20000100a00 */
[-C--:B------:R-:W-:Y:S02]  /*7d160*/  LEA.HI.X.SX32 R15, R9, R2.reuse, 0x1, P3 ;  /* 0x00000002090f7211 */ /* 0x080fe400018f0eff */
[-C--:B----4-:R-:W-:Y:S02]  /*7d170*/  IADD3 R16, P0, PT, R18, R3.reuse, RZ ;  /* 0x0000000312107210 */ /* 0x090fe40007f1e0ff */
[----:B0-----:R-:W-:Y:S02]  /*7d180*/  IADD3 R4, P4, PT, R8, R3, RZ ;  /* 0x0000000308047210 */ /* 0x001fe40007f9e0ff */
[-C--:B------:R-:W-:Y:S02]  /*7d190*/  LEA.HI.X.SX32 R17, R18, R2.reuse, 0x1, P0 ;  /* 0x0000000212117211 */ /* 0x080fe400000f0eff */
[----:B------:R-:W-:Y:S01]  /*7d1a0*/  LEA.HI.X.SX32 R5, R8, R2, 0x1, P4 ;  /* 0x0000000208057211 */ /* 0x000fe200020f0eff */
[----:B------:R-:W-:-:S02]  /*7d1b0*/  VIADD R72, R0, UR73 ;  /* 0x0000004900487c36 */ /* 0x000fc40008000000 */
[----:B------:R0:W-:Y:S02]  /*7d1c0*/  STL.64 [R1+0x3e8], R16 ;  /* 0x0003e81001007387 */ /* 0x0001e40000100a00 */
[----:B------:R-:W-:Y:S02]  /*7d1d0*/  VIADD R71, R72, UR72 ;  /* 0x0000004848477c36 */ /* 0x000fe40008000000 */
[----:B------:R-:W-:Y:S01]  /*7d1e0*/  STL.64 [R1+0x2748], R4 ;  /* 0x0027480401007387 */ /* 0x000fe20000100a00 */
[----:B------:R-:W-:-:S03]  /*7d1f0*/  IADD3 R8, P4, PT, R10, R3, RZ ;  /* 0x000000030a087210 */ /* 0x000fc60007f9e0ff */
[----:B------:R4:W-:Y:S01]  /*7d200*/  STL.64 [R1+0x3e0], R14 ;  /* 0x0003e00e01007387 */ /* 0x0009e20000100a00 */
[-C--:B0-----:R-:W-:Y:S01]  /*7d210*/  IADD3 R16, P0, PT, R13, R3.reuse, RZ ;  /* 0x000000030d107210 */ /* 0x081fe20007f1e0ff */
[----:B------:R-:W-:Y:S01]  /*7d220*/  VIADD R70, R71, UR71 ;  /* 0x0000004747467c36 */ /* 0x000fe20008000000 */
[-C--:B------:R-:W-:Y:S02]  /*7d230*/  LEA.HI.X.SX32 R9, R10, R2.reuse, 0x1, P4 ;  /* 0x000000020a097211 */ /* 0x080fe400020f0eff */
[----:B------:R-:W-:Y:S02]  /*7d240*/  LEA.HI.X.SX32 R17, R13, R2, 0x1, P0 ;  /* 0x000000020d117211 */ /* 0x000fe400000f0eff */
[----:B----4-:R-:W-:Y:S01]  /*7d250*/  IADD3 R14, P3, PT, R11, R3, RZ ;  /* 0x000000030b0e7210 */ /* 0x010fe20007f7e0ff */
[----:B------:R-:W-:-:S03]  /*7d260*/  VIADD R75, R70, UR70 ;  /* 0x00000046464b7c36 */ /* 0x000fc60008000000 */
[-C--:B------:R-:W-:Y:S01]  /*7d270*/  LEA.HI.X.SX32 R15, R11, R2.reuse, 0x1, P3 ;  /* 0x000000020b0f7211 */ /* 0x080fe200018f0eff */
[----:B------:R-:W-:Y:S01]  /*7d280*/  STL.64 [R1+0x3d0], R16 ;  /* 0x0003d01001007387 */ /* 0x000fe20000100a00 */
[-C--:B------:R-:W-:Y:S01]  /*7d290*/  IADD3 R10, P0, PT, R12, R3.reuse, RZ ;  /* 0x000000030c0a7210 */ /* 0x080fe20007f1e0ff */
[----:B------:R-:W-:Y:S02]  /*7d2a0*/  VIADD R74, R75, UR69 ;  /* 0x000000454b4a7c36 */ /* 0x000fe40008000000 */
[----:B------:R-:W-:Y:S04]  /*7d2b0*/  STL.64 [R1+0x3c8], R14 ;  /* 0x0003c80e01007387 */ /* 0x000fe80000100a00 */
[----:B------:R0:W-:Y:S01]  /*7d2c0*/  STL.64 [R1+0x3c0], R8 ;  /* 0x0003c00801007387 */ /* 0x0001e20000100a00 */
[----:B------:R-:W-:Y:S01]  /*7d2d0*/  IADD3 R4, P4, PT, R6, R3, RZ ;  /* 0x0000000306047210 */ /* 0x000fe20007f9e0ff */
[----:B------:R-:W-:Y:S01]  /*7d2e0*/  VIADD R73, R74, UR68 ;  /* 0x000000444a497c36 */ /* 0x000fe20008000000 */
[----:B------:R-:W-:-:S02]  /*7d2f0*/  LEA.HI.X.SX32 R11, R12, R2, 0x1, P0 ;  /* 0x000000020c0b7211 */ /* 0x000fc400000f0eff */
[----:B------:R-:W-:Y:S02]  /*7d300*/  LEA.HI.X.SX32 R5, R6, R2, 0x1, P4 ;  /* 0x0000000206057211 */ /* 0x000fe400020f0eff */
[----:B0-----:R-:W-:-:S04]  /*7d310*/  IADD3 R8, P3, PT, R7, R3, RZ ;  /* 0x0000000307087210 */ /* 0x001fc80007f7e0ff */
[----:B------:R-:W-:Y:S01]  /*7d320*/  LEA.HI.X.SX32 R9, R7, R2, 0x1, P3 ;  /* 0x0000000207097211 */ /* 0x000fe200018f0eff */
[----:B------:R-:W-:Y:S01]  /*7d330*/  VIADD R78, R73, UR67 ;  /* 0x00000043494e7c36 */ /* 0x000fe20008000000 */
[----:B------:R-:W-:Y:S01]  /*7d340*/  STL.64 [R1+0x3b8], R10 ;  /* 0x0003b80a01007387 */ /* 0x000fe20000100a00 */
[----:B------:R-:W-:-:S03]  /*7d350*/  IADD3 R6, P3, PT, R68, R3, RZ ;  /* 0x0000000344067210 */ /* 0x000fc60007f7e0ff */
[----:B------:R0:W-:Y:S01]  /*7d360*/  STL.64 [R1+0x3b0], R8 ;  /* 0x0003b00801007387 */ /* 0x0001e20000100a00 */
[----:B------:R-:W-:-:S03]  /*7d370*/  VIADD R77, R78, UR66 ;  /* 0x000000424e4d7c36 */ /* 0x000fc60008000000 */
[----:B------:R4:W-:Y:S01]  /*7d380*/  STL.64 [R1+0x3a8], R4 ;  /* 0x0003a80401007387 */ /* 0x0009e20000100a00 */
[-C--:B------:R-:W-:Y:S01]  /*7d390*/  LEA.HI.X.SX32 R7, R68, R2.reuse, 0x1, P3 ;  /* 0x0000000244077211 */ /* 0x080fe200018f0eff */
[----:B------:R-:W-:Y:S01]  /*7d3a0*/  VIADD R76, R77, UR65 ;  /* 0x000000414d4c7c36 */ /* 0x000fe20008000000 */
[CC--:B0-----:R-:W-:Y:S02]  /*7d3b0*/  IADD3 R8, P0, PT, R69.reuse, R3.reuse, RZ ;  /* 0x0000000345087210 */ /* 0x0c1fe40007f1e0ff */
[C---:B----4-:R-:W-:Y:S02]  /*7d3c0*/  IADD3 R4, P4, PT, R0.reuse, R3, RZ ;  /* 0x0000000300047210 */ /* 0x050fe40007f9e0ff */
[-C--:B------:R-:W-:Y:S02]  /*7d3d0*/  LEA.HI.X.SX32 R9, R69, R2.reuse, 0x1, P0 ;  /* 0x0000000245097211 */ /* 0x080fe400000f0eff */
[----:B------:R-:W-:Y:S01]  /*7d3e0*/  LEA.HI.X.SX32 R5, R0, R2, 0x1, P4 ;  /* 0x0000000200057211 */ /* 0x000fe200020f0eff */
[----:B------:R-:W-:-:S02]  /*7d3f0*/  VIADD R81, R76, UR64 ;  /* 0x000000404c517c36 */ /* 0x000fc40008000000 */
[----:B------:R0:W-:Y:S04]  /*7d400*/  STL.64 [R1+0x3a0], R8 ;  /* 0x0003a00801007387 */ /* 0x0001e80000100a00 */
[----:B------:R4:W-:Y:S01]  /*7d410*/  STL.64 [R1+0x398], R6 ;  /* 0x0003980601007387 */ /* 0x0009e20000100a00 */
[----:B------:R-:W-:-:S03]  /*7d420*/  VIADD R80, R81, UR63 ;  /* 0x0000003f51507c36 */ /* 0x000fc60008000000 */
[----:B------:R1:W-:Y:S01]  /*7d430*/  STL.64 [R1+0x390], R4 ;  /* 0x0003900401007387 */ /* 0x0003e20000100a00 */
[-C--:B0-----:R-:W-:Y:S02]  /*7d440*/  IADD3 R8, P4, PT, R70, R3.reuse, RZ ;  /* 0x0000000346087210 */ /* 0x081fe40007f9e0ff */
[CC--:B----4-:R-:W-:Y:S02]  /*7d450*/  IADD3 R6, P0, PT, R72.reuse, R3.reuse, RZ ;  /* 0x0000000348067210 */ /* 0x0d0fe40007f1e0ff */
[CC--:B-1----:R-:W-:Y:S02]  /*7d460*/  IADD3 R4, P3, PT, R71.reuse, R3.reuse, RZ ;  /* 0x0000000347047210 */ /* 0x0c2fe40007f7e0ff */
[-C--:B------:R-:W-:Y:S02]  /*7d470*/  LEA.HI.X.SX32 R7, R72, R2.reuse, 0x1, P0 ;  /* 0x0000000248077211 */ /* 0x080fe400000f0eff */
[-C--:B------:R-:W-:Y:S01]  /*7d480*/  LEA.HI.X.SX32 R9, R70, R2.reuse, 0x1, P4 ;  /* 0x0000000246097211 */ /* 0x080fe200020f0eff */
[----:B------:R-:W-:Y:S01]  /*7d490*/  VIADD R79, R80, UR62 ;  /* 0x0000003e504f7c36 */ /* 0x000fe20008000000 */
[----:B------:R-:W-:Y:S01]  /*7d4a0*/  LEA.HI.X.SX32 R5, R71, R2, 0x1, P3 ;  /* 0x0000000247057211 */ /* 0x000fe200018f0eff */
[----:B------:R-:W-:Y:S01]  /*7d4b0*/  STL.64 [R1+0x2708], R6 ;  /* 0x0027080601007387 */ /* 0x000fe20000100a00 */
[----:B------:R-:W-:Y:S01]  /*7d4c0*/  IADD3 R10, P3, PT, R74, R3, RZ ;  /* 0x000000034a0a7210 */ /* 0x000fe20007f7e0ff */
[----:B------:R-:W-:-:S02]  /*7d4d0*/  VIADD R84, R79, UR61 ;  /* 0x0000003d4f547c36 */ /* 0x000fc40008000000 */
[----:B------:R-:W-:Y:S04]  /*7d4e0*/  STL.64 [R1+0x26f8], R8 ;  /* 0x0026f80801007387 */ /* 0x000fe80000100a00 */
[----:B------:R0:W-:Y:S01]  /*7d4f0*/  STL.64 [R1+0x380], R4 ;  /* 0x0003800401007387 */ /* 0x0001e20000100a00 */
[----:B------:R-:W-:Y:S01]  /*7d500*/  VIADD R83, R84, UR60 ;  /* 0x0000003c54537c36 */ /* 0x000fe20008000000 */
[----:B------:R-:W-:Y:S02]  /*7d510*/  LEA.HI.X.SX32 R11, R74, R2, 0x1, P3 ;  /* 0x000000024a0b7211 */ /* 0x000fe400018f0eff */
[-C--:B------:R-:W-:Y:S01]  /*7d520*/  IADD3 R12, P4, PT, R73, R3.reuse, RZ ;  /* 0x00000003490c7210 */ /* 0x080fe20007f9e0ff */
[----:B------:R-:W-:Y:S01]  /*7d530*/  VIADD R82, R83, UR59 ;  /* 0x0000003b53527c36 */ /* 0x000fe20008000000 */
[----:B0-----:R-:W-:-:S04]  /*7d540*/  IADD3 R4, P0, PT, R75, R3, RZ ;  /* 0x000000034b047210 */ /* 0x001fc80007f1e0ff */
[-C--:B------:R-:W-:Y:S01]  /*7d550*/  LEA.HI.X.SX32 R5, R75, R2.reuse, 0x1, P0 ;  /* 0x000000024b057211 */ /* 0x080fe200000f0eff */
[----:B------:R-:W-:Y:S01]  /*7d560*/  STL.64 [R1+0x26e8], R10 ;  /* 0x0026e80a01007387 */ /* 0x000fe20000100a00 */
[-C--:B------:R-:W-:Y:S01]  /*7d570*/  IADD3 R14, P3, PT, R77, R3.reuse, RZ ;  /* 0x000000034d0e7210 */ /* 0x080fe20007f7e0ff */
[----:B------:R-:W-:Y:S02]  /*7d580*/  VIADD R87, R82, UR58 ;  /* 0x0000003a52577c36 */ /* 0x000fe40008000000 */
[----:B------:R0:W-:Y:S01]  /*7d590*/  STL.64 [R1+0x370], R4 ;  /* 0x0003700401007387 */ /* 0x0001e20000100a00 */
[-C--:B------:R-:W-:Y:S02]  /*7d5a0*/  LEA.HI.X.SX32 R13, R73, R2.reuse, 0x1, P4 ;  /* 0x00000002490d7211 */ /* 0x080fe400020f0eff */
[----:B------:R-:W-:Y:S01]  /*7d5b0*/  LEA.HI.X.SX32 R15, R77, R2, 0x1, P3 ;  /* 0x000000024d0f7211 */ /* 0x000fe200018f0eff */
[----:B------:R-:W-:Y:S01]  /*7d5c0*/  VIADD R86, R87, UR57 ;  /* 0x0000003957567c36 */ /* 0x000fe20008000000 */
[----:B------:R-:W-:-:S02]  /*7d5d0*/  IADD3 R16, P4, PT, R76, R3, RZ ;  /* 0x000000034c107210 */ /* 0x000fc40007f9e0ff */
[CC--:B0-----:R-:W-:Y:S01]  /*7d5e0*/  IADD3 R4, P0, PT, R78.reuse, R3.reuse, RZ ;  /* 0x000000034e047210 */ /* 0x0c1fe20007f1e0ff */
[----:B------:R-:W-:Y:S03]  /*7d5f0*/  STL.64 [R1+0x2718], R12 ;  /* 0x0027180c01007387 */ /* 0x000fe60000100a00 */
[-C--:B------:R-:W-:Y:S01]  /*7d600*/  LEA.HI.X.SX32 R5, R78, R2.reuse, 0x1, P0 ;  /* 0x000000024e057211 */ /* 0x080fe200000f0eff */
[----:B------:R-:W-:Y:S01]  /*7d610*/  STL.64 [R1+0x2720], R14 ;  /* 0x0027200e01007387 */ /* 0x000fe20000100a00 */
[-C--:B------:R-:W-:Y:S01]  /*7d620*/  LEA.HI.X.SX32 R17, R76, R2.reuse, 0x1, P4 ;  /* 0x000000024c117211 */ /* 0x080fe200020f0eff */
[----:B------:R-:W-:Y:S01]  /*7d630*/  VIADD R85, R86, UR56 ;  /* 0x0000003856557c36 */ /* 0x000fe20008000000 */
[-C--:B------:R-:W-:Y:S01]  /*7d640*/  IADD3 R6, P0, PT, R81, R3.reuse, RZ ;  /* 0x0000000351067210 */ /* 0x080fe20007f1e0ff */
[----:B------:R0:W-:Y:S01]  /*7d650*/  STL.64 [R1+0x358], R4 ;  /* 0x0003580401007387 */ /* 0x0001e20000100a00 */
[----:B------:R-:W-:Y:S01]  /*7d660*/  IADD3 R18, P4, PT, R79, R3, RZ ;  /* 0x000000034f127210 */ /* 0x000fe20007f9e0ff */
[----:B------:R-:W-:Y:S01]  /*7d670*/  VIADD R90, R85, UR55 ;  /* 0x00000037555a7c36 */ /* 0x000fe20008000000 */
[----:B------:R-:W-:-:S02]  /*7d680*/  LEA.HI.X.SX32 R7, R81, R2, 0x1, P0 ;  /* 0x0000000251077211 */ /* 0x000fc400000f0eff */
[----:B------:R-:W-:Y:S01]  /*7d690*/  LEA.HI.X.SX32 R19, R79, R2, 0x1, P4 ;  /* 0x000000024f137211 */ /* 0x000fe200020f0eff */
[----:B------:R-:W-:Y:S01]  /*7d6a0*/  STL.64 [R1+0x2728], R16 ;  /* 0x0027281001007387 */ /* 0x000fe20000100a00 */
[----:B0-----:R-:W-:Y:S01]  /*7d6b0*/  IADD3 R4, P3, PT, R80, R3, RZ ;  /* 0x0000000350047210 */ /* 0x001fe20007f7e0ff */
[----:B------:R-:W-:-:S03]  /*7d6c0*/  VIADD R89, R90, UR54 ;  /* 0x000000365a597c36 */ /* 0x000fc60008000000 */
[----:B------:R-:W-:Y:S01]  /*7d6d0*/  LEA.HI.X.SX32 R5, R80, R2, 0x1, P3 ;  /* 0x0000000250057211 */ /* 0x000fe200018f0eff */
[----:B------:R-:W-:Y:S01]  /*7d6e0*/  STL.64 [R1+0x340], R6 ;  /* 0x0003400601007387 */ /* 0x000fe20000100a00 */
[----:B------:R-:W-:-:S03]  /*7d6f0*/  IADD3 R20, P3, PT, R83, R3, RZ ;  /* 0x0000000353147210 */ /* 0x000fc60007f7e0ff */
[----:B------:R-:W-:Y:S01]  /*7d700*/  STL.64 [R1+0x2738], R18 ;  /* 0x0027381201007387 */ /* 0x000fe20000100a00 */
[----:B------:R-:W-:-:S03]  /*7d710*/  VIADD R88, R89, UR53 ;  /* 0x0000003559587c36 */ /* 0x000fc60008000000 */
[----:B------:R0:W-:Y:S01]  /*7d720*/  STL.64 [R1+0x338], R4 ;  /* 0x0003380401007387 */ /* 0x0001e20000100a00 */
[-C--:B------:R-:W-:Y:S01]  /*7d730*/  LEA.HI.X.SX32 R21, R83, R2.reuse, 0x1, P3 ;  /* 0x0000000253157211 */ /* 0x080fe200018f0eff */
[----:B------:R-:W-:Y:S01]  /*7d740*/  VIADD R92, R88, UR52 ;  /* 0x00000034585c7c36 */ /* 0x000fe20008000000 */
[-C--:B------:R-:W-:Y:S02]  /*7d750*/  IADD3 R22, P4, PT, R82, R3.reuse, RZ ;  /* 0x0000000352167210 */ /* 0x080fe40007f9e0ff */
[C---:B0-----:R-:W-:Y:S01]  /*7d760*/  IADD3 R4, P0, PT, R84.reuse, R3, RZ ;  /* 0x0000000354047210 */ /* 0x041fe20007f1e0ff */
[----:B------:R-:W-:Y:S03]  /*7d770*/  STL [R1+0x2740], R21 ;  /* 0x0027401501007387 */ /* 0x000fe60000100800 */
[-C--:B------:R-:W-:Y:S01]  /*7d780*/  LEA.HI.X.SX32 R5, R84, R2.reuse, 0x1, P0 ;  /* 0x0000000254057211 */ /* 0x080fe200000f0eff */
[----:B------:R-:W-:Y:S01]  /*7d790*/  STL [R1+0x2750], R20 ;  /* 0x0027501401007387 */ /* 0x000fe20000100800 */
[----:B------:R-:W-:Y:S01]  /*7d7a0*/  VIADD R91, R92, UR51 ;  /* 0x000000335c5b7c36 */ /* 0x000fe20008000000 */
[----:B------:R-:W-:-:S02]  /*7d7b0*/  LEA.HI.X.SX32 R23, R82, R2, 0x1, P4 ;  /* 0x0000000252177211 */ /* 0x000fc400020f0eff */
[----:B------:R0:W-:Y:S01]  /*7d7c0*/  STL.64 [R1+0x328], R4 ;  /* 0x0003280401007387 */ /* 0x0001e20000100a00 */
[----:B------:R-:W-:Y:S01]  /*7d7d0*/  IADD3 R6, P0, PT, R87, R3, RZ ;  /* 0x0000000357067210 */ /* 0x000fe20007f1e0ff */
[----:B------:R-:W-:-:S03]  /*7d7e0*/  VIADD R68, R91, UR50 ;  /* 0x000000325b447c36 */ /* 0x000fc60008000000 */
[----:B------:R-:W-:Y:S02]  /*7d7f0*/  LEA.HI.X.SX32 R7, R87, R2, 0x1, P0 ;  /* 0x0000000257077211 */ /* 0x000fe400000f0eff */
[----:B0-----:R-:W-:Y:S01]  /*7d800*/  IADD3 R4, P4, PT, R85, R3, RZ ;  /* 0x0000000355047210 */ /* 0x001fe20007f9e0ff */
[----:B------:R-:W-:-:S03]  /*7d810*/  VIADD R93, R68, UR49 ;  /* 0x00000031445d7c36 */ /* 0x000fc60008000000 */
[----:B------:R-:W-:Y:S01]  /*7d820*/  LEA.HI.X.SX32 R5, R85, R2, 0x1, P4 ;  /* 0x0000000255057211 */ /* 0x000fe200020f0eff */
[----:B------:R-:W-:Y:S01]  /*7d830*/  STL.64 [R1+0x2758], R22 ;  /* 0x0027581601007387 */ /* 0x000fe20000100a00 */
[----:B------:R-:W-:-:S03]  /*7d840*/  VIADD R71, R93, UR48 ;  /* 0x000000305d477c36 */ /* 0x000fc60008000000 */
[----:B------:R0:W-:Y:S04]  /*7d850*/  STL.64 [R1+0x310], R6 ;  /* 0x0003100601007387 */ /* 0x0001e80000100a00 */
[----:B------:R1:W-:Y:S01]  /*7d860*/  STL.64 [R1+0x300], R4 ;  /* 0x0003000401007387 */ /* 0x0003e20000100a00 */
[-C--:B------:R-:W-:Y:S01]  /*7d870*/  IADD3 R24, P3, PT, R86, R3.reuse, RZ ;  /* 0x0000000356187210 */ /* 0x080fe20007f7e0ff */
[----:B------:R-:W-:Y:S01]  /*7d880*/  VIADD R0, R71, UR47 ;  /* 0x0000002f47007c36 */ /* 0x000fe20008000000 */
[-C--:B0-----:R-:W-:Y:S02]  /*7d890*/  IADD3 R6, P0, PT, R90, R3.reuse, RZ ;  /* 0x000000035a067210 */ /* 0x081fe40007f1e0ff */
[----:B-1----:R-:W-:Y:S02]  /*7d8a0*/  IADD3 R4, P4, PT, R88, R3, RZ ;  /* 0x0000000358047210 */ /* 0x002fe40007f9e0ff */
[----:B------:R-:W-:-:S02]  /*7d8b0*/  LEA.HI.X.SX32 R7, R90, R2, 0x1, P0 ;  /* 0x000000025a077211 */ /* 0x000fc400000f0eff */
[-C--:B------:R-:W-:Y:S01]  /*7d8c0*/  LEA.HI.X.SX32 R5, R88, R2.reuse, 0x1, P4 ;  /* 0x0000000258057211 */ /* 0x080fe200020f0eff */
[----:B------:R-:W-:Y:S01]  /*7d8d0*/  VIADD R75, R0, UR46 ;  /* 0x0000002e004b7c36 */ /* 0x000fe20008000000 */
[----:B------:R-:W-:Y:S01]  /*7d8e0*/  LEA.HI.X.SX32 R25, R86, R2, 0x1, P3 ;  /* 0x0000000256197211 */ /* 0x000fe200018f0eff */
[----:B------:R-:W-:Y:S01]  /*7d8f0*/  STL.64 [R1+0x2e0], R6 ;  /* 0x0002e00601007387 */ /* 0x000fe20000100a00 */
[----:B------:R-:W-:-:S03]  /*7d900*/  IADD3 R26, P3, PT, R89, R3, RZ ;  /* 0x00000003591a7210 */ /* 0x000fc60007f7e0ff */
[----:B------:R0:W-:Y:S01]  /*7d910*/  STL.64 [R1+0x2d0], R4 ;  /* 0x0002d00401007387 */ /* 0x0001e20000100a00 */
[----:B------:R-:W-:Y:S01]  /*7d920*/  VIADD R72, R75, UR45 ;  /* 0x0000002d4b487c36 */ /* 0x000fe20008000000 */
[----:B------:R-:W-:Y:S02]  /*7d930*/  LEA.HI.X.SX32 R27, R89, R2, 0x1, P3 ;  /* 0x00000002591b7211 */ /* 0x000fe400018f0eff */
[-C--:B------:R-:W-:Y:S01]  /*7d940*/  IADD3 R30, P3, PT, R91, R3.reuse, RZ ;  /* 0x000000035b1e7210 */ /* 0x080fe20007f7e0ff */
[----:B------:R-:W-:Y:S01]  /*7d950*/  VIADD R69, R72, UR44 ;  /* 0x0000002c48457c36 */ /* 0x000fe20008000000 */
[----:B0-----:R-:W-:-:S04]  /*7d960*/  IADD3 R4, P4, PT, R68, R3, RZ ;  /* 0x0000000344047210 */ /* 0x001fc80007f9e0ff */
[-C--:B------:R-:W-:Y:S02]  /*7d970*/  LEA.HI.X.SX32 R5, R68, R2.reuse, 0x1, P4 ;  /* 0x0000000244057211 */ /* 0x080fe400020f0eff */
[-C--:B------:R-:W-:Y:S02]  /*7d980*/  LEA.HI.X.SX32 R31, R91, R2.reuse, 0x1, P3 ;  /* 0x000000025b1f7211 */ /* 0x080fe400018f0eff */
[-C--:B------:R-:W-:Y:S01]  /*7d990*/  IADD3 R6, P3, PT, R71, R3.reuse, RZ ;  /* 0x0000000347067210 */ /* 0x080fe20007f7e0ff */
[----:B------:R0:W-:Y:S01]  /*7d9a0*/  STL.64 [R1+0x2b8], R4 ;  /* 0x0002b80401007387 */ /* 0x0001e20000100a00 */
[----:B------:R-:W-:Y:S02]  /*7d9b0*/  VIADD R78, R69, UR43 ;  /* 0x0000002b454e7c36 */ /* 0x000fe40008000000 */
[----:B------:R-:W-:Y:S02]  /*7d9c0*/  LEA.HI.X.SX32 R7, R71, R2, 0x1, P3 ;  /* 0x0000000247077211 */ /* 0x000fe400018f0eff */
[----:B------:R-:W-:Y:S01]  /*7d9d0*/  VIADD R74, R78, UR42 ;  /* 0x0000002a4e4a7c36 */ /* 0x000fe20008000000 */
[----:B0-----:R-:W-:-:S04]  /*7d9e0*/  IADD3 R4, P4, PT, R0, R3, RZ ;  /* 0x0000000300047210 */ /* 0x001fc80007f9e0ff */
[-C--:B------:R-:W-:Y:S01]  /*7d9f0*/  LEA.HI.X.SX32 R5, R0, R2.reuse, 0x1, P4 ;  /* 0x0000000200057211 */ /* 0x080fe200020f0eff */
[----:B------:R-:W-:Y:S01]  /*7da00*/  STL.64 [R1+0x2a8], R6 ;  /* 0x0002a80601007387 */ /* 0x000fe20000100a00 */
[----:B------:R-:W-:Y:S01]  /*7da10*/  VIADD R70, R74, UR41 ;  /* 0x000000294a467c36 */ /* 0x000fe20008000000 */
[-C--:B------:R-:W-:Y:S02]  /*7da20*/  IADD3 R28, P0, PT, R92, R3.reuse, RZ ;  /* 0x000000035c1c7210 */ /* 0x080fe40007f1e0ff */
        /* <DEDUP_REMOVED lines=12> */
[-C--:B------:R-:W-:Y:S01]  /*7daf0*/  IADD3 R38, P0, PT, R78, R3.reuse, RZ ;  /* 0x000000034e267210 */ /* 0x080fe20007f1e0ff */
[----:B------:R-:W-:Y:S01]  /*7db00*/  VIADD R82, R73, UR37 ;  /* 0x0000002549527c36 */ /* 0x000fe20008000000 */
[----:B0-----:R-:W-:-:S04]  /*7db10*/  IADD3 R4, P3, PT, R74, R3, RZ ;  /* 0x000000034a047210 */ /* 0x001fc80007f7e0ff */
[-C--:B------:R-:W-:Y:S01]  /*7db20*/  LEA.HI.X.SX32 R5, R74, R2.reuse, 0x1, P3 ;  /* 0x000000024a057211 */ /* 0x080fe200018f0eff */
[----:B------:R-:W-:Y:S01]  /*7db30*/  VIADD R79, R82, UR36 ;  /* 0x00000024524f7c36 */ /* 0x000fe20008000000 */
[-C--:B------:R-:W-:Y:S02]  /*7db40*/  LEA.HI.X.SX32 R39, R78, R2.reuse, 0x1, P0 ;  /* 0x000000024e277211 */ /* 0x080fe400000f0eff */
[CC--:B------:R-:W-:Y:S01]  /*7db50*/  IADD3 R6, P0, PT, R80.reuse, R3.reuse, RZ ;  /* 0x0000000350067210 */ /* 0x0c0fe20007f1e0ff */
[----:B------:R0:W-:Y:S01]  /*7db60*/  STL.64 [R1+0x558], R4 ;  /* 0x0005580401007387 */ /* 0x0001e20000100a00 */
[----:B------:R-:W-:Y:S01]  /*7db70*/  IADD3 R36, P4, PT, R69, R3, RZ ;  /* 0x0000000345247210 */ /* 0x000fe20007f9e0ff */
[----:B------:R-:W-:Y:S01]  /*7db80*/  VIADD R76, R79, UR35 ;  /* 0x000000234f4c7c36 */ /* 0x000fe20008000000 */
[-C--:B------:R-:W-:Y:S02]  /*7db90*/  LEA.HI.X.SX32 R7, R80, R2.reuse, 0x1, P0 ;  /* 0x0000000250077211 */ /* 0x080fe400000f0eff */
[----:B------:R-:W-:-:S02]  /*7dba0*/  LEA.HI.X.SX32 R37, R69, R2, 0x1, P4 ;  /* 0x0000000245257211 */ /* 0x000fc400020f0eff */
[-C--:B------:R-:W-:Y:S02]  /*7dbb0*/  IADD3 R40, P4, PT, R70, R3.reuse, RZ ;  /* 0x0000000346287210 */ /* 0x080fe40007f9e0ff */
[----:B0-----:R-:W-:Y:S01]  /*7dbc0*/  IADD3 R4, P3, PT, R77, R3, RZ ;  /* 0x000000034d047210 */ /* 0x001fe20007f7e0ff */
[----:B------:R-:W-:-:S03]  /*7dbd0*/  VIADD R83, R76, UR34 ;  /* 0x000000224c537c36 */ /* 0x000fc60008000000 */
[-C--:B------:R-:W-:Y:S01]  /*7dbe0*/  LEA.HI.X.SX32 R5, R77, R2.reuse, 0x1, P3 ;  /* 0x000000024d057211 */ /* 0x080fe200018f0eff */
[----:B------:R-:W-:Y:S01]  /*7dbf0*/  STL.64 [R1+0x568], R6 ;  /* 0x0005680601007387 */ /* 0x000fe20000100a00 */
[-C--:B------:R-:W-:Y:S01]  /*7dc00*/  LEA.HI.X.SX32 R41, R70, R2.reuse, 0x1, P4 ;  /* 0x0000000246297211 */ /* 0x080fe200020f0eff */
[----:B------:R-:W-:Y:S01]  /*7dc10*/  VIADD R81, R83, UR33 ;  /* 0x0000002153517c36 */ /* 0x000fe20008000000 */
[-C--:B------:R-:W-:Y:S01]  /*7dc20*/  IADD3 R42, P4, PT, R73, R3.reuse, RZ ;  /* 0x00000003492a7210 */ /* 0x080fe20007f9e0ff */
[----:B------:R0:W-:Y:S02]  /*7dc30*/  STL.64 [R1+0x560], R4 ;  /* 0x0005600401007387 */ /* 0x0001e40000100a00 */
[----:B------:R-:W-:Y:S01]  /*7dc40*/  VIADD R68, R81, UR32 ;  /* 0x0000002051447c36 */ /* 0x000fe20008000000 */
[----:B------:R-:W-:Y:S02]  /*7dc50*/  LEA.HI.X.SX32 R43, R73, R2, 0x1, P4 ;  /* 0x00000002492b7211 */ /* 0x000fe400020f0eff */
[----:B------:R-:W-:-:S02]  /*7dc60*/  IADD3 R46, P4, PT, R76, R3, RZ ;  /* 0x000000034c2e7210 */ /* 0x000fc40007f9e0ff */
[----:B0-----:R-:W-:-:S04]  /*7dc70*/  IADD3 R4, P0, PT, R82, R3, RZ ;  /* 0x0000000352047210 */ /* 0x001fc80007f1e0ff */
[-C--:B------:R-:W-:Y:S02]  /*7dc80*/  LEA.HI.X.SX32 R5, R82, R2.reuse, 0x1, P0 ;  /* 0x0000000252057211 */ /* 0x080fe400000f0eff */
[-C--:B------:R-:W-:Y:S02]  /*7dc90*/  LEA.HI.X.SX32 R47, R76, R2.reuse, 0x1, P4 ;  /* 0x000000024c2f7211 */ /* 0x080fe400020f0eff */
[CC--:B------:R-:W-:Y:S01]  /*7dca0*/  IADD3 R6, P0, PT, R83.reuse, R3.reuse, RZ ;  /* 0x0000000353067210 */ /* 0x0c0fe20007f1e0ff */
[----:B------:R0:W-:Y:S01]  /*7dcb0*/  STL.64 [R1+0x278], R4 ;  /* 0x0002780401007387 */ /* 0x0001e20000100a00 */
[C---:B------:R-:W-:Y:S02]  /*7dcc0*/  VIADD R84, R68.reuse, UR31 ;  /* 0x0000001f44547c36 */ /* 0x040fe40008000000 */
[----:B------:R-:W-:Y:S02]  /*7dcd0*/  LEA.HI.X.SX32 R7, R83, R2, 0x1, P0 ;  /* 0x0000000253077211 */ /* 0x000fe400000f0eff */
[----:B0-----:R-:W-:-:S04]  /*7dce0*/  IADD3 R4, P4, PT, R68, R3, RZ ;  /* 0x0000000344047210 */ /* 0x001fc80007f9e0ff */
[----:B------:R-:W-:Y:S01]  /*7dcf0*/  LEA.HI.X.SX32 R5, R68, R2, 0x1, P4 ;  /* 0x0000000244057211 */ /* 0x000fe200020f0eff */
[----:B------:R-:W-:Y:S04]  /*7dd00*/  STL.64 [R1+0x260], R6 ;  /* 0x0002600601007387 */ /* 0x000fe80000100a00 */
[----:B------:R0:W-:Y:S02]  /*7dd10*/  STL.64 [R1+0x250], R4 ;  /* 0x0002500401007387 */ /* 0x0001e40000100a00 */
[----:B0-----:R-:W-:-:S04]  /*7dd20*/  IADD3 R4, P0, PT, R84, R3, RZ ;  /* 0x0000000354047210 */ /* 0x001fc80007f1e0ff */
[----:B------:R-:W-:-:S05]  /*7dd30*/  LEA.HI.X.SX32 R5, R84, R2, 0x1, P0 ;  /* 0x0000000254057211 */ /* 0x000fca00000f0eff */
[----:B------:R0:W-:Y:S04]  /*7dd40*/  STL.64 [R1+0x248], R4 ;  /* 0x0002480401007387 */ /* 0x0001e80000100a00 */
[----:B0-----:R-:W4:Y:S01]  /*7dd50*/  LDL.LU R4, [R1+0x25e0] ;  /* 0x0025e00001047983 */ /* 0x001f220000300800 */
[----:B------:R-:W-:Y:S01]  /*7dd60*/  VIADD R71, R84, UR30 ;  /* 0x0000001e54477c36 */ /* 0x000fe20008000000 */
[----:B------:R-:W-:Y:S01]  /*7dd70*/  IADD3 R44, P3, PT, R79, R3, RZ ;  /* 0x000000034f2c7210 */ /* 0x000fe20007f7e0ff */
[----:B------:R-:W-:Y:S01]  /*7dd80*/  IMAD.MOV.U32 R12, RZ, RZ, R56 ;  /* 0x000000ffff0c7224 */ /* 0x000fe200078e0038 */
[----:B------:R-:W3:Y:S01]  /*7dd90*/  LDL.LU R5, [R1+0x25f4] ;  /* 0x0025f40001057983 */ /* 0x000ee20000300800 */
[----:B------:R-:W-:Y:S01]  /*7dda0*/  VIADD R0, R71, UR29 ;  /* 0x0000001d47007c36 */ /* 0x000fe20008000000 */
[----:B------:R-:W-:Y:S01]  /*7ddb0*/  LEA.HI.X.SX32 R45, R79, R2, 0x1, P3 ;  /* 0x000000024f2d7211 */ /* 0x000fe200018f0eff */
[----:B------:R-:W-:Y:S01]  /*7ddc0*/  IMAD.MOV.U32 R13, RZ, RZ, R57 ;  /* 0x000000ffff0d7224 */ /* 0x000fe200078e0039 */
[----:B------:R-:W3:Y:S01]  /*7ddd0*/  LDL.LU R9, [R1+0x2e8] ;  /* 0x0002e80001097983 */ /* 0x000ee20000300800 */
[----:B------:R-:W-:-:S04]  /*7dde0*/  VIADD R74, R0, UR77 ;  /* 0x0000004d004a7c36 */ /* 0x000fc80008000000 */
[----:B------:R-:W-:-:S04]  /*7ddf0*/  VIADD R72, R74, UR76 ;  /* 0x0000004c4a487c36 */ /* 0x000fc80008000000 */
[----:B------:R-:W-:-:S04]  /*7de00*/  VIADD R69, R72, UR28 ;  /* 0x0000001c48457c36 */ /* 0x000fc80008000000 */
[----:B------:R-:W-:-:S04]  /*7de10*/  VIADD R77, R69, UR27 ;  /* 0x0000001b454d7c36 */ /* 0x000fc80008000000 */
[----:B------:R-:W-:-:S04]  /*7de20*/  VIADD R73, R77, UR26 ;  /* 0x0000001a4d497c36 */ /* 0x000fc80008000000 */
[----:B------:R-:W-:-:S04]  /*7de30*/  VIADD R70, R73, UR25 ;  /* 0x0000001949467c36 */ /* 0x000fc80008000000 */
[----:B------:R-:W-:Y:S01]  /*7de40*/  VIADD R76, R70, UR24 ;  /* 0x00000018464c7c36 */ /* 0x000fe20008000000 */
[----:B------:R-:W-:-:S03]  /*7de50*/  IADD3 R48, P3, PT, R81, R3, RZ ;  /* 0x0000000351307210 */ /* 0x000fc60007f7e0ff */
[----:B------:R-:W-:Y:S01]  /*7de60*/  VIADD R75, R76, UR23 ;  /* 0x000000174c4b7c36 */ /* 0x000fe20008000000 */
[----:B------:R-:W-:-:S03]  /*7de70*/  LEA.HI.X.SX32 R49, R81, R2, 0x1, P3 ;  /* 0x0000000251317211 */ /* 0x000fc600018f0eff */
[----:B------:R-:W-:Y:S01]  /*7de80*/  VIADD R68, R75, UR22 ;  /* 0x000000164b447c36 */ /* 0x000fe20008000000 */
[----:B------:R-:W-:-:S03]  /*7de90*/  IADD3 R50, P3, PT, R71, R3, RZ ;  /* 0x0000000347327210 */ /* 0x000fc60007f7e0ff */
[----:B------:R-:W-:Y:S01]  /*7dea0*/  VIADD R78, R68, UR19 ;  /* 0x00000013444e7c36 */ /* 0x000fe20008000000 */
[-C--:B------:R-:W-:Y:S02]  /*7deb0*/  IADD3 R52, P4, PT, R0, R3.reuse, RZ ;  /* 0x0000000300347210 */ /* 0x080fe40007f9e0ff */
[-C--:B------:R-:W-:Y:S01]  /*7dec0*/  LEA.HI.X.SX32 R51, R71, R2.reuse, 0x1, P3 ;  /* 0x0000000247337211 */ /* 0x080fe200018f0eff */
[----:B------:R-:W-:Y:S01]  /*7ded0*/  VIADD R71, R78, UR14 ;  /* 0x0000000e4e477c36 */ /* 0x000fe20008000000 */
[-C--:B------:R-:W-:Y:S01]  /*7dee0*/  IADD3 R56, P3, PT, R72, R3.reuse, RZ ;  /* 0x0000000348387210 */ /* 0x080fe20007f7e0ff */
[----:B------:R-:W-:Y:S01]  /*7def0*/  IMAD.MOV.U32 R6, RZ, RZ, R62 ;  /* 0x000000ffff067224 */ /* 0x000fe200078e003e */
[-C--:B------:R-:W-:Y:S01]  /*7df00*/  LEA.HI.X.SX32 R53, R0, R2.reuse, 0x1, P4 ;  /* 0x0000000200357211 */ /* 0x080fe200020f0eff */
[----:B------:R-:W-:Y:S01]  /*7df10*/  IMAD.MOV.U32 R8, RZ, RZ, R58 ;  /* 0x000000ffff087224 */ /* 0x000fe200078e003a */
[----:B------:R-:W-:Y:S01]  /*7df20*/  LEA.HI.X.SX32 R57, R72, R2, 0x1, P3 ;  /* 0x0000000248397211 */ /* 0x000fe200018f0eff */
[----:B------:R-:W-:Y:S01]  /*7df30*/  VIADD R0, R71, UR13 ;  /* 0x0000000d47007c36 */ /* 0x000fe20008000000 */
[----:B------:R-:W-:-:S02]  /*7df40*/  IADD3 R58, P4, PT, R69, R3, RZ ;  /* 0x00000003453a7210 */ /* 0x000fc40007f9e0ff */
[-C--:B------:R-:W-:Y:S01]  /*7df50*/  IADD3 R62, P3, PT, R73, R3.reuse, RZ ;  /* 0x00000003493e7210 */ /* 0x080fe20007f7e0ff */
[----:B------:R-:W-:Y:S01]  /*7df60*/  IMAD.MOV.U32 R7, RZ, RZ, R63 ;  /* 0x000000ffff077224 */ /* 0x000fe200078e003f */
[-C--:B------:R-:W-:Y:S01]  /*7df70*/  LEA.HI.X.SX32 R59, R69, R2.reuse, 0x1, P4 ;  /* 0x00000002453b7211 */ /* 0x080fe200020f0eff */
[----:B------:R-:W-:Y:S01]  /*7df80*/  VIADD R72, R0, UR16 ;  /* 0x0000001000487c36 */ /* 0x000fe20008000000 */
[-C--:B------:R-:W-:Y:S01]  /*7df90*/  LEA.HI.X.SX32 R63, R73, R2.reuse, 0x1, P3 ;  /* 0x00000002493f7211 */ /* 0x080fe200018f0eff */
[----:B------:R-:W-:Y:S01]  /*7dfa0*/  IMAD.MOV.U32 R14, RZ, RZ, R54 ;  /* 0x000000ffff0e7224 */ /* 0x000fe200078e0036 */
[-C--:B------:R-:W-:Y:S02]  /*7dfb0*/  IADD3 R54, P0, PT, R74, R3.reuse, RZ ;  /* 0x000000034a367210 */ /* 0x080fe40007f1e0ff */
[-C--:B------:R-:W-:Y:S02]  /*7dfc0*/  IADD3 R64, P4, PT, R70, R3.reuse, RZ ;  /* 0x0000000346407210 */ /* 0x080fe40007f9e0ff */
[CC--:B------:R-:W-:Y:S01]  /*7dfd0*/  IADD3 R92, P3, PT, R75.reuse, R3.reuse, RZ ;  /* 0x000000034b5c7210 */ /* 0x0c0fe20007f7e0ff */
[----:B------:R-:W-:Y:S01]  /*7dfe0*/  VIADD R69, R72, UR18 ;  /* 0x0000001248457c36 */ /* 0x000fe20008000000 */
[-C--:B------:R-:W-:Y:S01]  /*7dff0*/  LEA.HI.X.SX32 R65, R70, R2.reuse, 0x1, P4 ;  /* 0x0000000246417211 */ /* 0x080fe200020f0eff */
[----:B------:R-:W-:Y:S01]  /*7e000*/  IMAD.MOV.U32 R15, RZ, RZ, R55 ;  /* 0x000000ffff0f7224 */ /* 0x000fe200078e0037 */
[-C--:B------:R-:W-:Y:S01]  /*7e010*/  LEA.HI.X.SX32 R55, R74, R2.reuse, 0x1, P0 ;  /* 0x000000024a377211 */ /* 0x080fe200000f0eff */
[----:B------:R-:W-:Y:S01]  /*7e020*/  IMAD.MOV.U32 R10, RZ, RZ, R60 ;  /* 0x000000ffff0a7224 */ /* 0x000fe200078e003c */
[----:B------:R-:W-:Y:S01]  /*7e030*/  LEA.HI.X.SX32 R93, R75, R2, 0x1, P3 ;  /* 0x000000024b5d7211 */ /* 0x000fe200018f0eff */
[----:B------:R-:W-:Y:S01]  /*7e040*/  VIADD R70, R69, UR15 ;  /* 0x0000000f45467c36 */ /* 0x000fe20008000000 */
[----:B------:R-:W-:-:S02]  /*7e050*/  IADD3 R60, P0, PT, R77, R3, RZ ;  /* 0x000000034d3c7210 */ /* 0x000fc40007f1e0ff */
[CC--:B------:R-:W-:Y:S02]  /*7e060*/  IADD3 R90, P4, PT, R68.reuse, R3.reuse, RZ ;  /* 0x00000003445a7210 */ /* 0x0c0fe40007f9e0ff */
[-C--:B------:R-:W-:Y:S01]  /*7e070*/  IADD3 R86, P3, PT, R71, R3.reuse, RZ ;  /* 0x0000000347567210 */ /* 0x080fe20007f7e0ff */
[----:B------:R-:W-:Y:S01]  /*7e080*/  IMAD.MOV.U32 R11, RZ, RZ, R61 ;  /* 0x000000ffff0b7224 */ /* 0x000fe200078e003d */
[-C--:B------:R-:W-:Y:S02]  /*7e090*/  LEA.HI.X.SX32 R61, R77, R2.reuse, 0x1, P0 ;  /* 0x000000024d3d7211 */ /* 0x080fe400000f0eff */
[-C--:B------:R-:W-:Y:S01]  /*7e0a0*/  LEA.HI.X.SX32 R91, R68, R2.reuse, 0x1, P4 ;  /* 0x00000002445b7211 */ /* 0x080fe200020f0eff */
[----:B------:R-:W-:Y:S01]  /*7e0b0*/  VIADD R68, R70, UR17 ;  /* 0x0000001146447c36 */ /* 0x000fe20008000000 */
[----:B------:R-:W-:Y:S02]  /*7e0c0*/  LEA.HI.X.SX32 R87, R71, R2, 0x1, P3 ;  /* 0x0000000247577211 */ /* 0x000fe400018f0eff */
[----:B------:R-:W-:-:S02]  /*7e0d0*/  IADD3 R66, P0, PT, R76, R3, RZ ;  /* 0x000000034c427210 */ /* 0x000fc40007f1e0ff */
[CC--:B------:R-:W-:Y:S02]  /*7e0e0*/  IADD3 R80, P3, PT, R69.reuse, R3.reuse, RZ ;  /* 0x0000000345507210 */ /* 0x0c0fe40007f7e0ff */
[-C--:B------:R-:W-:Y:S02]  /*7e0f0*/  IADD3 R84, P4, PT, R0, R3.reuse, RZ ;  /* 0x0000000300547210 */ /* 0x080fe40007f9e0ff */
[-C--:B------:R-:W-:Y:S02]  /*7e100*/  LEA.HI.X.SX32 R67, R76, R2.reuse, 0x1, P0 ;  /* 0x000000024c437211 */ /* 0x080fe400000f0eff */
[-C--:B------:R-:W-:Y:S02]  /*7e110*/  LEA.HI.X.SX32 R81, R69, R2.reuse, 0x1, P3 ;  /* 0x0000000245517211 */ /* 0x080fe400018f0eff */
[----:B------:R-:W-:Y:S02]  /*7e120*/  IADD3 R76, P3, PT, R68, R3, RZ ;  /* 0x00000003444c7210 */ /* 0x000fe40007f7e0ff */
[-C--:B------:R-:W-:Y:S01]  /*7e130*/  LEA.HI.X.SX32 R85, R0, R2.reuse, 0x1, P4 ;  /* 0x0000000200557211 */ /* 0x080fe200020f0eff */
[C---:B--2---:R-:W-:Y:S01]  /*7e140*/  VIADD R71, R68.reuse, UR12 ;  /* 0x0000000c44477c36 */ /* 0x044fe20008000000 */
[----:B------:R-:W-:Y:S01]  /*7e150*/  LEA.HI.X.SX32 R77, R68, R2, 0x1, P3 ;  /* 0x00000002444d7211 */ /* 0x000fe200018f0eff */
[----:B------:R-:W-:Y:S01]  /*7e160*/  IMAD.MOV.U32 R23, RZ, RZ, R13 ;  /* 0x000000ffff177224 */ /* 0x000fe200078e000d */
[----:B------:R-:W-:-:S02]  /*7e170*/  PRMT R68, R8, 0x9910, RZ ;  /* 0x0000991008447816 */ /* 0x000fc400000000ff */
[----:B----4-:R-:W-:Y:S02]  /*7e180*/  ISETP.LT.AND P4, PT, R4, UR6, !P1 ;  /* 0x0000000604007c0c */ /* 0x010fe4000cf81270 */
[C---:B------:R-:W-:Y:S01]  /*7e190*/  IADD3 R88, P0, PT, R78.reuse, R3, RZ ;  /* 0x000000034e587210 */ /* 0x040fe20007f1e0ff */
[----:B------:R-:W2:Y:S01]  /*7e1a0*/  LDL.LU R4, [R1+0x2ec] ;  /* 0x0002ec0001047983 */ /* 0x000ea20000300800 */
[----:B------:R-:W-:Y:S01]  /*7e1b0*/  VIADD R73, R71, UR11 ;  /* 0x0000000b47497c36 */ /* 0x000fe20008000000 */
[----:B------:R-:W0:Y:S02]  /*7e1c0*/  LDCU UR6, c[0x0][0x39c] ;  /* 0x00007380ff0677ac */ /* 0x000e240008000800 */
[----:B------:R-:W4:Y:S04]  /*7e1d0*/  LDL.LU R21, [R1+0x2f0] ;  /* 0x0002f00001157983 */ /* 0x000f280000300800 */
[----:B------:R-:W4:Y:S04]  /*7e1e0*/  LDL.LU R13, [R1+0x2f4] ;  /* 0x0002f400010d7983 */ /* 0x000f280000300800 */
[----:B------:R-:W2:Y:S01]  /*7e1f0*/  LDL.LU R8, [R1+0x25f8] ;  /* 0x0025f80001087983 */ /* 0x000ea20000300800 */
[----:B------:R-:W-:-:S02]  /*7e200*/  LEA.HI.X.SX32 R89, R78, R2, 0x1, P0 ;  /* 0x000000024e597211 */ /* 0x000fc400000f0eff */
[----:B------:R-:W-:Y:S01]  /*7e210*/  IADD3 R82, P0, PT, R72, R3, RZ ;  /* 0x0000000348527210 */ /* 0x000fe20007f1e0ff */
[----:B---3--:R-:W-:-:S03]  /*7e220*/  VIADD R0, R73, UR10 ;  /* 0x0000000a49007c36 */ /* 0x008fc60008000000 */
[-C--:B------:R-:W-:Y:S02]  /*7e230*/  LEA.HI.X.SX32 R83, R72, R2.reuse, 0x1, P0 ;  /* 0x0000000248537211 */ /* 0x080fe400000f0eff */
[-C--:B------:R-:W-:Y:S01]  /*7e240*/  IADD3 R78, P0, PT, R70, R3.reuse, RZ ;  /* 0x00000003464e7210 */ /* 0x080fe20007f1e0ff */
[----:B-----5:R-:W-:Y:S01]  /*7e250*/  VIADD R69, R0, UR9 ;  /* 0x0000000900457c36 */ /* 0x020fe20008000000 */
[----:B------:R-:W1:Y:S02]  /*7e260*/  LDCU UR9, c[0x0][0x39c] ;  /* 0x00007380ff0977ac */ /* 0x000e640008000800 */
[----:B------:R-:W-:Y:S02]  /*7e270*/  LEA.HI.X.SX32 R79, R70, R2, 0x1, P0 ;  /* 0x00000002464f7211 */ /* 0x000fe400000f0eff */
[-C--:B------:R-:W-:Y:S02]  /*7e280*/  IADD3 R74, P0, PT, R71, R3.reuse, RZ ;  /* 0x00000003474a7210 */ /* 0x080fe40007f1e0ff */
[----:B------:R-:W-:-:S02]  /*7e290*/  IADD3 R70, P3, PT, R69, R3, RZ ;  /* 0x0000000345467210 */ /* 0x000fc40007f7e0ff */
[-C--:B------:R-:W-:Y:S02]  /*7e2a0*/  LEA.HI.X.SX32 R75, R71, R2.reuse, 0x1, P0 ;  /* 0x00000002474b7211 */ /* 0x080fe400000f0eff */
[-C--:B------:R-:W-:Y:S02]  /*7e2b0*/  IADD3 R72, P0, PT, R73, R3.reuse, RZ ;  /* 0x0000000349487210 */ /* 0x080fe40007f1e0ff */
[-C--:B------:R-:W-:Y:S01]  /*7e2c0*/  LEA.HI.X.SX32 R71, R69, R2.reuse, 0x1, P3 ;  /* 0x0000000245477211 */ /* 0x080fe200018f0eff */
[----:B------:R-:W-:Y:S01]  /*7e2d0*/  IMAD.MOV.U32 R69, RZ, RZ, R68 ;  /* 0x000000ffff457224 */ /* 0x000fe200078e0044 */
[----:B------:R-:W-:Y:S01]  /*7e2e0*/  ISETP.LT.AND P3, PT, R5, UR4, !P1 ;  /* 0x0000000405007c0c */ /* 0x000fe2000cf61270 */
[----:B------:R-:W-:Y:S01]  /*7e2f0*/  IMAD.MOV.U32 R22, RZ, RZ, R12 ;  /* 0x000000ffff167224 */ /* 0x000fe200078e000c */
[-C--:B------:R-:W-:Y:S01]  /*7e300*/  LEA.HI.X.SX32 R73, R73, R2.reuse, 0x1, P0 ;  /* 0x0000000249497211 */ /* 0x080fe200000f0eff */
[----:B------:R-:W0:Y:S01]  /*7e310*/  LDL.LU R5, [R1+0x25dc] ;  /* 0x0025dc0001057983 */ /* 0x000e220000300800 */
[C---:B------:R-:W-:Y:S01]  /*7e320*/  IADD3 R68, P0, PT, R0.reuse, R3, RZ ;  /* 0x0000000300447210 */ /* 0x040fe20007f1e0ff */
[----:B------:R-:W-:Y:S01]  /*7e330*/  IMAD.MOV.U32 R16, RZ, RZ, R14 ;  /* 0x000000ffff107224 */ /* 0x000fe200078e000e */
[----:B------:R-:W-:Y:S01]  /*7e340*/  SHF.R.S32.HI R3, RZ, 0x8, R69 ;  /* 0x00000008ff037819 */ /* 0x000fe20000011445 */
[----:B------:R-:W3:Y:S01]  /*7e350*/  LDL.LU R12, [R1+0x25e4] ;  /* 0x0025e400010c7983 */ /* 0x000ee20000300800 */
[----:B------:R-:W-:Y:S01]  /*7e360*/  IMAD.MOV.U32 R17, RZ, RZ, R15 ;  /* 0x000000ffff117224 */ /* 0x000fe200078e000f */
[----:B------:R-:W-:Y:S01]  /*7e370*/  LEA.HI.X.SX32 R69, R0, R2, 0x1, P0 ;  /* 0x0000000200457211 */ /* 0x000fe200000f0eff */
[----:B------:R-:W3:Y:S01]  /*7e380*/  LDCU UR4, c[0x0][0x39c] ;  /* 0x00007380ff0477ac */ /* 0x000ee20008000800 */
[----:B------:R-:W5:Y:S04]  /*7e390*/  LDL.LU R14, [R1+0x2f8] ;  /* 0x0002f800010e7983 */ /* 0x000f680000300800 */
[----:B------:R-:W5:Y:S01]  /*7e3a0*/  LDL.LU R15, [R1+0x2fc] ;  /* 0x0002fc00010f7983 */ /* 0x000f620000300800 */
[----:B--2---:R-:W-:-:S02]  /*7e3b0*/  ISETP.LT.AND P0, PT, R8, UR5, !P1 ;  /* 0x0000000508007c0c */ /* 0x004fc4000cf01270 */
[----:B------:R-:W-:Y:S01]  /*7e3c0*/  F2FP.SATFINITE.E5M2.F32.PACK_AB_MERGE_C R4, R4, R9, RZ ;  /* 0x000000090404723e */ /* 0x000fe200048060ff */
[----:B------:R-:W2:Y:S01]  /*7e3d0*/  LDL.LU R8, [R1+0x25e8] ;  /* 0x0025e80001087983 */ /* 0x000ea20000300800 */
[----:B------:R-:W-:Y:S01]  /*7e3e0*/  IMAD.MOV.U32 R18, RZ, RZ, R10 ;  /* 0x000000ffff127224 */ /* 0x000fe200078e000a */
[----:B------:R-:W0:Y:S01]  /*7e3f0*/  LDCU UR5, c[0x0][0x39c] ;  /* 0x00007380ff0577ac */ /* 0x000e220008000800 */
[----:B------:R-:W-:Y:S01]  /*7e400*/  PRMT R0, R4, 0x9910, RZ ;  /* 0x0000991004007816 */ /* 0x000fe200000000ff */
[----:B------:R-:W-:Y:S01]  /*7e410*/  IMAD.MOV.U32 R19, RZ, RZ, R11 ;  /* 0x000000ffff137224 */ /* 0x000fe200078e000b */
[----:B------:R4:W-:Y:S02]  /*7e420*/  @P2 STG.E.U8 desc[UR20][R22.64], R3 ;  /* 0x0000000316002986 */ /* 0x0009e4000c101114 */
[----:B------:R-:W-:Y:S02]  /*7e430*/  SHF.R.S32.HI R0, RZ, 0x8, R0 ;  /* 0x00000008ff007819 */ /* 0x000fe40000011400 */
[----:B------:R-:W5:Y:S04]  /*7e440*/  LDL.LU.64 R10, [R1+0x7c0] ;  /* 0x0007c000010a7983 */ /* 0x000f680000300a00 */
[----:B------:R-:W5:Y:S04]  /*7e450*/  LDL.LU R9, [R1+0x100] ;  /* 0x0001000001097983 */ /* 0x000f680000300800 */
[----:B------:R1:W-:Y:S01]  /*7e460*/  @P5 STG.E.U8 desc[UR20][R16.64], R4 ;  /* 0x0000000410005986 */ /* 0x0003e2000c101114 */
[----:B----4-:R-:W-:-:S02]  /*7e470*/  F2FP.SATFINITE.E5M2.F32.PACK_AB_MERGE_C R3, R13, R21, RZ ;  /* 0x000000150d03723e */ /* 0x010fc400048060ff */
[----:B0-----:R-:W-:Y:S01]  /*7e480*/  ISETP.LT.AND P2, PT, R5, UR6, !P1 ;  /* 0x0000000605007c0c */ /* 0x001fe2000cf41270 */
[----:B------:R0:W-:Y:S01]  /*7e490*/  @P4 STG.E.U8 desc[UR20][R18.64], R0 ;  /* 0x0000000012004986 */ /* 0x0001e2000c101114 */
[----:B---3--:R-:W-:-:S03]  /*7e4a0*/  ISETP.LT.AND P5, PT, R12, UR4, !P1 ;  /* 0x000000040c007c0c */ /* 0x008fc6000cfa1270 */
[----:B------:R-:W3:Y:S01]  /*7e4b0*/  LDL.LU R5, [R1+0x104] ;  /* 0x0001040001057983 */ /* 0x000ee20000300800 */
[----:B------:R-:W4:Y:S03]  /*7e4c0*/  LDCU UR4, c[0x0][0x39c] ;  /* 0x00007380ff0477ac */ /* 0x000f260008000800 */
[----:B-1----:R-:W3:Y:S01]  /*7e4d0*/  LDL.LU R4, [R1+0x25ec] ;  /* 0x0025ec0001047983 */ /* 0x002ee20000300800 */
[----:B------:R-:W-:Y:S01]  /*7e4e0*/  PRMT R2, R3, 0x9910, RZ ;  /* 0x0000991003027816 */ /* 0x000fe200000000ff */
[----:B------:R-:W1:Y:S02]  /*7e4f0*/  LDCU UR6, c[0x0][0x39c] ;  /* 0x00007380ff0677ac */ /* 0x000e640008000800 */
[----:B------:R-:W4:Y:S04]  /*7e500*/  LDL.LU.64 R16, [R1+0x7b8] ;  /* 0x0007b80001107983 */ /* 0x000f280000300a00 */
[----:B------:R-:W4:Y:S01]  /*7e510*/  LDL.LU.64 R12, [R1+0x7b0] ;  /* 0x0007b000010c7983 */ /* 0x000f220000300a00 */
[----:B--2---:R-:W-:Y:S01]  /*7e520*/  ISETP.LT.AND P4, PT, R8, UR8, !P1 ;  /* 0x0000000808007c0c */ /* 0x004fe2000cf81270 */
[----:B0-----:R-:W-:-:S02]  /*7e530*/  IMAD.MOV.U32 R0, RZ, RZ, R2 ;  /* 0x000000ffff007224 */ /* 0x001fc400078e0002 */
[----:B------:R-:W4:Y:S01]  /*7e540*/  LDL.LU R8, [R1+0x25f0] ;  /* 0x0025f00001087983 */ /* 0x000f220000300800 */
[----:B-----5:R-:W-:Y:S01]  /*7e550*/  F2FP.SATFINITE.E5M2.F32.PACK_AB_MERGE_C R2, R15, R14, RZ ;  /* 0x0000000e0f02723e */ /* 0x020fe200048060ff */
[----:B------:R-:W0:Y:S01]  /*7e560*/  LDCU UR8, c[0x0][0x39c] ;  /* 0x00007380ff0877ac */ /* 0x000e220008000800 */
[----:B------:R-:W-:Y:S01]  /*7e570*/  SHF.R.S32.HI R0, RZ, 0x8, R0 ;  /* 0x00000008ff007819 */ /* 0x000fe20000011400 */
[----:B------:R2:W-:Y:S04]  /*7e580*/  @P3 STG.E.U8 desc[UR20][R6.64], R3 ;  /* 0x0000000306003986 */ /* 0x0005e8000c101114 */
[----:B------:R-:W5:Y:S04]  /*7e590*/  LDL.LU R23, [R1+0x108] ;  /* 0x0001080001177983 */ /* 0x000f680000300800 */
[----:B------:R-:W5:Y:S01]  /*7e5a0*/  LDL.LU R15, [R1+0x10c] ;  /* 0x00010c00010f7983 */ /* 0x000f620000300800 */
[----:B--2---:R-:W-:-:S03]  /*7e5b0*/  PRMT R3, R2, 0x9910, RZ ;  /* 0x0000991002037816 */ /* 0x004fc600000000ff */
[----:B------:R2:W-:Y:S01]  /*7e5c0*/  @P0 STG.E.U8 desc[UR20][R10.64], R0 ;  /* 0x000000000a000986 */ /* 0x0005e2000c101114 */
[----:B---3--:R-:W-:Y:S01]  /*7e5d0*/  ISETP.LT.AND P3, PT, R4, UR5, !P1 ;  /* 0x0000000504007c0c */ /* 0x008fe2000cf61270 */
[----:B--2---:R-:W-:Y:S02]  /*7e5e0*/  IMAD.MOV.U32 R0, RZ, RZ, R3 ;  /* 0x000000ffff007224 */ /* 0x004fe400078e0003 */
[----:B------:R-:W1:Y:S01]  /*7e5f0*/  LDL.LU R4, [R1+0x25c8] ;  /* 0x0025c80001047983 */ /* 0x000e620000300800 */
[----:B------:R-:W2:Y:S03]  /*7e600*/  LDCU UR5, c[0x0][0x39c] ;  /* 0x00007380ff0577ac */ /* 0x000ea60008000800 */
[----:B------:R-:W3:Y:S04]  /*7e610*/  LDL.LU.64 R6, [R1+0x7a8] ;  /* 0x0007a80001067983 */ /* 0x000ee80000300a00 */
[----:B------:R-:W2:Y:S01]  /*7e620*/  LDL.LU.64 R20, [R1+0x7a0] ;  /* 0x0007a00001147983 */ /* 0x000ea20000300a00 */
[----:B------:R-:W-:-:S03]  /*7e630*/  F2FP.SATFINITE.E5M2.F32.PACK_AB_MERGE_C R3, R5, R9, RZ ;  /* 0x000000090503723e */ /* 0x000fc600048060ff */
[----:B------:R-:W2:Y:S04]  /*7e640*/  LDL.LU R10, [R1+0x25cc] ;  /* 0x0025cc00010a7983 */ /* 0x000ea80000300800 */
[----:B------:R-:W3:Y:S01]  /*7e650*/  LDL.LU R11, [R1+0x110] ;  /* 0x00011000010b7983 */ /* 0x000ee20000300800 */
[----:B----4-:R-:W-:-:S03]  /*7e660*/  ISETP.LT.AND P0, PT, R8, UR4, !P1 ;  /* 0x0000000408007c0c */ /* 0x010fc6000cf01270 */
[----:B------:R4:W-:Y:S01]  /*7e670*/  @P2 STG.E.U8 desc[UR20][R16.64], R2 ;  /* 0x0000000210002986 */ /* 0x0009e2000c101114 */
[----:B------:R-:W-:Y:S01]  /*7e680*/  SHF.R.S32.HI R0, RZ, 0x8, R0 ;  /* 0x00000008ff007819 */ /* 0x000fe20000011400 */
[----:B------:R-:W0:Y:S02]  /*7e690*/  LDCU UR4, c[0x0][0x39c] ;  /* 0x00007380ff0477ac */ /* 0x000e240008000800 */
[----:B------:R-:W5:Y:S04]  /*7e6a0*/  LDL.LU R8, [R1+0x114] ;  /* 0x0001140001087983 */ /* 0x000f680000300800 */
[----:B------:R-:W5:Y:S04]  /*7e6b0*/  LDL.LU.64 R18, [R1+0x798] ;  /* 0x0007980001127983 */ /* 0x000f680000300a00 */
[----:B------:R-:W0:Y:S04]  /*7e6c0*/  LDL.LU R5, [R1+0x25d0] ;  /* 0x0025d00001057983 */ /* 0x000e280000300800 */
[----:B----4-:R-:W4:Y:S04]  /*7e6d0*/  LDL.LU.64 R16, [R1+0x790] ;  /* 0x0007900001107983 */ /* 0x010f280000300a00 */
[----:B------:R1:W-:Y:S02]  /*7e6e0*/  @P5 STG.E.U8 desc[UR20][R12.64], R0 ;  /* 0x000000000c005986 */ /* 0x0003e4000c101114 */
[----:B-1----:R-:W-:Y:S01]  /*7e6f0*/  ISETP.LT.AND P2, PT, R4, UR6, !P1 ;  /* 0x0000000604007c0c */ /* 0x002fe2000cf41270 */
[----:B------:R-:W1:Y:S01]  /*7e700*/  LDCU UR6, c[0x0][0x39c] ;  /* 0x00007380ff0677ac */ /* 0x000e620008000800 */
[----:B------:R-:W4:Y:S04]  /*7e710*/  LDL.LU R4, [R1+0x25d4] ;  /* 0x0025d40001047983 */ /* 0x000f280000300800 */
[----:B------:R-:W4:Y:S04]  /*7e720*/  LDL.LU R14, [R1+0x118] ;  /* 0x00011800010e7983 */ /* 0x000f280000300800 */
[----:B------:R-:W4:Y:S01]  /*7e730*/  LDL.LU R9, [R1+0x11c] ;  /* 0x00011c0001097983 */ /* 0x000f220000300800 */
[----:B--2---:R-:W-:Y:S01]  /*7e740*/  ISETP.LT.AND P5, PT, R10, UR5, !P1 ;  /* 0x000000050a007c0c */ /* 0x004fe2000cfa1270 */
[----:B------:R-:W2:Y:S02]  /*7e750*/  LDCU UR5, c[0x0][0x39c] ;  /* 0x00007380ff0577ac */ /* 0x000ea40008000800 */
[----:B------:R-:W2:Y:S04]  /*7e760*/  LDL.LU.64 R12, [R1+0x788] ;  /* 0x00078800010c7983 */ /* 0x000ea80000300a00 */
[----:B---3--:R3:W-:Y:S04]  /*7e770*/  @P4 STG.E.U8 desc[UR20][R6.64], R3 ;  /* 0x0000000306004986 */ /* 0x0087e8000c101114 */
[----:B------:R-:W1:Y:S01]  /*7e780*/  LDL.LU R10, [R1+0x25d8] ;  /* 0x0025d800010a7983 */ /* 0x000e620000300800 */
[----:B0-----:R-:W-:Y:S01]  /*7e790*/  ISETP.LT.AND P4, PT, R5, UR8, !P1 ;  /* 0x0000000805007c0c */ /* 0x001fe2000cf81270 */
[----:B------:R-:W0:Y:S02]  /*7e7a0*/  LDCU UR8, c[0x0][0x39c] ;  /* 0x00007380ff0877ac */ /* 0x000e240008000800 */
[----:B------:R-:W2:Y:S01]  /*7e7b0*/  LDL.LU R5, [R1+0x25b4] ;  /* 0x0025b40001057983 */ /* 0x000ea20000300800 */
[----:B------:R-:W-:-:S03]  /*7e7c0*/  PRMT R2, R3, 0x9910, RZ ;  /* 0x0000991003027816 */ /* 0x000fc600000000ff */
[----:B---3--:R-:W3:Y:S02]  /*7e7d0*/  LDL.LU.64 R6, [R1+0x780] ;  /* 0x0007800001067983 */ /* 0x008ee40000300a00 */
[----:B------:R-:W-:Y:S01]  /*7e7e0*/  IMAD.MOV.U32 R0, RZ, RZ, R2 ;  /* 0x000000ffff007224 */ /* 0x000fe200078e0002 */
[----:B-----5:R-:W-:Y:S02]  /*7e7f0*/  F2FP.SATFINITE.E5M2.F32.PACK_AB_MERGE_C R2, R15, R23, RZ ;  /* 0x000000170f02723e */ /* 0x020fe400048060ff */
[----:B------:R-:W5:Y:S02]  /*7e800*/  LDL.LU R15, [R1+0x120] ;  /* 0x00012000010f7983 */ /* 0x000f640000300800 */
[----:B------:R-:W-:Y:S02]  /*7e810*/  SHF.R.S32.HI R0, RZ, 0x8, R0 ;  /* 0x00000008ff007819 */ /* 0x000fe40000011400 */
[----:B------:R-:W-:-:S03]  /*7e820*/  PRMT R3, R2, 0x9910, RZ ;  /* 0x0000991002037816 */ /* 0x000fc600000000ff */
[----:B------:R0:W-:Y:S01]  /*7e830*/  @P3 STG.E.U8 desc[UR20][R20.64], R0 ;  /* 0x0000000014003986 */ /* 0x0001e2000c101114 */
[----:B----4-:R-:W-:Y:S01]  /*7e840*/  ISETP.LT.AND P3, PT, R4, UR4, !P1 ;  /* 0x0000000404007c0c */ /* 0x010fe2000cf61270 */
[----:B0-----:R-:W-:Y:S02]  /*7e850*/  IMAD.MOV.U32 R0, RZ, RZ, R3 ;  /* 0x000000ffff007224 */ /* 0x001fe400078e0003 */
[----:B------:R-:W5:Y:S01]  /*7e860*/  LDL.LU R4, [R1+0x124] ;  /* 0x0001240001047983 */ /* 0x000f620000300800 */
[----:B------:R-:W-:Y:S01]  /*7e870*/  F2FP.SATFINITE.E5M2.F32.PACK_AB_MERGE_C R3, R8, R11, RZ ;  /* 0x0000000b0803723e */ /* 0x000fe200048060ff */
[----:B------:R-:W0:Y:S01]  /*7e880*/  LDCU UR4, c[0x0][0x39c] ;  /* 0x00007380ff0477ac */ /* 0x000e220008000800 */
[----:B------:R-:W-:Y:S01]  /*7e890*/  SHF.R.S32.HI R0, RZ, 0x8, R0 ;  /* 0x00000008ff007819 */ /* 0x000fe20000011400 */
[----:B------:R4:W-:Y:S04]  /*7e8a0*/  @P0 STG.E.U8 desc[UR20][R18.64], R2 ;  /* 0x0000000212000986 */ /* 0x0009e8000c101114 */
[----:B------:R-:W0:Y:S01]  /*7e8b0*/  LDL.LU R8, [R1+0x25b8] ;  /* 0x0025b80001087983 */ /* 0x000e220000300800 */
[----:B-1----:R-:W-:-:S03]  /*7e8c0*/  ISETP.LT.AND P0, PT, R10, UR6, !P1 ;  /* 0x000000060a007c0c */ /* 0x002fc6000cf01270 */
[----:B------:R1:W-:Y:S01]  /*7e8d0*/  @P2 STG.E.U8 desc[UR20][R16.64], R0 ;  /* 0x0000000010002986 */ /* 0x0003e2000c101114 */
[----:B------:R-:W0:Y:S03]  /*7e8e0*/  LDCU UR6, c[0x0][0x39c] ;  /* 0x00007380ff0677ac */ /* 0x000e260008000800 */
[----:B----4-:R-:W4:Y:S04]  /*7e8f0*/  LDL.LU.64 R18, [R1+0x778] ;  /* 0x0007780001127983 */ /* 0x010f280000300a00 */
[----:B------:R-:W4:Y:S01]  /*7e900*/  LDL.LU.64 R10, [R1+0x770] ;  /* 0x00077000010a7983 */ /* 0x000f220000300a00 */
[----:B--2---:R-:W-:Y:S02]  /*7e910*/  ISETP.LT.AND P2, PT, R5, UR5, !P1 ;  /* 0x0000000505007c0c */ /* 0x004fe4000cf41270 */
[----:B------:R-:W-:Y:S01]  /*7e920*/  PRMT R2, R3, 0x9910, RZ ;  /* 0x0000991003027816 */ /* 0x000fe200000000ff */
[----:B------:R-:W2:Y:S01]  /*7e930*/  LDL.LU R5, [R1+0x25bc] ;  /* 0x0025bc0001057983 */ /* 0x000ea20000300800 */
[----:B------:R-:W0:Y:S03]  /*7e940*/  LDCU UR5, c[0x0][0x39c] ;  /* 0x00007380ff0577ac */ /* 0x000e260008000800 */
[----:B-1----:R-:W-:Y:S01]  /*7e950*/  IMAD.MOV.U32 R0, RZ, RZ, R2 ;  /* 0x000000ffff007224 */ /* 0x002fe200078e0002 */
[----:B------:R-:W-:Y:S01]  /*7e960*/  F2FP.SATFINITE.E5M2.F32.PACK_AB_MERGE_C R2, R9, R14, RZ ;  /* 0x0000000e0902723e */ /* 0x000fe200048060ff */
[----:B------:R-:W4:Y:S03]  /*7e970*/  LDL.LU R23, [R1+0x128] ;  /* 0x0001280001177983 */ /* 0x000f260000300800 */
[----:B------:R-:W-:Y:S01]  /*7e980*/  SHF.R.S32.HI R0, RZ, 0x8, R0 ;  /* 0x00000008ff007819 */ /* 0x000fe20000011400 */
[----:B------:R1:W-:Y:S04]  /*7e990*/  @P5 STG.E.U8 desc[UR20][R12.64], R3 ;  /* 0x000000030c005986 */ /* 0x0003e8000c101114 */
[----:B------:R-:W4:Y:S04]  /*7e9a0*/  LDL.LU R16, [R1+0x12c] ;  /* 0x00012c0001107983 */ /* 0x000f280000300800 */
[----:B------:R-:W4:Y:S01]  /*7e9b0*/  LDL.LU R14, [R1+0x25c0] ;  /* 0x0025c000010e7983 */ /* 0x000f220000300800 */
[----:B-1----:R-:W-:-:S03]  /*7e9c0*/  PRMT R3, R2, 0x9910, RZ ;  /* 0x0000991002037816 */ /* 0x002fc600000000ff */
[----:B------:R-:W4:Y:S04]  /*7e9d0*/  LDL.LU.64 R12, [R1+0x768] ;  /* 0x00076800010c7983 */ /* 0x000f280000300a00 */
[----:B---3--:R1:W-:Y:S04]  /*7e9e0*/  @P4 STG.E.U8 desc[UR20][R6.64], R0 ;  /* 0x0000000006004986 */ /* 0x0083e8000c101114 */
[----:B------:R-:W3:Y:S01]  /*7e9f0*/  LDL.LU.64 R20, [R1+0x760] ;  /* 0x0007600001147983 */ /* 0x000ee20000300a00 */
[----:B0-----:R-:W-:Y:S01]  /*7ea00*/  ISETP.LT.AND P5, PT, R8, UR4, !P1 ;  /* 0x0000000408007c0c */ /* 0x001fe2000cfa1270 */
[----:B------:R-:W0:Y:S02]  /*7ea10*/  LDCU UR4, c[0x0][0x39c] ;  /* 0x00007380ff0477ac */ /* 0x000e240008000800 */
[----:B-1----:R-:W0:Y:S01]  /*7ea20*/  LDL.LU R6, [R1+0x25c4] ;  /* 0x0025c40001067983 */ /* 0x002e220000300800 */
[----:B------:R-:W-:Y:S01]  /*7ea30*/  IMAD.MOV.U32 R0, RZ, RZ, R3 ;  /* 0x000000ffff007224 */ /* 0x000fe200078e0003 */
[----:B-----5:R-:W-:-:S02]  /*7ea40*/  F2FP.SATFINITE.E5M2.F32.PACK_AB_MERGE_C R3, R4, R15, RZ ;  /* 0x0000000f0403723e */ /* 0x020fc400048060ff */
[----:B------:R-:W5:Y:S01]  /*7ea50*/  LDL.LU R7, [R1+0x130] ;  /* 0x0001300001077983 */ /* 0x000f620000300800 */
[----:B--2---:R-:W-:-:S03]  /*7ea60*/  ISETP.LT.AND P4, PT, R5, UR6, !P1 ;  /* 0x0000000605007c0c */ /* 0x004fc6000cf81270 */
[----:B----4-:R1:W-:Y:S01]  /*7ea70*/  @P3 STG.E.U8 desc[UR20][R18.64], R2 ;  /* 0x0000000212003986 */ /* 0x0103e2000c101114 */
[----:B------:R-:W-:Y:S01]  /*7ea80*/  SHF.R.S32.HI R0, RZ, 0x8, R0 ;  /* 0x00000008ff007819 */ /* 0x000fe20000011400 */
[----:B------:R-:W2:Y:S02]  /*7ea90*/  LDCU UR6, c[0x0][0x39c] ;  /* 0x00007380ff0677ac */ /* 0x000ea40008000800 */
[----:B------:R-:W5:Y:S04]  /*7eaa0*/  LDL.LU R5, [R1+0x134] ;  /* 0x0001340001057983 */ /* 0x000f680000300800 */
[----:B------:R-:W4:Y:S04]  /*7eab0*/  LDL.LU.64 R8, [R1+0x758] ;  /* 0x0007580001087983 */ /* 0x000f280000300a00 */
[----:B------:R-:W2:Y:S04]  /*7eac0*/  LDL.LU R4, [R1+0x25a0] ;  /* 0x0025a00001047983 */ /* 0x000ea80000300800 */
[----:B-1----:R-:W3:Y:S04]  /*7ead0*/  LDL.LU.64 R18, [R1+0x750] ;  /* 0x0007500001127983 */ /* 0x002ee80000300a00 */
[----:B------:R1:W-:Y:S01]  /*7eae0*/  @P0 STG.E.U8 desc[UR20][R10.64], R0 ;  /* 0x000000000a000986 */ /* 0x0003e2000c101114 */
[----:B------:R-:W-:Y:S01]  /*7eaf0*/  ISETP.LT.AND P3, PT, R14, UR5, !P1 ;  /* 0x000000050e007c0c */ /* 0x000fe2000cf61270 */
[----:B------:R-:W2:Y:S02]  /*7eb00*/  LDCU UR5, c[0x0][0x39c] ;  /* 0x00007380ff0577ac */ /* 0x000ea40008000800 */
[----:B------:R0:W-:Y:S04]  /*7eb10*/  @P2 STG.E.U8 desc[UR20][R12.64], R3 ;  /* 0x000000030c002986 */ /* 0x0001e8000c101114 */
[----:B-1----:R-:W4:Y:S04]  /*7eb20*/  LDL.LU R11, [R1+0x25a4] ;  /* 0x0025a400010b7983 */ /* 0x002f280000300800 */
[----:B------:R-:W5:Y:S01]  /*7eb30*/  LDL.LU R17, [R1+0x138] ;  /* 0x0001380001117983 */ /* 0x000f620000300800 */
[----:B0-----:R-:W-:Y:S01]  /*7eb40*/  ISETP.LT.AND P0, PT, R6, UR4, !P1 ;  /* 0x0000000406007c0c */ /* 0x001fe2000cf01270 */
[----:B------:R-:W0:Y:S02]  /*7eb50*/  LDCU UR4, c[0x0][0x39c] ;  /* 0x00007380ff0477ac */ /* 0x000e240008000800 */
[----:B------:R-:W5:Y:S04]  /*7eb60*/  LDL.LU R10, [R1+0x13c] ;  /* 0x00013c00010a7983 */ /* 0x000f680000300800 */
[----:B------:R-:W5:Y:S04]  /*7eb70*/  LDL.LU.64 R14, [R1+0x748] ;  /* 0x00074800010e7983 */ /* 0x000f680000300a00 */
[----:B------:R-:W5:Y:S01]  /*7eb80*/  LDL.LU R6, [R1+0x25a8] ;  /* 0x0025a80001067983 */ /* 0x000f620000300800 */
[----:B--2---:R-:W-:Y:S01]  /*7eb90*/  ISETP.LT.AND P2, PT, R4, UR8, !P1 ;  /* 0x0000000804007c0c */ /* 0x004fe2000cf41270 */
[----:B------:R-:W1:Y:S02]  /*7eba0*/  LDCU UR8, c[0x0][0x39c] ;  /* 0x00007380ff0877ac */ /* 0x000e640008000800 */
[----:B------:R-:W0:Y:S01]  /*7ebb0*/  LDL.LU R4, [R1+0x25ac] ;  /* 0x0025ac0001047983 */ /* 0x000e220000300800 */
[----:B------:R-:W-:-:S03]  /*7ebc0*/  PRMT R2, R3, 0x9910, RZ ;  /* 0x0000991003027816 */ /* 0x000fc600000000ff */
[----:B------:R-:W2:Y:S02]  /*7ebd0*/  LDL.LU.64 R12, [R1+0x740] ;  /* 0x00074000010c7983 */ /* 0x000ea40000300a00 */
[----:B------:R-:W-:Y:S01]  /*7ebe0*/  IMAD.MOV.U32 R0, RZ, RZ, R2 ;  /* 0x000000ffff007224 */ /* 0x000fe200078e0002 */
[----:B------:R-:W-:-:S04]  /*7ebf0*/  F2FP.SATFINITE.E5M2.F32.PACK_AB_MERGE_C R2, R16, R23, RZ ;  /* 0x000000171002723e */ /* 0x000fc800048060ff */
[----:B------:R-:W-:Y:S02]  /*7ec00*/  SHF.R.S32.HI R0, RZ, 0x8, R0 ;  /* 0x00000008ff007819 */ /* 0x000fe40000011400 */
[----:B------:R-:W-:-:S03]  /*7ec10*/  PRMT R3, R2, 0x9910, RZ ;  /* 0x0000991002037816 */ /* 0x000fc600000000ff */
[----:B---3--:R3:W-:Y:S01]  /*7ec20*/  @P5 STG.E.U8 desc[UR20][R20.64], R0 ;  /* 0x0000000014005986 */ /* 0x0087e2000c101114 */
[----:B----4-:R-:W-:Y:S01]  /*7ec30*/  ISETP.LT.AND P5, PT, R11, UR6, !P1 ;  /* 0x000000060b007c0c */ /* 0x010fe2000cfa1270 */
[----:B------:R-:W4:Y:S01]  /*7ec40*/  LDCU UR6, c[0x0][0x39c] ;  /* 0x00007380ff0677ac */ /* 0x000f220008000800 */
[----:B---3--:R-:W-:Y:S01]  /*7ec50*/  IMAD.MOV.U32 R0, RZ, RZ, R3 ;  /* 0x000000ffff007224 */ /* 0x008fe200078e0003 */
[----:B------:R-:W3:Y:S01]  /*7ec60*/  LDL.LU R21, [R1+0x140] ;  /* 0x0001400001157983 */ /* 0x000ee20000300800 */
[----:B-----5:R-:W-:-:S03]  /*7ec70*/  F2FP.SATFINITE.E5M2.F32.PACK_AB_MERGE_C R3, R5, R7, RZ ;  /* 0x000000070503723e */ /* 0x020fc600048060ff */
[----:B------:R-:W-:Y:S01]  /*7ec80*/  SHF.R.S32.HI R0, RZ, 0x8, R0 ;  /* 0x00000008ff007819 */ /* 0x000fe20000011400 */
[----:B------:R-:W3:Y:S04]  /*7ec90*/  LDL.LU R11, [R1+0x144] ;  /* 0x00014400010b7983 */ /* 0x000ee80000300800 */
[----:B------:R-:W4:Y:S04]  /*7eca0*/  LDL.LU R5, [R1+0x25b0] ;  /* 0x0025b00001057983 */ /* 0x000f280000300800 */
[----:B------:R5:W-:Y:S01]  /*7ecb0*/  @P4 STG.E.U8 desc[UR20][R8.64], R2 ;  /* 0x0000000208004986 */ /* 0x000be2000c101114 */
[----:B------:R-:W-:Y:S01]  /*7ecc0*/  ISETP.LT.AND P4, PT, R6, UR5, !P1 ;  /* 0x0000000506007c0c */ /* 0x000fe2000cf81270 */
[----:B------:R-:W0:Y:S02]  /*7ecd0*/  LDCU UR5, c[0x0][0x39c] ;  /* 0x00007380ff0577ac */ /* 0x000e240008000800 */
[----:B------:R0:W-:Y:S04]  /*7ece0*/  @P3 STG.E.U8 desc[UR20][R18.64], R0 ;  /* 0x0000000012003986 */ /* 0x0001e8000c101114 */
[----:B-----5:R-:W5:Y:S04]  /*7ecf0*/  LDL.LU.64 R8, [R1+0x738] ;  /* 0x0007380001087983 */ /* 0x020f680000300a00 */
[----:B------:R-:W3:Y:S01]  /*7ed00*/  LDL.LU.64 R6, [R1+0x730] ;  /* 0x0007300001067983 */ /* 0x000ee20000300a00 */
[----:B0-----:R-:W-:-:S02]  /*7ed10*/  ISETP.LT.AND P3, PT, R4, UR4, !P1 ;  /* 0x0000000404007c0c */ /* 0x001fc4000cf61270 */
[----:B------:R-:W-:Y:S01]  /*7ed20*/  PRMT R2, R3, 0x9910, RZ ;  /* 0x0000991003027816 */ /* 0x000fe200000000ff */
[----:B------:R-:W3:Y:S01]  /*7ed30*/  LDL.LU R4, [R1+0x258c] ;  /* 0x00258c0001047983 */ /* 0x000ee20000300800 */
[----:B------:R-:W0:Y:S03]  /*7ed40*/  LDCU UR4, c[0x0][0x39c] ;  /* 0x00007380ff0477ac */ /* 0x000e260008000800 */
[----:B------:R-:W-:Y:S01]  /*7ed50*/  IMAD.MOV.U32 R0, RZ, RZ, R2 ;  /* 0x000000ffff007224 */ /* 0x000fe200078e0002 */
[----:B------:R1:W-:Y:S01]  /*7ed60*/  @P0 STG.E.U8 desc[UR20][R14.64], R3 ;  /* 0x000000030e000986 */ /* 0x0003e2000c101114 */
[----:B------:R-:W-:-:S03]  /*7ed70*/  F2FP.SATFINITE.E5M2.F32.PACK_AB_MERGE_C R2, R10, R17, RZ ;  /* 0x000000110a02723e */ /* 0x000fc600048060ff */
[----:B------:R-:W3:Y:S01]  /*7ed80*/  LDL.LU R23, [R1+0x148] ;  /* 0x0001480001177983 */ /* 0x000ee20000300800 */
[----:B------:R-:W-:-:S03]  /*7ed90*/  SHF.R.S32.HI R0, RZ, 0x8, R0 ;  /* 0x00000008ff007819 */ /* 0x000fc60000011400 */
[----:B-1----:R-:W3:Y:S04]  /*7eda0*/  LDL.LU R14, [R1+0x14c] ;  /* 0x00014c00010e7983 */ /* 0x002ee80000300800 */
[----:B--2---:R1:W-:Y:S01]  /*7edb0*/  @P2 STG.E.U8 desc[UR20][R12.64], R0 ;  /* 0x000000000c002986 */ /* 0x0043e2000c101114 */
[----:B----4-:R-:W-:Y:S01]  /*7edc0*/  ISETP.LT.AND P0, PT, R5, UR6, !P1 ;  /* 0x0000000605007c0c */ /* 0x010fe2000cf01270 */
[----:B------:R-:W2:Y:S02]  /*7edd0*/  LDCU UR6, c[0x0][0x39c] ;  /* 0x00007380ff0677ac */ /* 0x000ea40008000800 */
[----:B------:R-:W0:Y:S04]  /*7ede0*/  LDL.LU R5, [R1+0x2590] ;  /* 0x0025900001057983 */ /* 0x000e280000300800 */
[----:B------:R-:W4:Y:S04]  /*7edf0*/  LDL.LU.64 R18, [R1+0x728] ;  /* 0x0007280001127983 */ /* 0x000f280000300a00 */
[----:B------:R-:W2:Y:S04]  /*7ee00*/  LDL.LU.64 R16, [R1+0x720] ;  /* 0x0007200001107983 */ /* 0x000ea80000300a00 */
[----:B------:R-:W2:Y:S04]  /*7ee10*/  LDL.LU R10, [R1+0x2594] ;  /* 0x00259400010a7983 */ /* 0x000ea80000300800 */
[----:B------:R-:W4:Y:S04]  /*7ee20*/  LDL.LU R15, [R1+0x150] ;  /* 0x00015000010f7983 */ /* 0x000f280000300800 */
[----:B-----5:R5:W-:Y:S01]  /*7ee30*/  @P5 STG.E.U8 desc[UR20][R8.64], R2 ;  /* 0x0000000208005986 */ /* 0x020be2000c101114 */
[----:B---3--:R-:W-:Y:S01]  /*7ee40*/  ISETP.LT.AND P2, PT, R4, UR5, !P1 ;  /* 0x0000000504007c0c */ /* 0x008fe2000cf41270 */
[----:B------:R-:W3:Y:S02]  /*7ee50*/  LDCU UR5, c[0x0][0x39c] ;  /* 0x00007380ff0577ac */ /* 0x000ee40008000800 */
[----:B------:R-:W3:Y:S04]  /*7ee60*/  LDL.LU R4, [R1+0x154] ;  /* 0x0001540001047983 */ /* 0x000ee80000300800 */
[----:B-1----:R-:W3:Y:S04]  /*7ee70*/  LDL.LU.64 R12, [R1+0x718] ;  /* 0x00071800010c7983 */ /* 0x002ee80000300a00 */
[----:B-----5:R-:W5:Y:S01]  /*7ee80*/  LDL.LU R8, [R1+0x2598] ;  /* 0x0025980001087983 */ /* 0x020f620000300800 */
[----:B------:R-:W-:-:S05]  /*7ee90*/  PRMT R3, R2, 0x9910, RZ ;  /* 0x0000991002037816 */ /* 0x000fca00000000ff */
[----:B------:R-:W-:Y:S01]  /*7eea0*/  IMAD.MOV.U32 R0, RZ, RZ, R3 ;  /* 0x000000ffff007224 */ /* 0x000fe200078e0003 */
[----:B------:R-:W-:Y:S02]  /*7eeb0*/  F2FP.SATFINITE.E5M2.F32.PACK_AB_MERGE_C R3, R11, R21, RZ ;  /* 0x000000150b03723e */ /* 0x000fe400048060ff */
[----:B------:R-:W3:Y:S02]  /*7eec0*/  LDL.LU.64 R20, [R1+0x710] ;  /* 0x0007100001147983 */ /* 0x000ee40000300a00 */
[----:B------:R-:W-:-:S05]  /*7eed0*/  SHF.R.S32.HI R0, RZ, 0x8, R0 ;  /* 0x00000008ff007819 */ /* 0x000fca0000011400 */
[----:B------:R1:W-:Y:S01]  /*7eee0*/  @P4 STG.E.U8 desc[UR20][R6.64], R0 ;  /* 0x0000000006004986 */ /* 0x0003e2000c101114 */
[----:B0-----:R-:W-:Y:S01]  /*7eef0*/  ISETP.LT.AND P5, PT, R5, UR4, !P1 ;  /* 0x0000000405007c0c */ /* 0x001fe2000cfa1270 */
[----:B------:R-:W0:Y:S02]  /*7ef00*/  LDCU UR4, c[0x0][0x39c] ;  /* 0x00007380ff0477ac */ /* 0x000e240008000800 */
[----:B------:R-:W3:Y:S04]  /*7ef10*/  LDL.LU R5, [R1+0x259c] ;  /* 0x00259c0001057983 */ /* 0x000ee80000300800 */
[----:B------:R-:W3:Y:S04]  /*7ef20*/  LDL.LU R11, [R1+0x158] ;  /* 0x00015800010b7983 */ /* 0x000ee80000300800 */
[----:B------:R-:W3:Y:S01]  /*7ef30*/  LDL.LU R9, [R1+0x15c] ;  /* 0x00015c0001097983 */ /* 0x000ee20000300800 */
[----:B--2---:R-:W-:Y:S01]  /*7ef40*/  ISETP.LT.AND P4, PT, R10, UR6, !P1 ;  /* 0x000000060a007c0c */ /* 0x004fe2000cf81270 */
[----:B------:R-:W2:Y:S02]  /*7ef50*/  LDCU UR6, c[0x0][0x39c] ;  /* 0x00007380ff0677ac */ /* 0x000ea40008000800 */
[----:B-1----:R-:W2:Y:S04]  /*7ef60*/  LDL.LU.64 R6, [R1+0x708] ;  /* 0x0007080001067983 */ /* 0x002ea80000300a00 */
[----:B----4-:R1:W-:Y:S04]  /*7ef70*/  @P3 STG.E.U8 desc[UR20][R18.64], R3 ;  /* 0x0000000312003986 */ /* 0x0103e8000c101114 */
[----:B------:R-:W0:Y:S01]  /*7ef80*/  LDL.LU R10, [R1+0x2578] ;  /* 0x00257800010a7983 */ /* 0x000e220000300800 */
[----:B-----5:R-:W-:Y:S01]  /*7ef90*/  ISETP.LT.AND P3, PT, R8, UR8, !P1 ;  /* 0x0000000808007c0c */ /* 0x020fe2000cf61270 */
[----:B------:R-:W4:Y:S02]  /*7efa0*/  LDCU UR8, c[0x0][0x39c] ;  /* 0x00007380ff0877ac */ /* 0x000f240008000800 */
[----:B------:R-:W2:Y:S01]  /*7efb0*/  LDL.LU R8, [R1+0x257c] ;  /* 0x00257c0001087983 */ /* 0x000ea20000300800 */
[----:B------:R-:W-:-:S03]  /*7efc0*/  PRMT R2, R3, 0x9910, RZ ;  /* 0x0000991003027816 */ /* 0x000fc600000000ff */
[----:B-1----:R-:W5:Y:S02]  /*7efd0*/  LDL.LU.64 R18, [R1+0x700] ;  /* 0x0007000001127983 */ /* 0x002f640000300a00 */
[----:B------:R-:W-:Y:S01]  /*7efe0*/  IMAD.MOV.U32 R0, RZ, RZ, R2 ;  /* 0x000000ffff007224 */ /* 0x000fe200078e0002 */
[----:B------:R-:W-:-:S04]  /*7eff0*/  F2FP.SATFINITE.E5M2.F32.PACK_AB_MERGE_C R2, R14, R23, RZ ;  /* 0x000000170e02723e */ /* 0x000fc800048060ff */
[----:B------:R-:W-:Y:S02]  /*7f000*/  SHF.R.S32.HI R0, RZ, 0x8, R0 ;  /* 0x00000008ff007819 */ /* 0x000fe40000011400 */
[----:B------:R-:W-:-:S03]  /*7f010*/  PRMT R3, R2, 0x9910, RZ ;  /* 0x0000991002037816 */ /* 0x000fc600000000ff */
[----:B------:R1:W-:Y:S02]  /*7f020*/  @P0 STG.E.U8 desc[UR20][R16.64], R0 ;  /* 0x0000000010000986 */ /* 0x0003e4000c101114 */
[----:B-1----:R-:W-:Y:S01]  /*7f030*/  IMAD.MOV.U32 R0, RZ, RZ, R3 ;  /* 0x000000ffff007224 */ /* 0x002fe200078e0003 */
[----:B---3--:R-:W-:Y:S01]  /*7f040*/  ISETP.LT.AND P0, PT, R5, UR5, !P1 ;  /* 0x0000000505007c0c */ /* 0x008fe2000cf01270 */
[----:B------:R-:W3:Y:S01]  /*7f050*/  LDL.LU R17, [R1+0x160] ;  /* 0x0001600001117983 */ /* 0x000ee20000300800 */
[----:B------:R-:W-:Y:S01]  /*7f060*/  F2FP.SATFINITE.E5M2.F32.PACK_AB_MERGE_C R3, R4, R15, RZ ;  /* 0x0000000f0403723e */ /* 0x000fe200048060ff */
[----:B------:R-:W1:Y:S01]  /*7f070*/  LDCU UR5, c[0x0][0x39c] ;  /* 0x00007380ff0577ac */ /* 0x000e620008000800 */
[----:B------:R-:W-:Y:S01]  /*7f080*/  SHF.R.S32.HI R0, RZ, 0x8, R0 ;  /* 0x00000008ff007819 */ /* 0x000fe20000011400 */
[----:B------:R-:W3:Y:S04]  /*7f090*/  LDL.LU R5, [R1+0x164] ;  /* 0x0001640001057983 */ /* 0x000ee80000300800 */
[----:B------:R0:W-:Y:S04]  /*7f0a0*/  @P2 STG.E.U8 desc[UR20][R12.64], R2 ;  /* 0x000000020c002986 */ /* 0x0001e8000c101114 */
[----:B------:R-:W1:Y:S04]  /*7f0b0*/  LDL.LU R4, [R1+0x2580] ;  /* 0x0025800001047983 */ /* 0x000e680000300800 */
[----:B------:R-:W4:Y:S04]  /*7f0c0*/  LDL.LU.64 R14, [R1+0x6f8] ;  /* 0x0006f800010e7983 */ /* 0x000f280000300a00 */
[----:B------:R2:W-:Y:S04]  /*7f0d0*/  @P5 STG.E.U8 desc[UR20][R20.64], R0 ;  /* 0x0000000014005986 */ /* 0x0005e8000c101114 */
[----:B0-----:R-:W4:Y:S01]  /*7f0e0*/  LDL.LU.64 R12, [R1+0x6f0] ;  /* 0x0006f000010c7983 */ /* 0x001f220000300a00 */
[----:B--2---:R-:W-:-:S02]  /*7f0f0*/  ISETP.LT.AND P5, PT, R8, UR6, !P1 ;  /* 0x0000000608007c0c */ /* 0x004fc4000cfa1270 */
[----:B------:R-:W-:Y:S01]  /*7f100*/  ISETP.LT.AND P2, PT, R10, UR4, !P1 ;  /* 0x000000040a007c0c */ /* 0x000fe2000cf41270 */
[----:B------:R-:W2:Y:S01]  /*7f110*/  LDL.LU R8, [R1+0x2584] ;  /* 0x0025840001087983 */ /* 0x000ea20000300800 */
[----:B------:R-:W2:Y:S01]  /*7f120*/  LDCU UR4, c[0x0][0x39c] ;  /* 0x00007380ff0477ac */ /* 0x000ea20008000800 */
[----:B------:R-:W-:Y:S02]  /*7f130*/  PRMT R2, R3, 0x9910, RZ ;  /* 0x0000991003027816 */ /* 0x000fe400000000ff */
[----:B------:R0:W-:Y:S01]  /*7f140*/  @P4 STG.E.U8 desc[UR20][R6.64], R3 ;  /* 0x0000000306004986 */ /* 0x0001e2000c101114 */
[----:B------:R-:W1:Y:S02]  /*7f150*/  LDCU UR6, c[0x0][0x39c] ;  /* 0x00007380ff0677ac */ /* 0x000e640008000800 */
[----:B------:R-:W-:Y:S01]  /*7f160*/  IMAD.MOV.U32 R0, RZ, RZ, R2 ;  /* 0x000000ffff007224 */ /* 0x000fe200078e0002 */
[----:B------:R-:W-:Y:S01]  /*7f170*/  F2FP.SATFINITE.E5M2.F32.PACK_AB_MERGE_C R2, R9, R11, RZ ;  /* 0x0000000b0902723e */ /* 0x000fe200048060ff */
[----:B------:R-:W4:Y:S03]  /*7f180*/  LDL.LU R23, [R1+0x168] ;  /* 0x0001680001177983 */ /* 0x000f260000300800 */
[----:B------:R-:W-:Y:S01]  /*7f190*/  SHF.R.S32.HI R0, RZ, 0x8, R0 ;  /* 0x00000008ff007819 */ /* 0x000fe20000011400 */
[----:B------:R-:W4:Y:S01]  /*7f1a0*/  LDL.LU R11, [R1+0x16c] ;  /* 0x00016c00010b7983 */ /* 0x000f220000300800 */
[----:B0-----:R-:W-:-:S03]  /*7f1b0*/  PRMT R3, R2, 0x9910, RZ ;  /* 0x0000991002037816 */ /* 0x001fc600000000ff */
[----:B-----5:R0:W-:Y:S02]  /*7f1c0*/  @P3 STG.E.U8 desc[UR20][R18.64], R0 ;  /* 0x0000000012003986 */ /* 0x0201e4000c101114 */
[----:B0-----:R-:W-:Y:S01]  /*7f1d0*/  IMAD.MOV.U32 R0, RZ, RZ, R3 ;  /* 0x000000ffff007224 */ /* 0x001fe200078e0003 */
[----:B---3--:R-:W-:Y:S02]  /*7f1e0*/  F2FP.SATFINITE.E5M2.F32.PACK_AB_MERGE_C R3, R5, R17, RZ ;  /* 0x000000110503723e */ /* 0x008fe400048060ff */
[----:B-1----:R-:W-:Y:S01]  /*7f1f0*/  ISETP.LT.AND P4, PT, R4, UR5, !P1 ;  /* 0x0000000504007c0c */ /* 0x002fe2000cf81270 */
[----:B------:R-:W0:Y:S01]  /*7f200*/  LDCU UR5, c[0x0][0x39c] ;  /* 0x00007380ff0577ac */ /* 0x000e220008000800 */
[----:B------:R-:W3:Y:S04]  /*7f210*/  LDL.LU R4, [R1+0x2588] ;  /* 0x0025880001047983 */ /* 0x000ee80000300800 */
[----:B------:R-:W5:Y:S04]  /*7f220*/  LDL.LU.64 R6, [R1+0x6e8] ;  /* 0x0006e80001067983 */ /* 0x000f680000300a00 */
[----:B------:R-:W5:Y:S01]  /*7f230*/  LDL.LU.64 R20, [R1+0x6e0] ;  /* 0x0006e00001147983 */ /* 0x000f620000300a00 */
[----:B--2---:R-:W-:-:S03]  /*7f240*/  ISETP.LT.AND P3, PT, R8, UR4, !P1 ;  /* 0x0000000408007c0c */ /* 0x004fc6000cf61270 */
[----:B----4-:R1:W-:Y:S01]  /*7f250*/  @P0 STG.E.U8 desc[UR20][R14.64], R2 ;  /* 0x000000020e000986 */ /* 0x0103e2000c101114 */
[----:B------:R-:W-:Y:S01]  /*7f260*/  SHF.R.S32.HI R0, RZ, 0x8, R0 ;  /* 0x00000008ff007819 */ /* 0x000fe20000011400 */
[----:B------:R-:W2:Y:S02]  /*7f270*/  LDCU UR4, c[0x0][0x39c] ;  /* 0x00007380ff0477ac */ /* 0x000ea40008000800 */
[----:B------:R-:W0:Y:S04]  /*7f280*/  LDL.LU R8, [R1+0x2564] ;  /* 0x0025640001087983 */ /* 0x000e280000300800 */
[----:B------:R-:W4:Y:S04]  /*7f290*/  LDL.LU R10, [R1+0x170] ;  /* 0x00017000010a7983 */ /* 0x000f280000300800 */
[----:B------:R-:W4:Y:S04]  /*7f2a0*/  LDL.LU R9, [R1+0x174] ;  /* 0x0001740001097983 */ /* 0x000f280000300800 */
[----:B------:R-:W2:Y:S04]  /*7f2b0*/  LDL.LU.64 R18, [R1+0x6d8] ;  /* 0x0006d80001127983 */ /* 0x000ea80000300a00 */
[----:B------:R-:W2:Y:S04]  /*7f2c0*/  LDL.LU R5, [R1+0x2568] ;  /* 0x0025680001057983 */ /* 0x000ea80000300800 */
[----:B------:R-:W4:Y:S04]  /*7f2d0*/  LDL.LU.64 R16, [R1+0x6d0] ;  /* 0x0006d00001107983 */ /* 0x000f280000300a00 */
[----:B------:R1:W-:Y:S01]  /*7f2e0*/  @P2 STG.E.U8 desc[UR20][R12.64], R0 ;  /* 0x000000000c002986 */ /* 0x0003e2000c101114 */
[----:B---3--:R-:W-:Y:S01]  /*7f2f0*/  ISETP.LT.AND P0, PT, R4, UR6, !P1 ;  /* 0x0000000604007c0c */ /* 0x008fe2000cf01270 */
[----:B------:R-:W3:Y:S02]  /*7f300*/  LDCU UR6, c[0x0][0x39c] ;  /* 0x00007380ff0677ac */ /* 0x000ee40008000800 */
[----:B------:R-:W3:Y:S04]  /*7f310*/  LDL.LU R4, [R1+0x256c] ;  /* 0x00256c0001047983 */ /* 0x000ee80000300800 */
[----:B-1----:R-:W4:Y:S04]  /*7f320*/  LDL.LU R14, [R1+0x178] ;  /* 0x00017800010e7983 */ /* 0x002f280000300800 */
[----:B------:R-:W4:Y:S04]  /*7f330*/  LDL.LU R15, [R1+0x17c] ;  /* 0x00017c00010f7983 */ /* 0x000f280000300800 */
[----:B------:R-:W4:Y:S04]  /*7f340*/  LDL.LU.64 R12, [R1+0x6c8] ;  /* 0x0006c800010c7983 */ /* 0x000f280000300a00 */
[----:B-----5:R1:W-:Y:S01]  /*7f350*/  @P5 STG.E.U8 desc[UR20][R6.64], R3 ;  /* 0x0000000306005986 */ /* 0x0203e2000c101114 */
[----:B0-----:R-:W-:Y:S01]  /*7f360*/  ISETP.LT.AND P2, PT, R8, UR5, !P1 ;  /* 0x0000000508007c0c */ /* 0x001fe2000cf41270 */
[----:B------:R-:W0:Y:S02]  /*7f370*/  LDCU UR5, c[0x0][0x39c] ;  /* 0x00007380ff0577ac */ /* 0x000e240008000800 */
[----:B------:R-:W5:Y:S01]  /*7f380*/  LDL.LU R8, [R1+0x2570] ;  /* 0x0025700001087983 */ /* 0x000f620000300800 */
[----:B--2---:R-:W-:Y:S01]  /*7f390*/  ISETP.LT.AND P5, PT, R5, UR8, !P1 ;  /* 0x0000000805007c0c */ /* 0x004fe2000cfa1270 */
[----:B------:R-:W2:Y:S02]  /*7f3a0*/  LDCU UR8, c[0x0][0x39c] ;  /* 0x00007380ff0877ac */ /* 0x000ea40008000800 */
[----:B------:R-:W0:Y:S01]  /*7f3b0*/  LDL.LU R5, [R1+0x2574] ;  /* 0x0025740001057983 */ /* 0x000e220000300800 */
[----:B------:R-:W-:-:S03]  /*7f3c0*/  PRMT R2, R3, 0x9910, RZ ;  /* 0x0000991003027816 */ /* 0x000fc600000000ff */
[----:B-1----:R-:W2:Y:S02]  /*7f3d0*/  LDL.LU.64 R6, [R1+0x6c0] ;  /* 0x0006c00001067983 */ /* 0x002ea40000300a00 */
[----:B------:R-:W-:Y:S01]  /*7f3e0*/  IMAD.MOV.U32 R0, RZ, RZ, R2 ;  /* 0x000000ffff007224 */ /* 0x000fe200078e0002 */
[----:B------:R-:W-:Y:S02]  /*7f3f0*/  F2FP.SATFINITE.E5M2.F32.PACK_AB_MERGE_C R2, R11, R23, RZ ;  /* 0x000000170b02723e */ /* 0x000fe400048060ff */
[----:B------:R-:W2:Y:S02]  /*7f400*/  LDL.LU R11, [R1+0x180] ;  /* 0x00018000010b7983 */ /* 0x000ea40000300800 */
[----:B------:R-:W-:Y:S02]  /*7f410*/  SHF.R.S32.HI R0, RZ, 0x8, R0 ;  /* 0x00000008ff007819 */ /* 0x000fe40000011400 */
[----:B------:R-:W-:-:S03]  /*7f420*/  PRMT R3, R2, 0x9910, RZ ;  /* 0x0000991002037816 */ /* 0x000fc600000000ff */
[----:B------:R1:W-:Y:S01]  /*7f430*/  @P4 STG.E.U8 desc[UR20][R20.64], R0 ;  /* 0x0000000014004986 */ /* 0x0003e2000c101114 */
[----:B---3--:R-:W-:Y:S01]  /*7f440*/  ISETP.LT.AND P4, PT, R4, UR4, !P1 ;  /* 0x0000000404007c0c */ /* 0x008fe2000cf81270 */
[----:B-1----:R-:W-:Y:S02]  /*7f450*/  IMAD.MOV.U32 R0, RZ, RZ, R3 ;  /* 0x000000ffff007224 */ /* 0x002fe400078e0003 */
[----:B------:R-:W3:Y:S01]  /*7f460*/  LDL.LU R4, [R1+0x184] ;  /* 0x0001840001047983 */ /* 0x000ee20000300800 */
[----:B----4-:R-:W-:Y:S01]  /*7f470*/  F2FP.SATFINITE.E5M2.F32.PACK_AB_MERGE_C R3, R9, R10, RZ ;  /* 0x0000000a0903723e */ /* 0x010fe200048060ff */
[----:B------:R-:W1:Y:S01]  /*7f480*/  LDCU UR4, c[0x0][0x39c] ;  /* 0x00007380ff0477ac */ /* 0x000e620008000800 */
[----:B------:R-:W-:Y:S01]  /*7f490*/  SHF.R.S32.HI R0, RZ, 0x8, R0 ;  /* 0x00000008ff007819 */ /* 0x000fe20000011400 */
[----:B------:R-:W1:Y:S04]  /*7f4a0*/  LDL.LU R10, [R1+0x2550] ;  /* 0x00255000010a7983 */ /* 0x000e680000300800 */
[----:B------:R4:W-:Y:S04]  /*7f4b0*/  @P3 STG.E.U8 desc[UR20][R18.64], R2 ;  /* 0x0000000212003986 */ /* 0x0009e8000c101114 */
[----:B------:R0:W-:Y:S04]  /*7f4c0*/  @P0 STG.E.U8 desc[UR20][R16.64], R0 ;  /* 0x0000000010000986 */ /* 0x0001e8000c101114 */
[----:B----4-:R-:W4:Y:S01]  /*7f4d0*/  LDL.LU.64 R18, [R1+0x6b8] ;  /* 0x0006b80001127983 */ /* 0x010f220000300a00 */
[----:B-----5:R-:W-:Y:S01]  /*7f4e0*/  ISETP.LT.AND P3, PT, R8, UR6, !P1 ;  /* 0x0000000608007c0c */ /* 0x020fe2000cf61270 */
[----:B------:R-:W5:Y:S02]  /*7f4f0*/  LDCU UR6, c[0x0][0x39c] ;  /* 0x00007380ff0677ac */ /* 0x000f640008000800 */
[----:B------:R-:W4:Y:S01]  /*7f500*/  LDL.LU.64 R8, [R1+0x6b0] ;  /* 0x0006b00001087983 */ /* 0x000f220000300a00 */
[----:B0-----:R-:W-:-:S02]  /*7f510*/  ISETP.LT.AND P0, PT, R5, UR5, !P1 ;  /* 0x0000000505007c0c */ /* 0x001fc4000cf01270 */
[----:B------:R-:W-:Y:S01]  /*7f520*/  PRMT R2, R3, 0x9910, RZ ;  /* 0x0000991003027816 */ /* 0x000fe200000000ff */
[----:B------:R-:W5:Y:S01]  /*7f530*/  LDL.LU R5, [R1+0x2554] ;  /* 0x0025540001057983 */ /* 0x000f620000300800 */
[----:B------:R-:W0:Y:S03]  /*7f540*/  LDCU UR5, c[0x0][0x39c] ;  /* 0x00007380ff0577ac */ /* 0x000e260008000800 */
[----:B------:R-:W-:Y:S01]  /*7f550*/  IMAD.MOV.U32 R0, RZ, RZ, R2 ;  /* 0x000000ffff007224 */ /* 0x000fe200078e0002 */
[----:B------:R-:W-:Y:S01]  /*7f560*/  F2FP.SATFINITE.E5M2.F32.PACK_AB_MERGE_C R2, R15, R14, RZ ;  /* 0x0000000e0f02723e */ /* 0x000fe200048060ff */
[----:B------:R2:W-:Y:S03]  /*7f570*/  @P2 STG.E.U8 desc[UR20][R12.64], R3 ;  /* 0x000000030c002986 */ /* 0x0005e6000c101114 */
[----:B------:R-:W-:Y:S01]  /*7f580*/  SHF.R.S32.HI R0, RZ, 0x8, R0 ;  /* 0x00000008ff007819 */ /* 0x000fe20000011400 */
[----:B------:R-:W4:Y:S04]  /*7f590*/  LDL.LU R23, [R1+0x188] ;  /* 0x0001880001177983 */ /* 0x000f280000300800 */
[----:B------:R-:W4:Y:S01]  /*7f5a0*/  LDL.LU R17, [R1+0x18c] ;  /* 0x00018c0001117983 */ /* 0x000f220000300800 */
[----:B--2---:R-:W-:-:S03]  /*7f5b0*/  PRMT R3, R2, 0x9910, RZ ;  /* 0x0000991002037816 */ /* 0x004fc600000000ff */
[----:B------:R2:W-:Y:S01]  /*7f5c0*/  @P5 STG.E.U8 desc[UR20][R6.64], R0 ;  /* 0x0000000006005986 */ /* 0x0005e2000c101114 */
[----:B-1----:R-:W-:Y:S01]  /*7f5d0*/  ISETP.LT.AND P2, PT, R10, UR4, !P1 ;  /* 0x000000040a007c0c */ /* 0x002fe2000cf41270 */
[----:B--2---:R-:W-:Y:S02]  /*7f5e0*/  IMAD.MOV.U32 R0, RZ, RZ, R3 ;  /* 0x000000ffff007224 */ /* 0x004fe400078e0003 */
[----:B------:R-:W0:Y:S01]  /*7f5f0*/  LDL.LU R10, [R1+0x2558] ;  /* 0x00255800010a7983 */ /* 0x000e220000300800 */
[----:B------:R-:W1:Y:S03]  /*7f600*/  LDCU UR4, c[0x0][0x39c] ;  /* 0x00007380ff0477ac */ /* 0x000e660008000800 */
[----:B------:R-:W2:Y:S04]  /*7f610*/  LDL.LU.64 R12, [R1+0x6a8] ;  /* 0x0006a800010c7983 */ /* 0x000ea80000300a00 */
[----:B------:R-:W2:Y:S01]  /*7f620*/  LDL.LU.64 R20, [R1+0x6a0] ;  /* 0x0006a00001147983 */ /* 0x000ea20000300a00 */
[----:B---3--:R-:W-:-:S03]  /*7f630*/  F2FP.SATFINITE.E5M2.F32.PACK_AB_MERGE_C R3, R4, R11, RZ ;  /* 0x0000000b0403723e */ /* 0x008fc600048060ff */
[----:B------:R-:W1:Y:S04]  /*7f640*/  LDL.LU R6, [R1+0x255c] ;  /* 0x00255c0001067983 */ /* 0x000e680000300800 */
[----:B------:R-:W3:Y:S01]  /*7f650*/  LDL.LU R7, [R1+0x190] ;  /* 0x0001900001077983 */ /* 0x000ee20000300800 */
[----:B-----5:R-:W-:-:S03]  /*7f660*/  ISETP.LT.AND P5, PT, R5, UR6, !P1 ;  /* 0x0000000605007c0c */ /* 0x020fc6000cfa1270 */
[----:B----4-:R4:W-:Y:S01]  /*7f670*/  @P4 STG.E.U8 desc[UR20][R18.64], R2 ;  /* 0x0000000212004986 */ /* 0x0109e2000c101114 */
[----:B------:R-:W-:Y:S01]  /*7f680*/  SHF.R.S32.HI R0, RZ, 0x8, R0 ;  /* 0x00000008ff007819 */ /* 0x000fe20000011400 */
[----:B------:R-:W5:Y:S02]  /*7f690*/  LDCU UR6, c[0x0][0x39c] ;  /* 0x00007380ff0677ac */ /* 0x000f640008000800 */
[----:B------:R-:W3:Y:S04]  /*7f6a0*/  LDL.LU R5, [R1+0x194] ;  /* 0x0001940001057983 */ /* 0x000ee80000300800 */
[----:B------:R-:W3:Y:S04]  /*7f6b0*/  LDL.LU.64 R14, [R1+0x698] ;  /* 0x00069800010e7983 */ /* 0x000ee80000300a00 */
[----:B------:R-:W3:Y:S04]  /*7f6c0*/  LDL.LU R4, [R1+0x2560] ;  /* 0x0025600001047983 */ /* 0x000ee80000300800 */
[----:B----4-:R-:W4:Y:S04]  /*7f6d0*/  LDL.LU.64 R18, [R1+0x690] ;  /* 0x0006900001127983 */ /* 0x010f280000300a00 */
[----:B------:R0:W-:Y:S04]  /*7f6e0*/  @P3 STG.E.U8 desc[UR20][R8.64], R0 ;  /* 0x0000000008003986 */ /* 0x0001e8000c101114 */
[----:B0-----:R-:W5:Y:S01]  /*7f6f0*/  LDL.LU R8, [R1+0x253c] ;  /* 0x00253c0001087983 */ /* 0x001f620000300800 */
[----:B------:R-:W-:Y:S01]  /*7f700*/  ISETP.LT.AND P4, PT, R10, UR5, !P1 ;  /* 0x000000050a007c0c */ /* 0x000fe2000cf81270 */
[----:B------:R-:W0:Y:S02]  /*7f710*/  LDCU UR5, c[0x0][0x39c] ;  /* 0x00007380ff0577ac */ /* 0x000e240008000800 */
[----:B------:R-:W4:Y:S04]  /*7f720*/  LDL.LU R16, [R1+0x198] ;  /* 0x0001980001107983 */ /* 0x000f280000300800 */
[----:B------:R-:W4:Y:S04]  /*7f730*/  LDL.LU R9, [R1+0x19c] ;  /* 0x00019c0001097983 */ /* 0x000f280000300800 */
[----:B------:R-:W4:Y:S01]  /*7f740*/  LDL.LU.64 R10, [R1+0x688] ;  /* 0x00068800010a7983 */ /* 0x000f220000300a00 */
[----:B-1----:R-:W-:Y:S01]  /*7f750*/  ISETP.LT.AND P3, PT, R6, UR4, !P1 ;  /* 0x0000000406007c0c */ /* 0x002fe2000cf61270 */
[----:B------:R-:W1:Y:S02]  /*7f760*/  LDCU UR4, c[0x0][0x39c] ;  /* 0x00007380ff0477ac */ /* 0x000e640008000800 */
[----:B--2---:R2:W-:Y:S04]  /*7f770*/  @P0 STG.E.U8 desc[UR20][R12.64], R3 ;  /* 0x000000030c000986 */ /* 0x0045e8000c101114 */
[----:B------:R-:W0:Y:S01]  /*7f780*/  LDL.LU R6, [R1+0x2540] ;  /* 0x0025400001067983 */ /* 0x000e220000300800 */
[----:B---3--:R-:W-:Y:S01]  /*7f790*/  ISETP.LT.AND P0, PT, R4, UR8, !P1 ;  /* 0x0000000804007c0c */ /* 0x008fe2000cf01270 */
[----:B------:R-:W3:Y:S02]  /*7f7a0*/  LDCU UR8, c[0x0][0x39c] ;  /* 0x00007380ff0877ac */ /* 0x000ee40008000800 */
[----:B------:R-:W1:Y:S01]  /*7f7b0*/  LDL.LU R4, [R1+0x2544] ;  /* 0x0025440001047983 */ /* 0x000e620000300800 */
[----:B------:R-:W-:-:S03]  /*7f7c0*/  PRMT R2, R3, 0x9910, RZ ;  /* 0x0000991003027816 */ /* 0x000fc600000000ff */
[----:B--2---:R-:W2:Y:S02]  /*7f7d0*/  LDL.LU.64 R12, [R1+0x680] ;  /* 0x00068000010c7983 */ /* 0x004ea40000300a00 */
[----:B------:R-:W-:Y:S01]  /*7f7e0*/  IMAD.MOV.U32 R0, RZ, RZ, R2 ;  /* 0x000000ffff007224 */ /* 0x000fe200078e0002 */
[----:B------:R-:W-:Y:S02]  /*7f7f0*/  F2FP.SATFINITE.E5M2.F32.PACK_AB_MERGE_C R2, R17, R23, RZ ;  /* 0x000000171102723e */ /* 0x000fe400048060ff */
[----:B------:R-:W2:Y:S02]  /*7f800*/  LDL.LU R17, [R1+0x1a0] ;  /* 0x0001a00001117983 */ /* 0x000ea40000300800 */
[----:B------:R-:W-:Y:S02]  /*7f810*/  SHF.R.S32.HI R0, RZ, 0x8, R0 ;  /* 0x00000008ff007819 */ /* 0x000fe40000011400 */
[----:B------:R-:W-:-:S03]  /*7f820*/  PRMT R3, R2, 0x9910, RZ ;  /* 0x0000991002037816 */ /* 0x000fc600000000ff */
[----:B------:R3:W-:Y:S01]  /*7f830*/  @P2 STG.E.U8 desc[UR20][R20.64], R0 ;  /* 0x0000000014002986 */ /* 0x0007e2000c101114 */
[----:B-----5:R-:W-:Y:S01]  /*7f840*/  ISETP.LT.AND P2, PT, R8, UR6, !P1 ;  /* 0x0000000608007c0c */ /* 0x020fe2000cf41270 */
[----:B------:R-:W5:Y:S02]  /*7f850*/  LDCU UR6, c[0x0][0x39c] ;  /* 0x00007380ff0677ac */ /* 0x000f640008000800 */
[----:B------:R-:W2:Y:S01]  /*7f860*/  LDL.LU R8, [R1+0x1a4] ;  /* 0x0001a40001087983 */ /* 0x000ea20000300800 */
[----:B---3--:R-:W-:Y:S01]  /*7f870*/  IMAD.MOV.U32 R0, RZ, RZ, R3 ;  /* 0x000000ffff007224 */ /* 0x008fe200078e0003 */
[----:B------:R-:W-:Y:S02]  /*7f880*/  F2FP.SATFINITE.E5M2.F32.PACK_AB_MERGE_C R3, R5, R7, RZ ;  /* 0x000000070503723e */ /* 0x000fe400048060ff */
[----:B------:R-:W5:Y:S02]  /*7f890*/  LDL.LU R5, [R1+0x2548] ;  /* 0x0025480001057983 */ /* 0x000f640000300800 */
[----:B------:R-:W-:-:S02]  /*7f8a0*/  SHF.R.S32.HI R0, RZ, 0x8, R0 ;  /* 0x00000008ff007819 */ /* 0x000fc40000011400 */
[----:B------:R3:W-:Y:S01]  /*7f8b0*/  @P5 STG.E.U8 desc[UR20][R14.64], R2 ;  /* 0x000000020e005986 */ /* 0x0007e2000c101114 */
[----:B0-----:R-:W-:-:S03]  /*7f8c0*/  ISETP.LT.AND P5, PT, R6, UR5, !P1 ;  /* 0x0000000506007c0c */ /* 0x001fc6000cfa1270 */
[----:B----4-:R0:W-:Y:S01]  /*7f8d0*/  @P4 STG.E.U8 desc[UR20][R18.64], R0 ;  /* 0x0000000012004986 */ /* 0x0101e2000c101114 */
[----:B------:R-:W4:Y:S03]  /*7f8e0*/  LDCU UR5, c[0x0][0x39c] ;  /* 0x00007380ff0577ac */ /* 0x000f260008000800 */
[----:B---3--:R-:W3:Y:S04]  /*7f8f0*/  LDL.LU.64 R14, [R1+0x678] ;  /* 0x00067800010e7983 */ /* 0x008ee80000300a00 */
[----:B------:R-:W3:Y:S01]  /*7f900*/  LDL.LU.64 R6, [R1+0x670] ;  /* 0x0006700001067983 */ /* 0x000ee20000300a00 */
[----:B-1----:R-:W-:Y:S02]  /*7f910*/  ISETP.LT.AND P4, PT, R4, UR4, !P1 ;  /* 0x0000000404007c0c */ /* 0x002fe4000cf81270 */
[----:B------:R-:W-:Y:S01]  /*7f920*/  PRMT R2, R3, 0x9910, RZ ;  /* 0x0000991003027816 */ /* 0x000fe200000000ff */
[----:B------:R-:W4:Y:S01]  /*7f930*/  LDL.LU R4, [R1+0x254c] ;  /* 0x00254c0001047983 */ /* 0x000f220000300800 */
[----:B------:R-:W1:Y:S03]  /*7f940*/  LDCU UR4, c[0x0][0x39c] ;  /* 0x00007380ff0477ac */ /* 0x000e660008000800 */
[----:B0-----:R-:W-:Y:S01]  /*7f950*/  IMAD.MOV.U32 R0, RZ, RZ, R2 ;  /* 0x000000ffff007224 */ /* 0x001fe200078e0002 */
[----:B------:R-:W-:Y:S01]  /*7f960*/  F2FP.SATFINITE.E5M2.F32.PACK_AB_MERGE_C R2, R9, R16, RZ ;  /* 0x000000100902723e */ /* 0x000fe200048060ff */
[----:B------:R0:W-:Y:S03]  /*7f970*/  @P3 STG.E.U8 desc[UR20][R10.64], R3 ;  /* 0x000000030a003986 */ /* 0x0001e6000c101114 */
[----:B------:R-:W-:Y:S01]  /*7f980*/  SHF.R.S32.HI R0, RZ, 0x8, R0 ;  /* 0x00000008ff007819 */ /* 0x000fe20000011400 */
[----:B------:R-:W3:Y:S04]  /*7f990*/  LDL.LU R23, [R1+0x1a8] ;  /* 0x0001a80001177983 */ /* 0x000ee80000300800 */
[----:B------:R-:W3:Y:S01]  /*7f9a0*/  LDL.LU R9, [R1+0x1ac] ;  /* 0x0001ac0001097983 */ /* 0x000ee20000300800 */
[----:B0-----:R-:W-:-:S03]  /*7f9b0*/  PRMT R3, R2, 0x9910, RZ ;  /* 0x0000991002037816 */ /* 0x001fc600000000ff */
[----:B--2---:R0:W-:Y:S01]  /*7f9c0*/  @P0 STG.E.U8 desc[UR20][R12.64], R0 ;  /* 0x000000000c000986 */ /* 0x0041e2000c101114 */
[----:B-----5:R-:W-:Y:S01]  /*7f9d0*/  ISETP.LT.AND P3, PT, R5, UR6, !P1 ;  /* 0x0000000605007c0c */ /* 0x020fe2000cf61270 */
[----:B------:R-:W2:Y:S02]  /*7f9e0*/  LDCU UR6, c[0x0][0x39c] ;  /* 0x00007380ff0677ac */ /* 0x000ea40008000800 */
[----:B------:R-:W1:Y:S04]  /*7f9f0*/  LDL.LU R5, [R1+0x2528] ;  /* 0x0025280001057983 */ /* 0x000e680000300800 */
[----:B------:R-:W5:Y:S01]  /*7fa00*/  LDL.LU.64 R10, [R1+0x668] ;  /* 0x00066800010a7983 */ /* 0x000f620000300a00 */
[----:B0-----:R-:W-:-:S03]  /*7fa10*/  IMAD.MOV.U32 R0, RZ, RZ, R3 ;  /* 0x000000ffff007224 */ /* 0x001fc600078e0003 */
[----:B------:R-:W2:Y:S01]  /*7fa20*/  LDL.LU.64 R20, [R1+0x660] ;  /* 0x0006600001147983 */ /* 0x000ea20000300a00 */
[----:B------:R-:W-:-:S03]  /*7fa30*/  F2FP.SATFINITE.E5M2.F32.PACK_AB_MERGE_C R3, R8, R17, RZ ;  /* 0x000000110803723e */ /* 0x000fc600048060ff */
[----:B------:R-:W2:Y:S04]  /*7fa40*/  LDL.LU R12, [R1+0x252c] ;  /* 0x00252c00010c7983 */ /* 0x000ea80000300800 */
[----:B------:R-:W5:Y:S01]  /*7fa50*/  LDL.LU R13, [R1+0x1b0] ;  /* 0x0001b000010d7983 */ /* 0x000f620000300800 */
[----:B----4-:R-:W-:-:S03]  /*7fa60*/  ISETP.LT.AND P0, PT, R4, UR5, !P1 ;  /* 0x0000000504007c0c */ /* 0x010fc6000cf01270 */
[----:B---3--:R0:W-:Y:S01]  /*7fa70*/  @P2 STG.E.U8 desc[UR20][R14.64], R2 ;  /* 0x000000020e002986 */ /* 0x0081e2000c101114 */
[----:B------:R-:W-:Y:S01]  /*7fa80*/  SHF.R.S32.HI R0, RZ, 0x8, R0 ;  /* 0x00000008ff007819 */ /* 0x000fe20000011400 */
[----:B------:R-:W3:Y:S02]  /*7fa90*/  LDCU UR5, c[0x0][0x39c] ;  /* 0x00007380ff0577ac */ /* 0x000ee40008000800 */
[----:B------:R-:W4:Y:S04]  /*7faa0*/  LDL.LU R4, [R1+0x1b4] ;  /* 0x0001b40001047983 */ /* 0x000f280000300800 */
[----:B------:R-:W3:Y:S04]  /*7fab0*/  LDL.LU.64 R18, [R1+0x658] ;  /* 0x0006580001127983 */ /* 0x000ee80000300a00 */
[----:B------:R-:W3:Y:S04]  /*7fac0*/  LDL.LU R8, [R1+0x2530] ;  /* 0x0025300001087983 */ /* 0x000ee80000300800 */
[----:B------:R-:W4:Y:S04]  /*7fad0*/  LDL.LU.64 R16, [R1+0x650] ;  /* 0x0006500001107983 */ /* 0x000f280000300a00 */
[----:B------:R0:W-:Y:S01]  /*7fae0*/  @P5 STG.E.U8 desc[UR20][R6.64], R0 ;  /* 0x0000000006005986 */ /* 0x0001e2000c101114 */
[----:B-1----:R-:W-:Y:S01]  /*7faf0*/  ISETP.LT.AND P2, PT, R5, UR4, !P1 ;  /* 0x0000000405007c0c */ /* 0x002fe2000cf41270 */
[----:B------:R-:W1:Y:S02]  /*7fb00*/  LDCU UR4, c[0x0][0x39c] ;  /* 0x00007380ff0477ac */ /* 0x000e640008000800 */
[----:B------:R-:W4:Y:S04]  /*7fb10*/  LDL.LU R5, [R1+0x2534] ;  /* 0x0025340001057983 */ /* 0x000f280000300800 */
[----:B0-----:R-:W4:Y:S04]  /*7fb20*/  LDL.LU R14, [R1+0x1b8] ;  /* 0x0001b800010e7983 */ /* 0x001f280000300800 */
[----:B------:R-:W4:Y:S01]  /*7fb30*/  LDL.LU R15, [R1+0x1bc] ;  /* 0x0001bc00010f7983 */ /* 0x000f220000300800 */
[----:B--2---:R-:W-:Y:S01]  /*7fb40*/  ISETP.LT.AND P5, PT, R12, UR6, !P1 ;  /* 0x000000060c007c0c */ /* 0x004fe2000cfa1270 */
[----:B------:R-:W0:Y:S02]  /*7fb50*/  LDCU UR6, c[0x0][0x39c] ;  /* 0x00007380ff0677ac */ /* 0x000e240008000800 */
[----:B------:R-:W2:Y:S04]  /*7fb60*/  LDL.LU.64 R6, [R1+0x648] ;  /* 0x0006480001067983 */ /* 0x000ea80000300a00 */
[----:B-----5:R5:W-:Y:S04]  /*7fb70*/  @P4 STG.E.U8 desc[UR20][R10.64], R3 ;  /* 0x000000030a004986 */ /* 0x020be8000c101114 */
[----:B------:R-:W1:Y:S01]  /*7fb80*/  LDL.LU R12, [R1+0x2538] ;  /* 0x00253800010c7983 */ /* 0x000e620000300800 */
[----:B---3--:R-:W-:Y:S01]  /*7fb90*/  ISETP.LT.AND P4, PT, R8, UR8, !P1 ;  /* 0x0000000808007c0c */ /* 0x008fe2000cf81270 */
[----:B------:R-:W3:Y:S02]  /*7fba0*/  LDCU UR8, c[0x0][0x39c] ;  /* 0x00007380ff0877ac */ /* 0x000ee40008000800 */
[----:B------:R-:W0:Y:S01]  /*7fbb0*/  LDL.LU R8, [R1+0x2514] ;  /* 0x0025140001087983 */ /* 0x000e220000300800 */
[----:B------:R-:W-:-:S03]  /*7fbc0*/  PRMT R2, R3, 0x9910, RZ ;  /* 0x0000991003027816 */ /* 0x000fc600000000ff */
[----:B-----5:R-:W5:Y:S02]  /*7fbd0*/  LDL.LU.64 R10, [R1+0x640] ;  /* 0x00064000010a7983 */ /* 0x020f640000300a00 */
[----:B------:R-:W-:Y:S01]  /*7fbe0*/  IMAD.MOV.U32 R0, RZ, RZ, R2 ;  /* 0x000000ffff007224 */ /* 0x000fe200078e0002 */
[----:B------:R-:W-:Y:S02]  /*7fbf0*/  F2FP.SATFINITE.E5M2.F32.PACK_AB_MERGE_C R2, R9, R23, RZ ;  /* 0x000000170902723e */ /* 0x000fe400048060ff */
[----:B------:R-:W2:Y:S02]  /*7fc00*/  LDL.LU R9, [R1+0x1c0] ;  /* 0x0001c00001097983 */ /* 0x000ea40000300800 */
[----:B------:R-:W-:Y:S02]  /*7fc10*/  SHF.R.S32.HI R0, RZ, 0x8, R0 ;  /* 0x00000008ff007819 */ /* 0x000fe40000011400 */
[----:B------:R-:W-:-:S03]  /*7fc20*/  PRMT R3, R2, 0x9910, RZ ;  /* 0x0000991002037816 */ /* 0x000fc600000000ff */
[----:B------:R3:W-:Y:S01]  /*7fc30*/  @P3 STG.E.U8 desc[UR20][R20.64], R0 ;  /* 0x0000000014003986 */ /* 0x0007e2000c101114 */
[----:B----4-:R-:W-:Y:S01]  /*7fc40*/  ISETP.LT.AND P3, PT, R5, UR5, !P1 ;  /* 0x0000000505007c0c */ /* 0x010fe2000cf61270 */
[----:B------:R-:W4:Y:S02]  /*7fc50*/  LDCU UR5, c[0x0][0x39c] ;  /* 0x00007380ff0577ac */ /* 0x000f240008000800 */
[----:B------:R-:W4:Y:S01]  /*7fc60*/  LDL.LU R5, [R1+0x1c4] ;  /* 0x0001c40001057983 */ /* 0x000f220000300800 */
[----:B---3--:R-:W-:Y:S01]  /*7fc70*/  IMAD.MOV.U32 R0, RZ, RZ, R3 ;  /* 0x000000ffff007224 */ /* 0x008fe200078e0003 */
[----:B------:R-:W-:Y:S02]  /*7fc80*/  F2FP.SATFINITE.E5M2.F32.PACK_AB_MERGE_C R3, R4, R13, RZ ;  /* 0x0000000d0403723e */ /* 0x000fe400048060ff */
[----:B------:R-:W4:Y:S02]  /*7fc90*/  LDL.LU R4, [R1+0x2518] ;  /* 0x0025180001047983 */ /* 0x000f240000300800 */
[----:B------:R-:W-:-:S02]  /*7fca0*/  SHF.R.S32.HI R0, RZ, 0x8, R0 ;  /* 0x00000008ff007819 */ /* 0x000fc40000011400 */
[----:B------:R3:W-:Y:S01]  /*7fcb0*/  @P0 STG.E.U8 desc[UR20][R18.64], R2 ;  /* 0x0000000212000986 */ /* 0x0007e2000c101114 */
[----:B-1----:R-:W-:Y:S01]  /*7fcc0*/  ISETP.LT.AND P0, PT, R12, UR4, !P1 ;  /* 0x000000040c007c0c */ /* 0x002fe2000cf01270 */
[----:B------:R-:W1:Y:S02]  /*7fcd0*/  LDCU UR4, c[0x0][0x39c] ;  /* 0x00007380ff0477ac */ /* 0x000e640008000800 */
[----:B------:R-:W4:Y:S04]  /*7fce0*/  LDL.LU.64 R20, [R1+0x638] ;  /* 0x0006380001147983 */ /* 0x000f280000300a00 */
[----:B------:R0:W-:Y:S04]  /*7fcf0*/  @P2 STG.E.U8 desc[UR20][R16.64], R0 ;  /* 0x0000000010002986 */ /* 0x0001e8000c101114 */
[----:B------:R-:W4:Y:S01]  /*7fd00*/  LDL.LU.64 R12, [R1+0x630] ;  /* 0x00063000010c7983 */ /* 0x000f220000300a00 */
[----:B0-----:R-:W-:-:S02]  /*7fd10*/  ISETP.LT.AND P2, PT, R8, UR6, !P1 ;  /* 0x0000000608007c0c */ /* 0x001fc4000cf41270 */
[----:B---3--:R-:W-:Y:S01]  /*7fd20*/  PRMT R2, R3, 0x9910, RZ ;  /* 0x0000991003027816 */ /* 0x008fe200000000ff */
[----:B------:R-:W1:Y:S01]  /*7fd30*/  LDL.LU R8, [R1+0x251c] ;  /* 0x00251c0001087983 */ /* 0x000e620000300800 */
[----:B------:R-:W0:Y:S03]  /*7fd40*/  LDCU UR6, c[0x0][0x39c] ;  /* 0x00007380ff0677ac */ /* 0x000e260008000800 */
[----:B------:R-:W-:Y:S01]  /*7fd50*/  IMAD.MOV.U32 R0, RZ, RZ, R2 ;  /* 0x000000ffff007224 */ /* 0x000fe200078e0002 */
[----:B------:R-:W-:Y:S01]  /*7fd60*/  F2FP.SATFINITE.E5M2.F32.PACK_AB_MERGE_C R2, R15, R14, RZ ;  /* 0x0000000e0f02723e */ /* 0x000fe200048060ff */
[----:B--2---:R2:W-:Y:S03]  /*7fd70*/  @P5 STG.E.U8 desc[UR20][R6.64], R3 ;  /* 0x0000000306005986 */ /* 0x0045e6000c101114 */
[----:B------:R-:W-:Y:S01]  /*7fd80*/  SHF.R.S32.HI R0, RZ, 0x8, R0 ;  /* 0x00000008ff007819 */ /* 0x000fe20000011400 */
[----:B------:R-:W3:Y:S04]  /*7fd90*/  LDL.LU R23, [R1+0x1c8] ;  /* 0x0001c80001177983 */ /* 0x000ee80000300800 */
[----:B------:R-:W3:Y:S01]  /*7fda0*/  LDL.LU R14, [R1+0x1cc] ;  /* 0x0001cc00010e7983 */ /* 0x000ee20000300800 */
[----:B--2---:R-:W-:-:S03]  /*7fdb0*/  PRMT R3, R2, 0x9910, RZ ;  /* 0x0000991002037816 */ /* 0x004fc600000000ff */
[----:B-----5:R2:W-:Y:S01]  /*7fdc0*/  @P4 STG.E.U8 desc[UR20][R10.64], R0 ;  /* 0x000000000a004986 */ /* 0x0205e2000c101114 */
[----:B----4-:R-:W-:Y:S01]  /*7fdd0*/  ISETP.LT.AND P5, PT, R4, UR5, !P1 ;  /* 0x0000000504007c0c */ /* 0x010fe2000cfa1270 */
[----:B------:R-:W4:Y:S02]  /*7fde0*/  LDCU UR5, c[0x0][0x39c] ;  /* 0x00007380ff0577ac */ /* 0x000f240008000800 */
[----:B------:R-:W0:Y:S04]  /*7fdf0*/  LDL.LU R4, [R1+0x2520] ;  /* 0x0025200001047983 */ /* 0x000e280000300800 */
[----:B------:R-:W5:Y:S01]  /*7fe00*/  LDL.LU.64 R6, [R1+0x628] ;  /* 0x0006280001067983 */ /* 0x000f620000300a00 */
[----:B--2---:R-:W-:-:S03]  /*7fe10*/  IMAD.MOV.U32 R0, RZ, RZ, R3 ;  /* 0x000000ffff007224 */ /* 0x004fc600078e0003 */
[----:B------:R-:W2:Y:S01]  /*7fe20*/  LDL.LU.64 R18, [R1+0x620] ;  /* 0x0006200001127983 */ /* 0x000ea20000300a00 */
[----:B------:R-:W-:-:S03]  /*7fe30*/  F2FP.SATFINITE.E5M2.F32.PACK_AB_MERGE_C R3, R5, R9, RZ ;  /* 0x000000090503723e */ /* 0x000fc600048060ff */
[----:B------:R-:W4:Y:S04]  /*7fe40*/  LDL.LU R10, [R1+0x2524] ;  /* 0x00252400010a7983 */ /* 0x000f280000300800 */
[----:B------:R-:W2:Y:S01]  /*7fe50*/  LDL.LU R11, [R1+0x1d0] ;  /* 0x0001d000010b7983 */ /* 0x000ea20000300800 */
[----:B-1----:R-:W-:-:S03]  /*7fe60*/  ISETP.LT.AND P4, PT, R8, UR4, !P1 ;  /* 0x0000000408007c0c */ /* 0x002fc6000cf81270 */
[----:B------:R1:W-:Y:S01]  /*7fe70*/  @P3 STG.E.U8 desc[UR20][R20.64], R2 ;  /* 0x0000000214003986 */ /* 0x0003e2000c101114 */
[----:B------:R-:W-:Y:S01]  /*7fe80*/  SHF.R.S32.HI R0, RZ, 0x8, R0 ;  /* 0x00000008ff007819 */ /* 0x000fe20000011400 */
[----:B------:R-:W0:Y:S02]  /*7fe90*/  LDCU UR4, c[0x0][0x39c] ;  /* 0x00007380ff0477ac */ /* 0x000e240008000800 */
[----:B------:R-:W2:Y:S04]  /*7fea0*/  LDL.LU R8, [R1+0x1d4] ;  /* 0x0001d40001087983 */ /* 0x000ea80000300800 */
[----:B------:R-:W2:Y:S04]  /*7feb0*/  LDL.LU.64 R16, [R1+0x618] ;  /* 0x0006180001107983 */ /* 0x000ea80000300a00 */
[----:B------:R-:W2:Y:S04]  /*7fec0*/  LDL.LU R5, [R1+0x2500] ;  /* 0x0025000001057983 */ /* 0x000ea80000300800 */
[----:B-1----:R-:W3:Y:S04]  /*7fed0*/  LDL.LU.64 R20, [R1+0x610] ;  /* 0x0006100001147983 */ /* 0x002ee80000300a00 */
[----:B------:R1:W-:Y:S01]  /*7fee0*/  @P0 STG.E.U8 desc[UR20][R12.64], R0 ;  /* 0x000000000c000986 */ /* 0x0003e2000c101114 */
[----:B0-----:R-:W-:Y:S01]  /*7fef0*/  ISETP.LT.AND P3, PT, R4, UR6, !P1 ;  /* 0x0000000604007c0c */ /* 0x001fe2000cf61270 */
[----:B------:R-:W0:Y:S02]  /*7ff00*/  LDCU UR6, c[0x0][0x39c] ;  /* 0x00007380ff0677ac */ /* 0x000e240008000800 */
[----:B------:R-:W3:Y:S04]  /*7ff10*/  LDL.LU R4, [R1+0x2504] ;  /* 0x0025040001047983 */ /* 0x000ee80000300800 */
[----:B------:R-:W3:Y:S04]  /*7ff20*/  LDL.LU R15, [R1+0x1d8] ;  /* 0x0001d800010f7983 */ /* 0x000ee80000300800 */
[----:B------:R-:W3:Y:S01]  /*7ff30*/  LDL.LU R9, [R1+0x1dc] ;  /* 0x0001dc0001097983 */ /* 0x000ee20000300800 */
[----:B----4-:R-:W-:Y:S01]  /*7ff40*/  ISETP.LT.AND P0, PT, R10, UR5, !P1 ;  /* 0x000000050a007c0c */ /* 0x010fe2000cf01270 */
[----:B------:R-:W4:Y:S02]  /*7ff50*/  LDCU UR5, c[0x0][0x39c] ;  /* 0x00007380ff0577ac */ /* 0x000f240008000800 */
[----:B-1----:R-:W4:Y:S04]  /*7ff60*/  LDL.LU.64 R12, [R1+0x608] ;  /* 0x00060800010c7983 */ /* 0x002f280000300a00 */
[----:B-----5:R1:W-:Y:S04]  /*7ff70*/  @P2 STG.E.U8 desc[UR20][R6.64], R3 ;  /* 0x0000000306002986 */ /* 0x0203e8000c101114 */
[----:B------:R-:W0:Y:S01]  /*7ff80*/  LDL.LU R10, [R1+0x2508] ;  /* 0x00250800010a7983 */ /* 0x000e220000300800 */
[----:B--2---:R-:W-:Y:S01]  /*7ff90*/  ISETP.LT.AND P2, PT, R5, UR8, !P1 ;  /* 0x0000000805007c0c */ /* 0x004fe2000cf41270 */
[----:B------:R-:W2:Y:S02]  /*7ffa0*/  LDCU UR8, c[0x0][0x39c] ;  /* 0x00007380ff0877ac */ /* 0x000ea40008000800 */
[----:B------:R-:W4:Y:S01]  /*7ffb0*/  LDL.LU R5, [R1+0x250c] ;  /* 0x00250c0001057983 */ /* 0x000f220000300800 */
[----:B------:R-:W-:-:S03]  /*7ffc0*/  PRMT R2, R3, 0x9910, RZ ;  /* 0x0000991003027816 */ /* 0x000fc600000000ff */
[----:B-1----:R-:W5:Y:S02]  /*7ffd0*/  LDL.LU.64 R6, [R1+0x600] ;  /* 0x0006000001067983 */ /* 0x002f640000300a00 */
[----:B------:R-:W-:Y:S01]  /*7ffe0*/  IMAD.MOV.U32 R0, RZ, RZ, R2 ;  /* 0x000000ffff007224 */ /* 0x000fe200078e0002 */
[----:B---3--:R-:W-:-:S04]  /*7fff0*/  F2FP.SATFINITE.E5M2.F32.PACK_AB_MERGE_C R2, R14, R23, RZ ;  /* 0x000000170e02723e */ /* 0x008fc800048060ff */
[----:B------:R-:W-:Y:S02]  /*80000*/  SHF.R.S32.HI R0, RZ, 0x8, R0 ;  /* 0x00000008ff007819 */ /* 0x000fe40000011400 */
[----:B------:R-:W-:-:S03]  /*80010*/  PRMT R3, R2, 0x9910, RZ ;  /* 0x0000991002037816 */ /* 0x000fc600000000ff */
[----:B------:R1:W-:Y:S01]  /*80020*/  @P5 STG.E.U8 desc[UR20][R18.64], R0 ;  /* 0x0000000012005986 */ /* 0x0003e2000c101114 */
[----:B------:R-:W-:Y:S01]  /*80030*/  ISETP.LT.AND P5, PT, R4, UR4, !P1 ;  /* 0x0000000404007c0c */ /* 0x000fe2000cfa1270 */
[----:B------:R-:W3:Y:S01]  /*80040*/  LDCU UR4, c[0x0][0x39c] ;  /* 0x00007380ff0477ac */ /* 0x000ee20008000800 */
[----:B-1----:R-:W-:Y:S01]  /*80050*/  IMAD.MOV.U32 R0, RZ, RZ, R3 ;  /* 0x000000ffff007224 */ /* 0x002fe200078e0003 */
[----:B------:R-:W2:Y:S01]  /*80060*/  LDL.LU R19, [R1+0x1e0] ;  /* 0x0001e00001137983 */ /* 0x000ea20000300800 */
[----:B------:R-:W-:-:S03]  /*80070*/  F2FP.SATFINITE.E5M2.F32.PACK_AB_MERGE_C R3, R8, R11, RZ ;  /* 0x0000000b0803723e */ /* 0x000fc600048060ff */
[----:B------:R-:W-:Y:S01]  /*80080*/  SHF.R.S32.HI R0, RZ, 0x8, R0 ;  /* 0x00000008ff007819 */ /* 0x000fe20000011400 */
[----:B------:R-:W2:Y:S04]  /*80090*/  LDL.LU R4, [R1+0x1e4] ;  /* 0x0001e40001047983 */ /* 0x000ea80000300800 */
[----:B------:R1:W-:Y:S01]  /*800a0*/  @P4 STG.E.U8 desc[UR20][R16.64], R2 ;  /* 0x0000000210004986 */ /* 0x0003e2000c101114 */
[----:B0-----:R-:W-:Y:S01]  /*800b0*/  ISETP.LT.AND P4, PT, R10, UR6, !P1 ;  /* 0x000000060a007c0c */ /* 0x001fe2000cf81270 */
[----:B------:R-:W0:Y:S02]  /*800c0*/  LDCU UR6, c[0x0][0x39c] ;  /* 0x00007380ff0677ac */ /* 0x000e240008000800 */
[----:B------:R-:W3:Y:S04]  /*800d0*/  LDL.LU R8, [R1+0x2510] ;  /* 0x0025100001087983 */ /* 0x000ee80000300800 */
[----:B------:R0:W-:Y:S04]  /*800e0*/  @P3 STG.E.U8 desc[UR20][R20.64], R0 ;  /* 0x0000000014003986 */ /* 0x0001e8000c101114 */
[----:B-1----:R-:W2:Y:S04]  /*800f0*/  LDL.LU.64 R16, [R1+0x5f8] ;  /* 0x0005f80001107983 */ /* 0x002ea80000300a00 */
[----:B------:R-:W2:Y:S01]  /*80100*/  LDL.LU.64 R10, [R1+0x5f0] ;  /* 0x0005f000010a7983 */ /* 0x000ea20000300a00 */
[----:B----4-:R-:W-:-:S02]  /*80110*/  ISETP.LT.AND P3, PT, R5, UR5, !P1 ;  /* 0x0000000505007c0c */ /* 0x010fc4000cf61270 */
[----:B------:R-:W-:Y:S01]  /*80120*/  PRMT R2, R3, 0x9910, RZ ;  /* 0x0000991003027816 */ /* 0x000fe200000000ff */
[----:B------:R-:W4:Y:S01]  /*80130*/  LDL.LU R5, [R1+0x24ec] ;  /* 0x0024ec0001057983 */ /* 0x000f220000300800 */
[----:B------:R-:W1:Y:S03]  /*80140*/  LDCU UR5, c[0x0][0x39c] ;  /* 0x00007380ff0577ac */ /* 0x000e660008000800 */
[----:B0-----:R-:W-:Y:S01]  /*80150*/  IMAD.MOV.U32 R0, RZ, RZ, R2 ;  /* 0x000000ffff007224 */ /* 0x001fe200078e0002 */
[----:B------:R-:W-:Y:S01]  /*80160*/  F2FP.SATFINITE.E5M2.F32.PACK_AB_MERGE_C R2, R9, R15, RZ ;  /* 0x0000000f0902723e */ /* 0x000fe200048060ff */
[----:B------:R-:W4:Y:S03]  /*80170*/  LDL.LU R23, [R1+0x1e8] ;  /* 0x0001e80001177983 */ /* 0x000f260000300800 */
[----:B------:R-:W-:Y:S01]  /*80180*/  SHF.R.S32.HI R0, RZ, 0x8, R0 ;  /* 0x00000008ff007819 */ /* 0x000fe20000011400 */
[----:B------:R0:W-:Y:S04]  /*80190*/  @P0 STG.E.U8 desc[UR20][R12.64], R3 ;  /* 0x000000030c000986 */ /* 0x0001e8000c101114 */
[----:B------:R-:W4:Y:S04]  /*801a0*/  LDL.LU R15, [R1+0x1ec] ;  /* 0x0001ec00010f7983 */ /* 0x000f280000300800 */
[----:B------:R-:W1:Y:S01]  /*801b0*/  LDL.LU R14, [R1+0x24f0] ;  /* 0x0024f000010e7983 */ /* 0x000e620000300800 */
[----:B0-----:R-:W-:-:S03]  /*801c0*/  PRMT R3, R2, 0x9910, RZ ;  /* 0x0000991002037816 */ /* 0x001fc600000000ff */
[----:B------:R-:W4:Y:S04]  /*801d0*/  LDL.LU.64 R12, [R1+0x5e8] ;  /* 0x0005e800010c7983 */ /* 0x000f280000300a00 */
[----:B-----5:R0:W-:Y:S04]  /*801e0*/  @P2 STG.E.U8 desc[UR20][R6.64], R0 ;  /* 0x0000000006002986 */ /* 0x0201e8000c101114 */
[----:B------:R-:W5:Y:S04]  /*801f0*/  LDL.LU.64 R20, [R1+0x5e0] ;  /* 0x0005e00001147983 */ /* 0x000f680000300a00 */
[----:B0-----:R-:W5:Y:S01]  /*80200*/  LDL.LU R6, [R1+0x24f4] ;  /* 0x0024f40001067983 */ /* 0x001f620000300800 */
[----:B---3--:R-:W-:Y:S01]  /*80210*/  ISETP.LT.AND P0, PT, R8, UR4, !P1 ;  /* 0x0000000408007c0c */ /* 0x008fe2000cf01270 */
[----:B------:R-:W-:-:S02]  /*80220*/  IMAD.MOV.U32 R0, RZ, RZ, R3 ;  /* 0x000000ffff007224 */ /* 0x000fc400078e0003 */
[----:B------:R-:W3:Y:S01]  /*80230*/  LDL.LU R7, [R1+0x1f0] ;  /* 0x0001f00001077983 */ /* 0x000ee20000300800 */
[----:B--2---:R-:W-:Y:S01]  /*80240*/  F2FP.SATFINITE.E5M2.F32.PACK_AB_MERGE_C R3, R4, R19, RZ ;  /* 0x000000130403723e */ /* 0x004fe200048060ff */
[----:B------:R-:W5:Y:S01]  /*80250*/  LDCU UR4, c[0x0][0x39c] ;  /* 0x00007380ff0477ac */ /* 0x000f620008000800 */
[----:B----4-:R-:W-:Y:S01]  /*80260*/  ISETP.LT.AND P2, PT, R5, UR6, !P1 ;  /* 0x0000000605007c0c */ /* 0x010fe2000cf41270 */
[----:B------:R-:W-:Y:S01]  /*80270*/  @P5 STG.E.U8 desc[UR20][R16.64], R2 ;  /* 0x0000000210005986 */ /* 0x000fe2000c101114 */
[----:B------:R-:W-:Y:S01]  /*80280*/  SHF.R.S32.HI R0, RZ, 0x8, R0 ;  /* 0x00000008ff007819 */ /* 0x000fe20000011400 */
[----:B------:R-:W0:Y:S02]  /*80290*/  LDCU UR6, c[0x0][0x39c] ;  /* 0x00007380ff0677ac */ /* 0x000e240008000800 */
[----:B------:R-:W3:Y:S04]  /*802a0*/  LDL.LU R5, [R1+0x1f4] ;  /* 0x0001f40001057983 */ /* 0x000ee80000300800 */
[----:B------:R-:W2:Y:S04]  /*802b0*/  LDL.LU.64 R8, [R1+0x5d8] ;  /* 0x0005d80001087983 */ /* 0x000ea80000300a00 */
[----:B------:R-:W4:Y:S04]  /*802c0*/  LDL.LU R4, [R1+0x24f8] ;  /* 0x0024f80001047983 */ /* 0x000f280000300800 */
[----:B------:R-:W2:Y:S01]  /*802d0*/  LDL.LU.64 R18, [R1+0x5d0] ;  /* 0x0005d00001127983 */ /* 0x000ea20000300a00 */
[----:B-1----:R-:W-:Y:S01]  /*802e0*/  ISETP.LT.AND P5, PT, R14, UR5, !P1 ;  /* 0x000000050e007c0c */ /* 0x002fe2000cfa1270 */
[----:B------:R-:W1:Y:S02]  /*802f0*/  LDCU UR5, c[0x0][0x39c] ;  /* 0x00007380ff0577ac */ /* 0x000e640008000800 */
[----:B------:R0:W-:Y:S04]  /*80300*/  @P4 STG.E.U8 desc[UR20][R10.64], R0 ;  /* 0x000000000a004986 */ /* 0x0001e8000c101114 */
[----:B------:R1:W-:Y:S04]  /*80310*/  @P3 STG.E.U8 desc[UR20][R12.64], R3 ;  /* 0x000000030c003986 */ /* 0x0003e8000c101114 */
[----:B0-----:R-:W2:Y:S04]  /*80320*/  LDL.LU R10, [R1+0x24fc] ;  /* 0x0024fc00010a7983 */ /* 0x001ea80000300800 */
[----:B------:R-:W3:Y:S01]  /*80330*/  LDL.LU R14, [R1+0x1f8] ;  /* 0x0001f800010e7983 */ /* 0x000ee20000300800 */
[----:B-----5:R-:W-:Y:S01]  /*80340*/  ISETP.LT.AND P4, PT, R6, UR4, !P1 ;  /* 0x0000000406007c0c */ /* 0x020fe2000cf81270 */
[----:B------:R-:W0:Y:S02]  /*80350*/  LDCU UR4, c[0x0][0x39c] ;  /* 0x00007380ff0477ac */ /* 0x000e240008000800 */
[----:B------:R-:W5:Y:S04]  /*80360*/  LDL.LU R11, [R1+0x1fc] ;  /* 0x0001fc00010b7983 */ /* 0x000f680000300800 */
[----:B------:R-:W5:Y:S04]  /*80370*/  LDL.LU.64 R16, [R1+0x5c8] ;  /* 0x0005c80001107983 */ /* 0x000f680000300a00 */
[----:B------:R-:W5:Y:S01]  /*80380*/  LDL.LU R6, [R1+0x24dc] ;  /* 0x0024dc0001067983 */ /* 0x000f620000300800 */
[----:B----4-:R-:W-:Y:S01]  /*80390*/  ISETP.LT.AND P3, PT, R4, UR8, !P1 ;  /* 0x0000000804007c0c */ /* 0x010fe2000cf61270 */
[----:B------:R-:W4:Y:S02]  /*803a0*/  LDCU UR8, c[0x0][0x39c] ;  /* 0x00007380ff0877ac */ /* 0x000f240008000800 */
[----:B------:R-:W0:Y:S01]  /*803b0*/  LDL.LU R4, [R1+0x24e0] ;  /* 0x0024e00001047983 */ /* 0x000e220000300800 */
[----:B------:R-:W-:-:S03]  /*803c0*/  PRMT R2, R3, 0x9910, RZ ;  /* 0x0000991003027816 */ /* 0x000fc600000000ff */
[----:B-1----:R-:W4:Y:S02]  /*803d0*/  LDL.LU.64 R12, [R1+0x5c0] ;  /* 0x0005c000010c7983 */ /* 0x002f240000300a00 */
[----:B------:R-:W-:Y:S01]  /*803e0*/  IMAD.MOV.U32 R0, RZ, RZ, R2 ;  /* 0x000000ffff007224 */ /* 0x000fe200078e0002 */
[----:B------:R-:W-:Y:S02]  /*803f0*/  F2FP.SATFINITE.E5M2.F32.PACK_AB_MERGE_C R2, R15, R23, RZ ;  /* 0x000000170f02723e */ /* 0x000fe400048060ff */
[----:B------:R-:W4:Y:S02]  /*80400*/  LDL.LU R15, [R1] ;  /* 0x00000000010f7983 */ /* 0x000f240000300800 */
[----:B------:R-:W-:Y:S02]  /*80410*/  SHF.R.S32.HI R0, RZ, 0x8, R0 ;  /* 0x00000008ff007819 */ /* 0x000fe40000011400 */
[----:B------:R-:W-:-:S03]  /*80420*/  PRMT R3, R2, 0x9910, RZ ;  /* 0x0000991002037816 */ /* 0x000fc600000000ff */
[----:B------:R1:W-:Y:S01]  /*80430*/  @P0 STG.E.U8 desc[UR20][R20.64], R0 ;  /* 0x0000000014000986 */ /* 0x0003e2000c101114 */
[----:B--2---:R-:W-:Y:S01]  /*80440*/  ISETP.LT.AND P0, PT, R10, UR6, !P1 ;  /* 0x000000060a007c0c */ /* 0x004fe2000cf01270 */
[----:B------:R-:W2:Y:S02]  /*80450*/  LDCU UR6, c[0x0][0x39c] ;  /* 0x00007380ff0677ac */ /* 0x000ea40008000800 */
[----:B------:R-:W2:Y:S01]  /*80460*/  LDL.LU R10, [R1+0x4] ;  /* 0x00000400010a7983 */ /* 0x000ea20000300800 */
[----:B-1----:R-:W-:Y:S01]  /*80470*/  IMAD.MOV.U32 R0, RZ, RZ, R3 ;  /* 0x000000ffff007224 */ /* 0x002fe200078e0003 */
[----:B---3--:R-:W-:Y:S02]  /*80480*/  F2FP.SATFINITE.E5M2.F32.PACK_AB_MERGE_C R3, R5, R7, RZ ;  /* 0x000000070503723e */ /* 0x008fe400048060ff */
[----:B------:R-:W2:Y:S02]  /*80490*/  LDL.LU R5, [R1+0x24e4] ;  /* 0x0024e40001057983 */ /* 0x000ea40000300800 */
[----:B------:R-:W-:-:S02]  /*804a0*/  SHF.R.S32.HI R0, RZ, 0x8, R0 ;  /* 0x00000008ff007819 */ /* 0x000fc40000011400 */
[----:B------:R1:W-:Y:S01]  /*804b0*/  @P2 STG.E.U8 desc[UR20][R8.64], R2 ;  /* 0x0000000208002986 */ /* 0x0003e2000c101114 */
[----:B-----5:R-:W-:Y:S01]  /*804c0*/  ISETP.LT.AND P2, PT, R6, UR5, !P1 ;  /* 0x0000000506007c0c */ /* 0x020fe2000cf41270 */
[----:B------:R-:W3:Y:S02]  /*804d0*/  LDCU UR5, c[0x0][0x39c] ;  /* 0x00007380ff0577ac */ /* 0x000ee40008000800 */
[----:B------:R5:W-:Y:S04]  /*804e0*/  @P5 STG.E.U8 desc[UR20][R18.64], R0 ;  /* 0x0000000012005986 */ /* 0x000be8000c101114 */
[----:B-1----:R-:W3:Y:S04]  /*804f0*/  LDL.LU.64 R8, [R1+0x5b8] ;  /* 0x0005b80001087983 */ /* 0x002ee80000300a00 */
[----:B------:R-:W3:Y:S01]  /*80500*/  LDL.LU.64 R6, [R1+0x5b0] ;  /* 0x0005b00001067983 */ /* 0x000ee20000300a00 */
[----:B0-----:R-:W-:-:S02]  /*80510*/  ISETP.LT.AND P5, PT, R4, UR4, !P1 ;  /* 0x0000000404007c0c */ /* 0x001fc4000cfa1270 */
[----:B------:R-:W-:Y:S01]  /*80520*/  PRMT R2, R3, 0x9910, RZ ;  /* 0x0000991003027816 */ /* 0x000fe200000000ff */
[----:B------:R-:W3:Y:S01]  /*80530*/  LDL.LU R4, [R1+0x24e8] ;  /* 0x0024e80001047983 */ /* 0x000ee20000300800 */
[----:B------:R-:W0:Y:S03]  /*80540*/  LDCU UR4, c[0x0][0x39c] ;  /* 0x00007380ff0477ac */ /* 0x000e260008000800 */
[----:B-----5:R-:W-:Y:S01]  /*80550*/  IMAD.MOV.U32 R0, RZ, RZ, R2 ;  /* 0x000000ffff007224 */ /* 0x020fe200078e0002 */
[----:B------:R-:W-:Y:S01]  /*80560*/  F2FP.SATFINITE.E5M2.F32.PACK_AB_MERGE_C R2, R11, R14, RZ ;  /* 0x0000000e0b02723e */ /* 0x000fe200048060ff */
[----:B------:R-:W-:Y:S03]  /*80570*/  @P4 STG.E.U8 desc[UR20][R16.64], R3 ;  /* 0x0000000310004986 */ /* 0x000fe6000c101114 */
[----:B------:R-:W-:Y:S01]  /*80580*/  SHF.R.S32.HI R0, RZ, 0x8, R0 ;  /* 0x00000008ff007819 */ /* 0x000fe20000011400 */
[----:B------:R-:W5:Y:S04]  /*80590*/  LDL.LU R23, [R1+0x8] ;  /* 0x0000080001177983 */ /* 0x000f680000300800 */
[----:B------:R-:W5:Y:S04]  /*805a0*/  LDL.LU R11, [R1+0xc] ;  /* 0x00000c00010b7983 */ /* 0x000f680000300800 */
[----:B----4-:R1:W-:Y:S01]  /*805b0*/  @P3 STG.E.U8 desc[UR20][R12.64], R0 ;  /* 0x000000000c003986 */ /* 0x0103e2000c101114 */
[----:B--2---:R-:W-:Y:S01]  /*805c0*/  ISETP.LT.AND P4, PT, R5, UR6, !P1 ;  /* 0x0000000605007c0c */ /* 0x004fe2000cf81270 */
[----:B------:R-:W2:Y:S02]  /*805d0*/  LDCU UR6, c[0x0][0x39c] ;  /* 0x00007380ff0677ac */ /* 0x000ea40008000800 */
[----:B------:R-:W0:Y:S04]  /*805e0*/  LDL.LU R5, [R1+0x24d0] ;  /* 0x0024d00001057983 */ /* 0x000e280000300800 */
[----:B------:R-:W4:Y:S04]  /*805f0*/  LDL.LU.64 R18, [R1+0x5a8] ;  /* 0x0005a80001127983 */ /* 0x000f280000300a00 */
[----:B------:R-:W2:Y:S04]  /*80600*/  LDL.LU.64 R20, [R1+0x5a0] ;  /* 0x0005a00001147983 */ /* 0x000ea80000300a00 */
[----:B-1----:R-:W2:Y:S04]  /*80610*/  LDL.LU R12, [R1+0x24cc] ;  /* 0x0024cc00010c7983 */ /* 0x002ea80000300800 */
[----:B------:R-:W4:Y:S04]  /*80620*/  LDL.LU R13, [R1+0x10] ;  /* 0x00001000010d7983 */ /* 0x000f280000300800 */
[----:B---3--:R1:W-:Y:S01]  /*80630*/  @P0 STG.E.U8 desc[UR20][R8.64], R2 ;  /* 0x0000000208000986 */ /* 0x0083e2000c101114 */
[----:B------:R-:W-:Y:S01]  /*80640*/  ISETP.LT.AND P3, PT, R4, UR5, !P1 ;  /* 0x0000000504007c0c */ /* 0x000fe2000cf61270 */
[----:B------:R-:W3:Y:S02]  /*80650*/  LDCU UR5, c[0x0][0x39c] ;  /* 0x00007380ff0577ac */ /* 0x000ee40008000800 */
[----:B------:R-:W3:Y:S04]  /*80660*/  LDL.LU R4, [R1+0x14] ;  /* 0x0000140001047983 */ /* 0x000ee80000300800 */
[----:B------:R-:W3:Y:S04]  /*80670*/  LDL.LU.64 R16, [R1+0x598] ;  /* 0x0005980001107983 */ /* 0x000ee80000300a00 */
[----:B-1----:R-:W3:Y:S01]  /*80680*/  LDL.LU R8, [R1+0x24d8] ;  /* 0x0024d80001087983 */ /* 0x002ee20000300800 */
[----:B------:R-:W-:-:S05]  /*80690*/  PRMT R3, R2, 0x9910, RZ ;  /* 0x0000991002037816 */ /* 0x000fca00000000ff */
[----:B------:R-:W-:Y:S01]  /*806a0*/  IMAD.MOV.U32 R0, RZ, RZ, R3 ;  /* 0x000000ffff007224 */ /* 0x000fe200078e0003 */
[----:B------:R-:W-:Y:S02]  /*806b0*/  F2FP.SATFINITE.E5M2.F32.PACK_AB_MERGE_C R3, R10, R15, RZ ;  /* 0x0000000f0a03723e */ /* 0x000fe400048060ff */
[----:B------:R-:W5:Y:S02]  /*806c0*/  LDL.LU.64 R14, [R1+0x590] ;  /* 0x00059000010e7983 */ /* 0x000f640000300a00 */
[----:B------:R-:W-:-:S05]  /*806d0*/  SHF.R.S32.HI R0, RZ, 0x8, R0 ;  /* 0x00000008ff007819 */ /* 0x000fca0000011400 */
[----:B------:R1:W-:Y:S01]  /*806e0*/  @P2 STG.E.U8 desc[UR20][R6.64], R0 ;  /* 0x0000000006002986 */ /* 0x0003e2000c101114 */
[----:B0-----:R-:W-:Y:S01]  /*806f0*/  ISETP.LT.AND P0, PT, R5, UR4, !P1 ;  /* 0x0000000405007c0c */ /* 0x001fe2000cf01270 */
[----:B------:R-:W0:Y:S02]  /*80700*/  LDCU UR4, c[0x0][0x39c] ;  /* 0x00007380ff0477ac */ /* 0x000e240008000800 */
[----:B------:R-:W5:Y:S04]  /*80710*/  LDL.LU R5, [R1+0x24d4] ;  /* 0x0024d40001057983 */ /* 0x000f680000300800 */
[----:B------:R-:W5:Y:S04]  /*80720*/  LDL.LU R10, [R1+0x18] ;  /* 0x00001800010a7983 */ /* 0x000f680000300800 */
[----:B------:R-:W5:Y:S01]  /*80730*/  LDL.LU R9, [R1+0x1c] ;  /* 0x00001c0001097983 */ /* 0x000f620000300800 */
[----:B--2---:R-:W-:Y:S01]  /*80740*/  ISETP.LT.AND P2, PT, R12, UR6, !P1 ;  /* 0x000000060c007c0c */ /* 0x004fe2000cf41270 */
[----:B------:R-:W2:Y:S02]  /*80750*/  LDCU UR6, c[0x0][0x39c] ;  /* 0x00007380ff0677ac */ /* 0x000ea40008000800 */
[----:B-1----:R-:W2:Y:S04]  /*80760*/  LDL.LU.64 R6, [R1+0x588] ;  /* 0x0005880001067983 */ /* 0x002ea80000300a00 */
[----:B----4-:R1:W-:Y:S04]  /*80770*/  @P5 STG.E.U8 desc[UR20][R18.64], R3 ;  /* 0x0000000312005986 */ /* 0x0103e8000c101114 */
[----:B------:R-:W0:Y:S01]  /*80780*/  LDL.LU R12, [R1+0x24c0] ;  /* 0x0024c000010c7983 */ /* 0x000e220000300800 */
[----:B---3--:R-:W-:Y:S01]  /*80790*/  ISETP.LT.AND P5, PT, R8, UR8, !P1 ;  /* 0x0000000808007c0c */ /* 0x008fe2000cfa1270 */
[----:B------:R-:W3:Y:S02]  /*807a0*/  LDCU UR8, c[0x0][0x39c] ;  /* 0x00007380ff0877ac */ /* 0x000ee40008000800 */
[----:B------:R-:W2:Y:S01]  /*807b0*/  LDL.LU R8, [R1+0x24c4] ;  /* 0x0024c40001087983 */ /* 0x000ea20000300800 */
[----:B------:R-:W-:-:S03]  /*807c0*/  PRMT R2, R3, 0x9910, RZ ;  /* 0x0000991003027816 */ /* 0x000fc600000000ff */
[----:B-1----:R-:W4:Y:S02]  /*807d0*/  LDL.LU.64 R18, [R1+0x580] ;  /* 0x0005800001127983 */ /* 0x002f240000300a00 */
[----:B------:R-:W-:Y:S01]  /*807e0*/  IMAD.MOV.U32 R0, RZ, RZ, R2 ;  /* 0x000000ffff007224 */ /* 0x000fe200078e0002 */
[----:B-----5:R-:W-:Y:S02]  /*807f0*/  F2FP.SATFINITE.E5M2.F32.PACK_AB_MERGE_C R2, R11, R23, RZ ;  /* 0x000000170b02723e */ /* 0x020fe400048060ff */
[----:B------:R-:W5:Y:S02]  /*80800*/  LDL.LU R11, [R1+0x20] ;  /* 0x00002000010b7983 */ /* 0x000f640000300800 */
[----:B------:R-:W-:Y:S02]  /*80810*/  SHF.R.S32.HI R0, RZ, 0x8, R0 ;  /* 0x00000008ff007819 */ /* 0x000fe40000011400 */
[----:B------:R-:W-:-:S03]  /*80820*/  PRMT R3, R2, 0x9910, RZ ;  /* 0x0000991002037816 */ /* 0x000fc600000000ff */
[----:B------:R1:W-:Y:S01]  /*80830*/  @P4 STG.E.U8 desc[UR20][R20.64], R0 ;  /* 0x0000000014004986 */ /* 0x0003e2000c101114 */
[----:B------:R-:W-:Y:S01]  /*80840*/  ISETP.LT.AND P4, PT, R5, UR5, !P1 ;  /* 0x0000000505007c0c */ /* 0x000fe2000cf81270 */
[----:B-1----:R-:W-:Y:S02]  /*80850*/  IMAD.MOV.U32 R0, RZ, RZ, R3 ;  /* 0x000000ffff007224 */ /* 0x002fe400078e0003 */
[----:B------:R-:W5:Y:S01]  /*80860*/  LDL.LU R5, [R1+0x24] ;  /* 0x0000240001057983 */ /* 0x000f620000300800 */
[----:B------:R-:W-:Y:S01]  /*80870*/  F2FP.SATFINITE.E5M2.F32.PACK_AB_MERGE_C R3, R4, R13, RZ ;  /* 0x0000000d0403723e */ /* 0x000fe200048060ff */
[----:B------:R-:W1:Y:S01]  /*80880*/  LDCU UR5, c[0x0][0x39c] ;  /* 0x00007380ff0577ac */ /* 0x000e620008000800 */
[----:B------:R-:W-:Y:S01]  /*80890*/  SHF.R.S32.HI R0, RZ, 0x8, R0 ;  /* 0x00000008ff007819 */ /* 0x000fe20000011400 */
[----:B------:R3:W-:Y:S04]  /*808a0*/  @P3 STG.E.U8 desc[UR20][R16.64], R2 ;  /* 0x0000000210003986 */ /* 0x0007e8000c101114 */
[----:B------:R-:W1:Y:S01]  /*808b0*/  LDL.LU R4, [R1+0x24c8] ;  /* 0x0024c80001047983 */ /* 0x000e620000300800 */
[----:B0-----:R-:W-:Y:S01]  /*808c0*/  ISETP.LT.AND P3, PT, R12, UR4, !P1 ;  /* 0x000000040c007c0c */ /* 0x001fe2000cf61270 */
[----:B------:R-:W0:Y:S02]  /*808d0*/  LDCU UR4, c[0x0][0x39c] ;  /* 0x00007380ff0477ac */ /* 0x000e240008000800 */
[----:B------:R0:W-:Y:S04]  /*808e0*/  @P0 STG.E.U8 desc[UR20][R14.64], R0 ;  /* 0x000000000e000986 */ /* 0x0001e8000c101114 */
[----:B---3--:R-:W3:Y:S04]  /*808f0*/  LDL.LU.64 R16, [R1+0x578] ;  /* 0x0005780001107983 */ /* 0x008ee80000300a00 */
[----:B------:R-:W3:Y:S01]  /*80900*/  LDL.LU.64 R12, [R1+0x570] ;  /* 0x00057000010c7983 */ /* 0x000ee20000300a00 */
[----:B--2---:R-:W-:-:S02]  /*80910*/  ISETP.LT.AND P0, PT, R8, UR6, !P1 ;  /* 0x0000000608007c0c */ /* 0x004fc4000cf01270 */
[----:B------:R-:W-:Y:S01]  /*80920*/  PRMT R2, R3, 0x9910, RZ ;  /* 0x0000991003027816 */ /* 0x000fe200000000ff */
[----:B------:R-:W2:Y:S01]  /*80930*/  LDL.LU R8, [R1+0x24b4] ;  /* 0x0024b40001087983 */ /* 0x000ea20000300800 */
        /* <DEDUP_REMOVED lines=8> */
[----:B----4-:R0:W-:Y:S01]  /*809c0*/  @P5 STG.E.U8 desc[UR20][R18.64], R0 ;  /* 0x0000000012005986 */ /* 0x0101e2000c101114 */
[----:B-1----:R-:W-:Y:S01]  /*809d0*/  ISETP.LT.AND P2, PT, R4, UR5, !P1 ;  /* 0x0000000504007c0c */ /* 0x002fe2000cf41270 */
[----:B0-----:R-:W-:Y:S02]  /*809e0*/  IMAD.MOV.U32 R0, RZ, RZ, R3 ;  /* 0x000000ffff007224 */ /* 0x001fe400078e0003 */
[----:B------:R-:W4:Y:S01]  /*809f0*/  LDL.LU R4, [R1+0x24bc] ;  /* 0x0024bc0001047983 */ /* 0x000f220000300800 */
[----:B------:R-:W0:Y:S03]  /*80a00*/  LDCU UR5, c[0x0][0x39c] ;  /* 0x00007380ff0577ac */ /* 0x000e260008000800 */
[----:B------:R-:W4:Y:S04]  /*80a10*/  LDL.LU.64 R6, [R1+0x540] ;  /* 0x0005400001067983 */ /* 0x000f280000300a00 */
[----:B------:R-:W4:Y:S01]  /*80a20*/  LDL.LU.64 R20, [R1+0x538] ;  /* 0x0005380001147983 */ /* 0x000f220000300a00 */
[----:B-----5:R-:W-:-:S02]  /*80a30*/  F2FP.SATFINITE.E5M2.F32.PACK_AB_MERGE_C R3, R5, R11, RZ ;  /* 0x0000000b0503723e */ /* 0x020fc400048060ff */
[----:B--2---:R-:W-:Y:S01]  /*80a40*/  ISETP.LT.AND P5, PT, R8, UR4, !P1 ;  /* 0x0000000408007c0c */ /* 0x004fe2000cfa1270 */
[----:B---3--:R1:W-:Y:S01]  /*80a50*/  @P4 STG.E.U8 desc[UR20][R16.64], R2 ;  /* 0x0000000210004986 */ /* 0x0083e2000c101114 */
[----:B------:R-:W-:Y:S01]  /*80a60*/  SHF.R.S32.HI R0, RZ, 0x8, R0 ;  /* 0x00000008ff007819 */ /* 0x000fe20000011400 */
[----:B------:R-:W2:Y:S02]  /*80a70*/  LDCU UR4, c[0x0][0x39c] ;  /* 0x00007380ff0477ac */ /* 0x000ea40008000800 */
[----:B------:R-:W0:Y:S04]  /*80a80*/  LDL.LU R8, [R1+0x24b8] ;  /* 0x0024b80001087983 */ /* 0x000e280000300800 */
[----:B------:R-:W3:Y:S04]  /*80a90*/  LDL.LU R10, [R1+0x30] ;  /* 0x00003000010a7983 */ /* 0x000ee80000300800 */
[----:B------:R-:W3:Y:S04]  /*80aa0*/  LDL.LU R9, [R1+0x34] ;  /* 0x0000340001097983 */ /* 0x000ee80000300800 */
[----:B------:R-:W5:Y:S04]  /*80ab0*/  LDL.LU.64 R18, [R1+0x530] ;  /* 0x0005300001127983 */ /* 0x000f680000300a00 */
[----:B------:R-:W2:Y:S04]  /*80ac0*/  LDL.LU R5, [R1+0x24a8] ;  /* 0x0024a80001057983 */ /* 0x000ea80000300800 */
[----:B-1----:R-:W3:Y:S04]  /*80ad0*/  LDL.LU.64 R16, [R1+0x528] ;  /* 0x0005280001107983 */ /* 0x002ee80000300a00 */
[----:B------:R1:W-:Y:S01]  /*80ae0*/  @P3 STG.E.U8 desc[UR20][R12.64], R0 ;  /* 0x000000000c003986 */ /* 0x0003e2000c101114 */
[----:B----4-:R-:W-:Y:S01]  /*80af0*/  ISETP.LT.AND P4, PT, R4, UR6, !P1 ;  /* 0x0000000604007c0c */ /* 0x010fe2000cf81270 */
[----:B------:R-:W4:Y:S02]  /*80b00*/  LDCU UR6, c[0x0][0x39c] ;  /* 0x00007380ff0677ac */ /* 0x000f240008000800 */
[----:B------:R-:W3:Y:S04]  /*80b10*/  LDL.LU R4, [R1+0x24ac] ;  /* 0x0024ac0001047983 */ /* 0x000ee80000300800 */
[----:B------:R-:W4:Y:S04]  /*80b20*/  LDL.LU R14, [R1+0x38] ;  /* 0x00003800010e7983 */ /* 0x000f280000300800 */
[----:B------:R-:W4:Y:S04]  /*80b30*/  LDL.LU R11, [R1+0x3c] ;  /* 0x00003c00010b7983 */ /* 0x000f280000300800 */
[----:B-1----:R-:W4:Y:S04]  /*80b40*/  LDL.LU.64 R12, [R1+0x520] ;  /* 0x00052000010c7983 */ /* 0x002f280000300a00 */
[----:B------:R1:W-:Y:S01]  /*80b50*/  @P0 STG.E.U8 desc[UR20][R6.64], R3 ;  /* 0x0000000306000986 */ /* 0x0003e2000c101114 */
[----:B0-----:R-:W-:Y:S01]  /*80b60*/  ISETP.LT.AND P3, PT, R8, UR5, !P1 ;  /* 0x0000000508007c0c */ /* 0x001fe2000cf61270 */
[----:B------:R-:W0:Y:S02]  /*80b70*/  LDCU UR5, c[0x0][0x39c] ;  /* 0x00007380ff0577ac */ /* 0x000e240008000800 */
[----:B------:R-:W4:Y:S01]  /*80b80*/  LDL.LU R8, [R1+0x24b0] ;  /* 0x0024b00001087983 */ /* 0x000f220000300800 */
        /* <DEDUP_REMOVED lines=12> */
[----:B------:R-:W3:Y:S02]  /*80c50*/  LDCU UR4, c[0x0][0x39c] ;  /* 0x00007380ff0477ac */ /* 0x000ee40008000800 */
[----:B------:R-:W2:Y:S01]  /*80c60*/  LDL.LU R4, [R1+0x44] ;  /* 0x0000440001047983 */ /* 0x000ea20000300800 */
[----:B-1----:R-:W-:Y:S01]  /*80c70*/  IMAD.MOV.U32 R0, RZ, RZ, R3 ;  /* 0x000000ffff007224 */ /* 0x002fe200078e0003 */
[----:B------:R-:W-:Y:S02]  /*80c80*/  F2FP.SATFINITE.E5M2.F32.PACK_AB_MERGE_C R3, R9, R10, RZ ;  /* 0x0000000a0903723e */ /* 0x000fe400048060ff */
[----:B-----5:R1:W-:Y:S02]  /*80c90*/  @P5 STG.E.U8 desc[UR20][R18.64], R2 ;  /* 0x0000000212005986 */ /* 0x0203e4000c101114 */
[----:B------:R-:W-:-:S02]  /*80ca0*/  SHF.R.S32.HI R0, RZ, 0x8, R0 ;  /* 0x00000008ff007819 */ /* 0x000fc40000011400 */
[----:B------:R-:W3:Y:S04]  /*80cb0*/  LDL.LU R10, [R1+0x24a0] ;  /* 0x0024a000010a7983 */ /* 0x000ee80000300800 */
[----:B------:R5:W-:Y:S04]  /*80cc0*/  @P4 STG.E.U8 desc[UR20][R16.64], R0 ;  /* 0x0000000010004986 */ /* 0x000be8000c101114 */
[----:B-1----:R-:W2:Y:S01]  /*80cd0*/  LDL.LU.64 R18, [R1+0x510] ;  /* 0x0005100001127983 */ /* 0x002ea20000300a00 */
[----:B----4-:R-:W-:Y:S01]  /*80ce0*/  ISETP.LT.AND P5, PT, R8, UR6, !P1 ;  /* 0x0000000608007c0c */ /* 0x010fe2000cfa1270 */
[----:B------:R-:W1:Y:S02]  /*80cf0*/  LDCU UR6, c[0x0][0x39c] ;  /* 0x00007380ff0677ac */ /* 0x000e640008000800 */
[----:B------:R-:W4:Y:S01]  /*80d00*/  LDL.LU.64 R8, [R1+0x508] ;  /* 0x0005080001087983 */ /* 0x000f220000300a00 */
[----:B0-----:R-:W-:-:S02]  /*80d10*/  ISETP.LT.AND P4, PT, R5, UR5, !P1 ;  /* 0x0000000505007c0c */ /* 0x001fc4000cf81270 */
[----:B------:R-:W-:Y:S01]  /*80d20*/  PRMT R2, R3, 0x9910, RZ ;  /* 0x0000991003027816 */ /* 0x000fe200000000ff */
[----:B------:R-:W1:Y:S01]  /*80d30*/  LDL.LU R5, [R1+0x24a4] ;  /* 0x0024a40001057983 */ /* 0x000e620000300800 */
[----:B------:R-:W0:Y:S03]  /*80d40*/  LDCU UR5, c[0x0][0x39c] ;  /* 0x00007380ff0577ac */ /* 0x000e260008000800 */
[----:B-----5:R-:W-:Y:S01]  /*80d50*/  IMAD.MOV.U32 R0, RZ, RZ, R2 ;  /* 0x000000ffff007224 */ /* 0x020fe200078e0002 */
[----:B------:R-:W-:Y:S01]  /*80d60*/  F2FP.SATFINITE.E5M2.F32.PACK_AB_MERGE_C R2, R11, R14, RZ ;  /* 0x0000000e0b02723e */ /* 0x000fe200048060ff */
[----:B------:R-:W5:Y:S03]  /*80d70*/  LDL.LU R23, [R1+0x48] ;  /* 0x0000480001177983 */ /* 0x000f660000300800 */
[----:B------:R-:W-:Y:S01]  /*80d80*/  SHF.R.S32.HI R0, RZ, 0x8, R0 ;  /* 0x00000008ff007819 */ /* 0x000fe20000011400 */
[----:B------:R0:W-:Y:S04]  /*80d90*/  @P3 STG.E.U8 desc[UR20][R12.64], R3 ;  /* 0x000000030c003986 */ /* 0x0001e8000c101114 */
[----:B------:R-:W5:Y:S04]  /*80da0*/  LDL.LU R17, [R1+0x4c] ;  /* 0x00004c0001117983 */ /* 0x000f680000300800 */
[----:B------:R-:W4:Y:S01]  /*80db0*/  LDL.LU R14, [R1+0x2490] ;  /* 0x00249000010e7983 */ /* 0x000f220000300800 */
[----:B0-----:R-:W-:-:S03]  /*80dc0*/  PRMT R3, R2, 0x9910, RZ ;  /* 0x0000991002037816 */ /* 0x001fc600000000ff */
[----:B------:R-:W5:Y:S04]  /*80dd0*/  LDL.LU.64 R12, [R1+0x500] ;  /* 0x00050000010c7983 */ /* 0x000f680000300a00 */
[----:B------:R-:W5:Y:S01]  /*80de0*/  LDL.LU.64 R20, [R1+0x4f8] ;  /* 0x0004f80001147983 */ /* 0x000f620000300a00 */
[----:B---3--:R-:W-:-:S03]  /*80df0*/  ISETP.LT.AND P3, PT, R10, UR4, !P1 ;  /* 0x000000040a007c0c */ /* 0x008fc6000cf61270 */
[----:B--2---:R0:W-:Y:S01]  /*80e00*/  @P0 STG.E.U8 desc[UR20][R6.64], R0 ;  /* 0x0000000006000986 */ /* 0x0041e2000c101114 */
[----:B------:R-:W2:Y:S03]  /*80e10*/  LDCU UR4, c[0x0][0x39c] ;  /* 0x00007380ff0477ac */ /* 0x000ea60008000800 */
[----:B------:R-:W2:Y:S04]  /*80e20*/  LDL.LU R10, [R1+0x2494] ;  /* 0x00249400010a7983 */ /* 0x000ea80000300800 */
[----:B------:R-:W3:Y:S01]  /*80e30*/  LDL.LU R11, [R1+0x50] ;  /* 0x00005000010b7983 */ /* 0x000ee20000300800 */
[----:B0-----:R-:W-:Y:S01]  /*80e40*/  IMAD.MOV.U32 R0, RZ, RZ, R3 ;  /* 0x000000ffff007224 */ /* 0x001fe200078e0003 */
[----:B------:R-:W-:-:S02]  /*80e50*/  F2FP.SATFINITE.E5M2.F32.PACK_AB_MERGE_C R3, R4, R15, RZ ;  /* 0x0000000f0403723e */ /* 0x000fc400048060ff */
[----:B-1----:R-:W-:Y:S01]  /*80e60*/  ISETP.LT.AND P0, PT, R5, UR6, !P1 ;  /* 0x0000000605007c0c */ /* 0x002fe2000cf01270 */
[----:B------:R0:W-:Y:S01]  /*80e70*/  @P2 STG.E.U8 desc[UR20][R18.64], R2 ;  /* 0x0000000212002986 */ /* 0x0001e2000c101114 */
[----:B------:R-:W-:Y:S01]  /*80e80*/  SHF.R.S32.HI R0, RZ, 0x8, R0 ;  /* 0x00000008ff007819 */ /* 0x000fe20000011400 */
[----:B------:R-:W1:Y:S02]  /*80e90*/  LDCU UR6, c[0x0][0x39c] ;  /* 0x00007380ff0677ac */ /* 0x000e640008000800 */
[----:B------:R-:W3:Y:S04]  /*80ea0*/  LDL.LU R5, [R1+0x54] ;  /* 0x0000540001057983 */ /* 0x000ee80000300800 */
[----:B------:R-:W3:Y:S04]  /*80eb0*/  LDL.LU.64 R6, [R1+0x4f0] ;  /* 0x0004f00001067983 */ /* 0x000ee80000300a00 */
[----:B------:R-:W3:Y:S04]  /*80ec0*/  LDL.LU R4, [R1+0x2498] ;  /* 0x0024980001047983 */ /* 0x000ee80000300800 */
[----:B0-----:R-:W3:Y:S04]  /*80ed0*/  LDL.LU.64 R18, [R1+0x4e8] ;  /* 0x0004e80001127983 */ /* 0x001ee80000300a00 */
[----:B----4-:R0:W-:Y:S01]  /*80ee0*/  @P5 STG.E.U8 desc[UR20][R8.64], R0 ;  /* 0x0000000008005986 */ /* 0x0101e2000c101114 */
[----:B------:R-:W-:Y:S01]  /*80ef0*/  ISETP.LT.AND P2, PT, R14, UR5, !P1 ;  /* 0x000000050e007c0c */ /* 0x000fe2000cf41270 */
[----:B------:R-:W4:Y:S02]  /*80f00*/  LDCU UR5, c[0x0][0x39c] ;  /* 0x00007380ff0577ac */ /* 0x000f240008000800 */
[----:B-----5:R5:W-:Y:S04]  /*80f10*/  @P4 STG.E.U8 desc[UR20][R12.64], R3 ;  /* 0x000000030c004986 */ /* 0x020be8000c101114 */
[----:B0-----:R-:W1:Y:S04]  /*80f20*/  LDL.LU R8, [R1+0x2484] ;  /* 0x0024840001087983 */ /* 0x001e680000300800 */
[----:B------:R-:W4:Y:S01]  /*80f30*/  LDL.LU R16, [R1+0x58] ;  /* 0x0000580001107983 */ /* 0x000f220000300800 */
[----:B--2---:R-:W-:Y:S01]  /*80f40*/  ISETP.LT.AND P5, PT, R10, UR4, !P1 ;  /* 0x000000040a007c0c */ /* 0x004fe2000cfa1270 */
[----:B------:R-:W0:Y:S02]  /*80f50*/  LDCU UR4, c[0x0][0x39c] ;  /* 0x00007380ff0477ac */ /* 0x000e240008000800 */
[----:B------:R-:W2:Y:S04]  /*80f60*/  LDL.LU R9, [R1+0x5c] ;  /* 0x00005c0001097983 */ /* 0x000ea80000300800 */
[----:B------:R-:W2:Y:S04]  /*80f70*/  LDL.LU.64 R14, [R1+0x4e0] ;  /* 0x0004e000010e7983 */ /* 0x000ea80000300a00 */
[----:B------:R-:W4:Y:S01]  /*80f80*/  LDL.LU R10, [R1+0x248c] ;  /* 0x00248c00010a7983 */ /* 0x000f220000300800 */
[----:B---3--:R-:W-:Y:S01]  /*80f90*/  ISETP.LT.AND P4, PT, R4, UR8, !P1 ;  /* 0x0000000804007c0c */ /* 0x008fe2000cf81270 */
[----:B------:R-:W3:Y:S02]  /*80fa0*/  LDCU UR8, c[0x0][0x39c] ;  /* 0x00007380ff0877ac */ /* 0x000ee40008000800 */
[----:B------:R-:W0:Y:S01]  /*80fb0*/  LDL.LU R4, [R1+0x2488] ;  /* 0x0024880001047983 */ /* 0x000e220000300800 */
[----:B------:R-:W-:-:S03]  /*80fc0*/  PRMT R2, R3, 0x9910, RZ ;  /* 0x0000991003027816 */ /* 0x000fc600000000ff */
[----:B-----5:R-:W5:Y:S02]  /*80fd0*/  LDL.LU.64 R12, [R1+0x4d8] ;  /* 0x0004d800010c7983 */ /* 0x020f640000300a00 */
[----:B------:R-:W-:Y:S01]  /*80fe0*/  IMAD.MOV.U32 R0, RZ, RZ, R2 ;  /* 0x000000ffff007224 */ /* 0x000fe200078e0002 */
[----:B------:R-:W-:Y:S02]  /*80ff0*/  F2FP.SATFINITE.E5M2.F32.PACK_AB_MERGE_C R2, R17, R23, RZ ;  /* 0x000000171102723e */ /* 0x000fe400048060ff */
[----:B------:R-:W3:Y:S02]  /*81000*/  LDL.LU R17, [R1+0x60] ;  /* 0x0000600001117983 */ /* 0x000ee40000300800 */
[----:B------:R-:W-:Y:S02]  /*81010*/  SHF.R.S32.HI R0, RZ, 0x8, R0 ;  /* 0x00000008ff007819 */ /* 0x000fe40000011400 */
[----:B------:R-:W-:-:S03]  /*81020*/  PRMT R3, R2, 0x9910, RZ ;  /* 0x0000991002037816 */ /* 0x000fc600000000ff */
[----:B------:R2:W-:Y:S01]  /*81030*/  @P3 STG.E.U8 desc[UR20][R20.64], R0 ;  /* 0x0000000014003986 */ /* 0x0005e2000c101114 */
[----:B-1----:R-:W-:Y:S01]  /*81040*/  ISETP.LT.AND P3, PT, R8, UR6, !P1 ;  /* 0x0000000608007c0c */ /* 0x002fe2000cf61270 */
[----:B------:R-:W1:Y:S02]  /*81050*/  LDCU UR6, c[0x0][0x39c] ;  /* 0x00007380ff0677ac */ /* 0x000e640008000800 */
[----:B------:R-:W3:Y:S01]  /*81060*/  LDL.LU R8, [R1+0x64] ;  /* 0x0000640001087983 */ /* 0x000ee20000300800 */
[----:B--2---:R-:W-:Y:S01]  /*81070*/  IMAD.MOV.U32 R0, RZ, RZ, R3 ;  /* 0x000000ffff007224 */ /* 0x004fe200078e0003 */
[----:B------:R-:W-:Y:S02]  /*81080*/  F2FP.SATFINITE.E5M2.F32.PACK_AB_MERGE_C R3, R5, R11, RZ ;  /* 0x0000000b0503723e */ /* 0x000fe400048060ff */
[----:B------:R-:W1:Y:S02]  /*81090*/  LDL.LU R5, [R1+0x2478] ;  /* 0x0024780001057983 */ /* 0x000e640000300800 */
[----:B------:R-:W-:-:S02]  /*810a0*/  SHF.R.S32.HI R0, RZ, 0x8, R0 ;  /* 0x00000008ff007819 */ /* 0x000fc40000011400 */
[----:B------:R2:W-:Y:S01]  /*810b0*/  @P0 STG.E.U8 desc[UR20][R6.64], R2 ;  /* 0x0000000206000986 */ /* 0x0005e2000c101114 */
[----:B----4-:R-:W-:Y:S01]  /*810c0*/  ISETP.LT.AND P0, PT, R10, UR5, !P1 ;  /* 0x000000050a007c0c */ /* 0x010fe2000cf01270 */
[----:B------:R-:W4:Y:S02]  /*810d0*/  LDCU UR5, c[0x0][0x39c] ;  /* 0x00007380ff0577ac */ /* 0x000f240008000800 */
[----:B------:R0:W-:Y:S04]  /*810e0*/  @P2 STG.E.U8 desc[UR20][R18.64], R0 ;  /* 0x0000000012002986 */ /* 0x0001e8000c101114 */
[----:B--2---:R-:W2:Y:S04]  /*810f0*/  LDL.LU.64 R6, [R1+0x4d0] ;  /* 0x0004d00001067983 */ /* 0x004ea80000300a00 */
[----:B------:R-:W2:Y:S01]  /*81100*/  LDL.LU.64 R10, [R1+0x4c8] ;  /* 0x0004c800010a7983 */ /* 0x000ea20000300a00 */
[----:B0-----:R-:W-:-:S02]  /*81110*/  ISETP.LT.AND P2, PT, R4, UR4, !P1 ;  /* 0x0000000404007c0c */ /* 0x001fc4000cf41270 */
[----:B------:R-:W-:Y:S01]  /*81120*/  PRMT R2, R3, 0x9910, RZ ;  /* 0x0000991003027816 */ /* 0x000fe200000000ff */
[----:B------:R-:W4:Y:S01]  /*81130*/  LDL.LU R4, [R1+0x247c] ;  /* 0x00247c0001047983 */ /* 0x000f220000300800 */
[----:B------:R-:W0:Y:S03]  /*81140*/  LDCU UR4, c[0x0][0x39c] ;  /* 0x00007380ff0477ac */ /* 0x000e260008000800 */
[----:B------:R-:W-:Y:S01]  /*81150*/  IMAD.MOV.U32 R0, RZ, RZ, R2 ;  /* 0x000000ffff007224 */ /* 0x000fe200078e0002 */
[----:B------:R3:W-:Y:S01]  /*81160*/  @P5 STG.E.U8 desc[UR20][R14.64], R3 ;  /* 0x000000030e005986 */ /* 0x0007e2000c101114 */
[----:B------:R-:W-:-:S03]  /*81170*/  F2FP.SATFINITE.E5M2.F32.PACK_AB_MERGE_C R2, R9, R16, RZ ;  /* 0x000000100902723e */ /* 0x000fc600048060ff */
[----:B------:R-:W-:Y:S01]  /*81180*/  SHF.R.S32.HI R0, RZ, 0x8, R0 ;  /* 0x00000008ff007819 */ /* 0x000fe20000011400 */
[----:B---3--:R-:W3:Y:S04]  /*81190*/  LDL.LU R14, [R1+0x68] ;  /* 0x00006800010e7983 */ /* 0x008ee80000300800 */
[----:B------:R-:W3:Y:S01]  /*811a0*/  LDL.LU R9, [R1+0x6c] ;  /* 0x00006c0001097983 */ /* 0x000ee20000300800 */
[----:B-1----:R-:W-:-:S03]  /*811b0*/  ISETP.LT.AND P5, PT, R5, UR6, !P1 ;  /* 0x0000000605007c0c */ /* 0x002fc6000cfa1270 */
[----:B-----5:R1:W-:Y:S01]  /*811c0*/  @P4 STG.E.U8 desc[UR20][R12.64], R0 ;  /* 0x000000000c004986 */ /* 0x0203e2000c101114 */
[----:B------:R-:W5:Y:S03]  /*811d0*/  LDCU UR6, c[0x0][0x39c] ;  /* 0x00007380ff0677ac */ /* 0x000f660008000800 */
[----:B------:R-:W0:Y:S04]  /*811e0*/  LDL.LU R5, [R1+0x2480] ;  /* 0x0024800001057983 */ /* 0x000e280000300800 */
[----:B------:R-:W3:Y:S04]  /*811f0*/  LDL.LU.64 R20, [R1+0x4c0] ;  /* 0x0004c00001147983 */ /* 0x000ee80000300a00 */
[----:B------:R-:W3:Y:S01]  /*81200*/  LDL.LU.64 R22, [R1+0x4b8] ;  /* 0x0004b80001167983 */ /* 0x000ee20000300a00 */
[----:B----4-:R-:W-:-:S02]  /*81210*/  ISETP.LT.AND P4, PT, R4, UR5, !P1 ;  /* 0x0000000504007c0c */ /* 0x010fc4000cf81270 */
[----:B------:R-:W-:Y:S01]  /*81220*/  PRMT R3, R2, 0x9910, RZ ;  /* 0x0000991002037816 */ /* 0x000fe200000000ff */
[----:B------:R-:W5:Y:S01]  /*81230*/  LDL.LU R4, [R1+0x2470] ;  /* 0x0024700001047983 */ /* 0x000f620000300800 */
[----:B------:R-:W4:Y:S03]  /*81240*/  LDCU UR5, c[0x0][0x39c] ;  /* 0x00007380ff0577ac */ /* 0x000f260008000800 */
[----:B-1----:R-:W-:Y:S01]  /*81250*/  IMAD.MOV.U32 R0, RZ, RZ, R3 ;  /* 0x000000ffff007224 */ /* 0x002fe200078e0003 */
[----:B------:R-:W3:Y:S01]  /*81260*/  LDL.LU R19, [R1+0x70] ;  /* 0x0000700001137983 */ /* 0x000ee20000300800 */
[----:B------:R-:W-:-:S03]  /*81270*/  F2FP.SATFINITE.E5M2.F32.PACK_AB_MERGE_C R3, R8, R17, RZ ;  /* 0x000000110803723e */ /* 0x000fc600048060ff */
[----:B------:R-:W4:Y:S01]  /*81280*/  LDL.LU R15, [R1+0x74] ;  /* 0x00007400010f7983 */ /* 0x000f220000300800 */
[----:B------:R-:W-:-:S03]  /*81290*/  SHF.R.S32.HI R0, RZ, 0x8, R0 ;  /* 0x00000008ff007819 */ /* 0x000fc60000011400 */
[----:B------:R-:W4:Y:S04]  /*812a0*/  LDL.LU.64 R12, [R1+0x4b0] ;  /* 0x0004b000010c7983 */ /* 0x000f280000300a00 */
[----:B--2---:R1:W-:Y:S04]  /*812b0*/  @P3 STG.E.U8 desc[UR20][R6.64], R2 ;  /* 0x0000000206003986 */ /* 0x0043e8000c101114 */
[----:B------:R2:W-:Y:S04]  /*812c0*/  @P0 STG.E.U8 desc[UR20][R10.64], R0 ;  /* 0x000000000a000986 */ /* 0x0005e8000c101114 */
[----:B-1----:R-:W4:Y:S01]  /*812d0*/  LDL.LU R7, [R1+0x2474] ;  /* 0x0024740001077983 */ /* 0x002f220000300800 */
[----:B0-----:R-:W-:Y:S01]  /*812e0*/  ISETP.LT.AND P3, PT, R5, UR4, !P1 ;  /* 0x0000000405007c0c */ /* 0x001fe2000cf61270 */
[----:B------:R-:W0:Y:S02]  /*812f0*/  LDCU UR4, c[0x0][0x39c] ;  /* 0x00007380ff0477ac */ /* 0x000e240008000800 */
[----:B------:R-:W4:Y:S04]  /*81300*/  LDL.LU.64 R16, [R1+0x4a8] ;  /* 0x0004a80001107983 */ /* 0x000f280000300a00 */
[----:B------:R-:W4:Y:S04]  /*81310*/  LDL.LU R5, [R1+0x246c] ;  /* 0x00246c0001057983 */ /* 0x000f280000300800 */
[----:B------:R-:W4:Y:S04]  /*81320*/  LDL.LU R8, [R1+0x78] ;  /* 0x0000780001087983 */ /* 0x000f280000300800 */
[----:B------:R-:W4:Y:S04]  /*81330*/  LDL.LU R6, [R1+0x7c] ;  /* 0x00007c0001067983 */ /* 0x000f280000300800 */
[----:B--2---:R-:W2:Y:S01]  /*81340*/  LDL.LU.64 R10, [R1+0x4a0] ;  /* 0x0004a000010a7983 */ /* 0x004ea20000300a00 */
[----:B-----5:R-:W-:-:S02]  /*81350*/  ISETP.LT.AND P0, PT, R4, UR6, !P1 ;  /* 0x0000000604007c0c */ /* 0x020fc4000cf01270 */
[----:B------:R-:W-:Y:S01]  /*81360*/  PRMT R2, R3, 0x9910, RZ ;  /* 0x0000991003027816 */ /* 0x000fe200000000ff */
[----:B------:R-:W0:Y:S01]  /*81370*/  LDL.LU R4, [R1+0x2468] ;  /* 0x0024680001047983 */ /* 0x000e220000300800 */
[----:B------:R-:W1:Y:S03]  /*81380*/  LDCU UR6, c[0x0][0x39c] ;  /* 0x00007380ff0677ac */ /* 0x000e660008000800 */
[----:B------:R-:W-:Y:S01]  /*81390*/  IMAD.MOV.U32 R0, RZ, RZ, R2 ;  /* 0x000000ffff007224 */ /* 0x000fe200078e0002 */
[----:B---3--:R-:W-:Y:S01]  /*813a0*/  F2FP.SATFINITE.E5M2.F32.PACK_AB_MERGE_C R2, R9, R14, RZ ;  /* 0x0000000e0902723e */ /* 0x008fe200048060ff */
[----:B------:R3:W-:Y:S03]  /*813b0*/  @P2 STG.E.U8 desc[UR20][R20.64], R3 ;  /* 0x0000000314002986 */ /* 0x0007e6000c101114 */
[----:B------:R-:W-:-:S05]  /*813c0*/  SHF.R.S32.HI R0, RZ, 0x8, R0 ;  /* 0x00000008ff007819 */ /* 0x000fca0000011400 */
[----:B------:R5:W-:Y:S01]  /*813d0*/  @P5 STG.E.U8 desc[UR20][R22.64], R0 ;  /* 0x0000000016005986 */ /* 0x000be2000c101114 */
[----:B---3--:R-:W-:-:S03]  /*813e0*/  PRMT R3, R2, 0x9910, RZ ;  /* 0x0000991002037816 */ /* 0x008fc600000000ff */
[----:B------:R-:W3:Y:S04]  /*813f0*/  LDL.LU.64 R20, [R1+0x498] ;  /* 0x0004980001147983 */ /* 0x000ee80000300a00 */
[----:B-----5:R-:W5:Y:S01]  /*81400*/  LDL.LU.64 R22, [R1+0x2758] ;  /* 0x0027580001167983 */ /* 0x020f620000300a00 */
[----:B----4-:R-:W-:Y:S01]  /*81410*/  ISETP.LT.AND P2, PT, R7, UR8, !P1 ;  /* 0x0000000807007c0c */ /* 0x010fe2000cf41270 */
[----:B------:R-:W-:Y:S02]  /*81420*/  IMAD.MOV.U32 R0, RZ, RZ, R3 ;  /* 0x000000ffff007224 */ /* 0x000fe400078e0003 */
[----:B------:R-:W1:Y:S01]  /*81430*/  LDL.LU R14, [R1+0x2464] ;  /* 0x00246400010e7983 */ /* 0x000e620000300800 */
[----:B------:R-:W-:Y:S01]  /*81440*/  F2FP.SATFINITE.E5M2.F32.PACK_AB_MERGE_C R3, R15, R19, RZ ;  /* 0x000000130f03723e */ /* 0x000fe200048060ff */
[----:B------:R-:W4:Y:S01]  /*81450*/  LDCU UR8, c[0x0][0x39c] ;  /* 0x00007380ff0877ac */ /* 0x000f220008000800 */
[----:B------:R-:W-:-:S02]  /*81460*/  ISETP.LT.AND P5, PT, R5, UR5, !P1 ;  /* 0x0000000505007c0c */ /* 0x000fc4000cfa1270 */
[----:B------:R-:W4:Y:S04]  /*81470*/  LDL.LU R5, [R1+0x2458] ;  /* 0x0024580001057983 */ /* 0x000f280000300800 */
[----:B------:R2:W-:Y:S01]  /*81480*/  @P4 STG.E.U8 desc[UR20][R12.64], R2 ;  /* 0x000000020c004986 */ /* 0x0005e2000c101114 */
[----:B------:R-:W-:Y:S01]  /*81490*/  SHF.R.S32.HI R0, RZ, 0x8, R0 ;  /* 0x00000008ff007819 */ /* 0x000fe20000011400 */
[----:B------:R-:W4:Y:S02]  /*814a0*/  LDCU UR5, c[0x0][0x39c] ;  /* 0x00007380ff0577ac */ /* 0x000f240008000800 */
[----:B------:R-:W4:Y:S04]  /*814b0*/  LDL.LU R9, [R1+0x80] ;  /* 0x0000800001097983 */ /* 0x000f280000300800 */
[----:B------:R-:W4:Y:S04]  /*814c0*/  LDL.LU R7, [R1+0x84] ;  /* 0x0000840001077983 */ /* 0x000f280000300800 */
[----:B------:R-:W4:Y:S04]  /*814d0*/  LDL.LU.64 R18, [R1+0x490] ;  /* 0x0004900001127983 */ /* 0x000f280000300a00 */
[----:B--2---:R-:W2:Y:S01]  /*814e0*/  LDL.LU.64 R12, [R1+0x488] ;  /* 0x00048800010c7983 */ /* 0x004ea20000300a00 */
[----:B0-----:R-:W-:-:S02]  /*814f0*/  ISETP.LT.AND P4, PT, R4, UR4, !P1 ;  /* 0x0000000404007c0c */ /* 0x001fc4000cf81270 */
[----:B------:R-:W-:Y:S01]  /*81500*/  PRMT R2, R3, 0x9910, RZ ;  /* 0x0000991003027816 */ /* 0x000fe200000000ff */
[----:B------:R-:W2:Y:S01]  /*81510*/  LDL.LU R4, [R1+0x245c] ;  /* 0x00245c0001047983 */ /* 0x000ea20000300800 */
[----:B------:R-:W2:Y:S03]  /*81520*/  LDCU UR4, c[0x0][0x39c] ;  /* 0x00007380ff0477ac */ /* 0x000ea60008000800 */
[----:B------:R0:W-:Y:S04]  /*81530*/  @P3 STG.E.U8 desc[UR20][R16.64], R0 ;  /* 0x0000000010003986 */ /* 0x0001e8000c101114 */
[----:B------:R3:W-:Y:S01]  /*81540*/  @P0 STG.E.U8 desc[UR20][R10.64], R3 ;  /* 0x000000030a000986 */ /* 0x0007e2000c101114 */
[----:B0-----:R-:W-:Y:S01]  /*81550*/  IMAD.MOV.U32 R0, RZ, RZ, R2 ;  /* 0x000000ffff007224 */ /* 0x001fe200078e0002 */
[----:B------:R-:W-:-:S02]  /*81560*/  F2FP.SATFINITE.E5M2.F32.PACK_AB_MERGE_C R2, R6, R8, RZ ;  /* 0x000000080602723e */ /* 0x000fc400048060ff */
[----:B---3--:R-:W3:Y:S04]  /*81570*/  LDL.LU R10, [R1+0x8c] ;  /* 0x00008c00010a7983 */ /* 0x008ee80000300800 */
[----:B------:R-:W3:Y:S01]  /*81580*/  LDL.LU R6, [R1+0x2460] ;  /* 0x0024600001067983 */ /* 0x000ee20000300800 */
[----:B------:R-:W-:Y:S02]  /*81590*/  SHF.R.S32.HI R0, RZ, 0x8, R0 ;  /* 0x00000008ff007819 */ /* 0x000fe40000011400 */
[----:B-1----:R-:W-:Y:S01]  /*815a0*/  ISETP.LT.AND P3, PT, R14, UR6, !P1 ;  /* 0x000000060e007c0c */ /* 0x002fe2000cf61270 */
[----:B------:R-:W3:Y:S01]  /*815b0*/  LDCU UR6, c[0x0][0x39c] ;  /* 0x00007380ff0677ac */ /* 0x000ee20008000800 */
[----:B------:R-:W5:Y:S04]  /*815c0*/  LDL.LU.64 R14, [R1+0x480] ;  /* 0x00048000010e7983 */ /* 0x000f680000300a00 */
[----:B------:R0:W-:Y:S04]  /*815d0*/  @P2 STG.E.U8 desc[UR20][R20.64], R0 ;  /* 0x0000000014002986 */ /* 0x0001e8000c101114 */
[----:B------:R-:W5:Y:S01]  /*815e0*/  LDL.LU.64 R16, [R1+0x478] ;  /* 0x0004780001107983 */ /* 0x000f620000300a00 */
[----:B--2---:R-:W-:-:S02]  /*815f0*/  ISETP.LT.AND P2, PT, R4, UR4, !P1 ;  /* 0x0000000404007c0c */ /* 0x004fc4000cf41270 */
[----:B------:R-:W-:Y:S01]  /*81600*/  PRMT R3, R2, 0x9910, RZ ;  /* 0x0000991002037816 */ /* 0x000fe200000000ff */
[----:B------:R-:W2:Y:S01]  /*81610*/  LDL.LU R4, [R1+0x2448] ;  /* 0x0024480001047983 */ /* 0x000ea20000300800 */
[----:B----4-:R-:W-:Y:S01]  /*81620*/  ISETP.LT.AND P0, PT, R5, UR5, !P1 ;  /* 0x0000000505007c0c */ /* 0x010fe2000cf01270 */
[----:B------:R-:W2:Y:S02]  /*81630*/  LDCU UR5, c[0x0][0x39c] ;  /* 0x00007380ff0577ac */ /* 0x000ea40008000800 */
[----:B------:R-:W4:Y:S01]  /*81640*/  LDL.LU R8, [R1+0x90] ;  /* 0x0000900001087983 */ /* 0x000f220000300800 */
[----:B0-----:R-:W-:Y:S01]  /*81650*/  IMAD.MOV.U32 R0, RZ, RZ, R3 ;  /* 0x000000ffff007224 */ /* 0x001fe200078e0003 */
[----:B------:R-:W-:Y:S01]  /*81660*/  F2FP.SATFINITE.E5M2.F32.PACK_AB_MERGE_C R3, R7, R9, RZ ;  /* 0x000000090703723e */ /* 0x000fe200048060ff */
[----:B------:R-:W0:Y:S01]  /*81670*/  LDCU UR4, c[0x0][0x39c] ;  /* 0x00007380ff0477ac */ /* 0x000e220008000800 */
[----:B------:R-:W4:Y:S04]  /*81680*/  LDL.LU R5, [R1+0x94] ;  /* 0x0000940001057983 */ /* 0x000f280000300800 */
[----:B------:R-:W4:Y:S04]  /*81690*/  LDL.LU.64 R20, [R1+0x470] ;  /* 0x0004700001147983 */ /* 0x000f280000300a00 */
[----:B------:R1:W-:Y:S04]  /*816a0*/  @P5 STG.E.U8 desc[UR20][R18.64], R2 ;  /* 0x0000000212005986 */ /* 0x0003e8000c101114 */
[----:B------:R-:W4:Y:S01]  /*816b0*/  LDL.LU R7, [R1+0x2450] ;  /* 0x0024500001077983 */ /* 0x000f220000300800 */
[----:B---3--:R-:W-:Y:S01]  /*816c0*/  ISETP.LT.AND P5, PT, R6, UR6, !P1 ;  /* 0x0000000606007c0c */ /* 0x008fe2000cfa1270 */
[----:B------:R-:W3:Y:S01]  /*816d0*/  LDCU UR6, c[0x0][0x39c] ;  /* 0x00007380ff0677ac */ /* 0x000ee20008000800 */
[----:B------:R-:W-:Y:S01]  /*816e0*/  SHF.R.S32.HI R0, RZ, 0x8, R0 ;  /* 0x00000008ff007819 */ /* 0x000fe20000011400 */
[----:B-1----:R-:W3:Y:S01]  /*816f0*/  LDL.LU.64 R18, [R1+0x468] ;  /* 0x0004680001127983 */ /* 0x002ee20000300a00 */
[----:B------:R-:W-:-:S03]  /*81700*/  PRMT R2, R3, 0x9910, RZ ;  /* 0x0000991003027816 */ /* 0x000fc600000000ff */
[----:B------:R-:W0:Y:S04]  /*81710*/  LDL.LU R6, [R1+0x244c] ;  /* 0x00244c0001067983 */ /* 0x000e280000300800 */
[----:B------:R-:W3:Y:S04]  /*81720*/  LDL.LU R11, [R1+0x98] ;  /* 0x00009800010b7983 */ /* 0x000ee80000300800 */
[----:B------:R1:W-:Y:S04]  /*81730*/  @P4 STG.E.U8 desc[UR20][R12.64], R0 ;  /* 0x000000000c004986 */ /* 0x0003e8000c101114 */
[----:B------:R-:W3:Y:S04]  /*81740*/  LDL.LU R9, [R1+0x9c] ;  /* 0x00009c0001097983 */ /* 0x000ee80000300800 */
[----:B-1----:R-:W3:Y:S01]  /*81750*/  LDL.LU.64 R12, [R1+0x460] ;  /* 0x00046000010c7983 */ /* 0x002ee20000300a00 */
[----:B------:R-:W-:-:S03]  /*81760*/  IMAD.MOV.U32 R0, RZ, RZ, R2 ;  /* 0x000000ffff007224 */ /* 0x000fc600078e0002 */
[----:B------:R-:W3:Y:S01]  /*81770*/  LDL.LU R2, [R1+0x88] ;  /* 0x0000880001027983 */ /* 0x000ee20000300800 */
[----:B--2---:R-:W-:-:S03]  /*81780*/  ISETP.LT.AND P4, PT, R4, UR5, !P1 ;  /* 0x0000000504007c0c */ /* 0x004fc6000cf81270 */
[----:B-----5:R1:W-:Y:S01]  /*81790*/  @P3 STG.E.U8 desc[UR20][R14.64], R3 ;  /* 0x000000030e003986 */ /* 0x0203e2000c101114 */
[----:B------:R-:W-:Y:S01]  /*817a0*/  SHF.R.S32.HI R0, RZ, 0x8, R0 ;  /* 0x00000008ff007819 */ /* 0x000fe20000011400 */
[----:B------:R-:W2:Y:S02]  /*817b0*/  LDCU UR5, c[0x0][0x39c] ;  /* 0x00007380ff0577ac */ /* 0x000ea40008000800 */
[----:B------:R-:W5:Y:S04]  /*817c0*/  LDL.LU R4, [R1+0x2454] ;  /* 0x0024540001047983 */ /* 0x000f680000300800 */
[----:B------:R2:W-:Y:S04]  /*817d0*/  @P0 STG.E.U8 desc[UR20][R16.64], R0 ;  /* 0x0000000010000986 */ /* 0x0005e8000c101114 */
[----:B-1----:R-:W5:Y:S04]  /*817e0*/  LDL.LU.64 R14, [R1+0x458] ;  /* 0x00045800010e7983 */ /* 0x002f680000300a00 */
[----:B--2---:R-:W2:Y:S01]  /*817f0*/  LDL.LU R16, [R1+0x2434] ;  /* 0x0024340001107983 */ /* 0x004ea20000300800 */
[----:B0-----:R-:W-:Y:S01]  /*81800*/  ISETP.LT.AND P0, PT, R6, UR4, !P1 ;  /* 0x0000000406007c0c */ /* 0x001fe2000cf01270 */
[----:B------:R-:W0:Y:S02]  /*81810*/  LDCU UR4, c[0x0][0x39c] ;  /* 0x00007380ff0477ac */ /* 0x000e240008000800 */
[----:B------:R-:W0:Y:S01]  /*81820*/  LDL.LU R6, [R1+0x2438] ;  /* 0x0024380001067983 */ /* 0x000e220000300800 */
[----:B----4-:R-:W-:Y:S01]  /*81830*/  ISETP.LT.AND P3, PT, R7, UR8, !P1 ;  /* 0x0000000807007c0c */ /* 0x010fe2000cf61270 */
[----:B------:R-:W1:Y:S01]  /*81840*/  LDCU UR8, c[0x0][0x39c] ;  /* 0x00007380ff0877ac */ /* 0x000e620008000800 */
[----:B---3--:R-:W-:-:S02]  /*81850*/  F2FP.SATFINITE.E5M2.F32.PACK_AB_MERGE_C R2, R10, R2, RZ ;  /* 0x000000020a02723e */ /* 0x008fc400048060ff */
[----:B------:R-:W3:Y:S02]  /*81860*/  LDL.LU R10, [R1+0xa0] ;  /* 0x0000a000010a7983 */ /* 0x000ee40000300800 */
[----:B------:R-:W-:Y:S02]  /*81870*/  PRMT R3, R2, 0x9910, RZ ;  /* 0x0000991002037816 */ /* 0x000fe400000000ff */
[----:B------:R-:W3:Y:S03]  /*81880*/  LDL.LU R7, [R1+0xa4] ;  /* 0x0000a40001077983 */ /* 0x000ee60000300800 */
[----:B------:R-:W-:Y:S01]  /*81890*/  IMAD.MOV.U32 R0, RZ, RZ, R3 ;  /* 0x000000ffff007224 */ /* 0x000fe200078e0003 */
[----:B------:R4:W-:Y:S01]  /*818a0*/  @P2 STG.E.U8 desc[UR20][R20.64], R2 ;  /* 0x0000000214002986 */ /* 0x0009e2000c101114 */
[----:B------:R-:W-:-:S03]  /*818b0*/  F2FP.SATFINITE.E5M2.F32.PACK_AB_MERGE_C R3, R5, R8, RZ ;  /* 0x000000080503723e */ /* 0x000fc600048060ff */
[----:B----4-:R-:W4:Y:S01]  /*818c0*/  LDL.LU.64 R20, [R1+0x450] ;  /* 0x0004500001147983 */ /* 0x010f220000300a00 */
[----:B-----5:R-:W-:Y:S01]  /*818d0*/  ISETP.LT.AND P2, PT, R4, UR6, !P1 ;  /* 0x0000000604007c0c */ /* 0x020fe2000cf41270 */
[----:B------:R-:W5:Y:S02]  /*818e0*/  LDCU UR6, c[0x0][0x39c] ;  /* 0x00007380ff0677ac */ /* 0x000f640008000800 */
[----:B------:R-:W4:Y:S04]  /*818f0*/  LDL.LU.64 R4, [R1+0x448] ;  /* 0x0004480001047983 */ /* 0x000f280000300a00 */
[----:B------:R-:W5:Y:S01]  /*81900*/  LDL.LU R8, [R1+0x243c] ;  /* 0x00243c0001087983 */ /* 0x000f620000300800 */
[----:B------:R-:W-:Y:S02]  /*81910*/  SHF.R.S32.HI R0, RZ, 0x8, R0 ;  /* 0x00000008ff007819 */ /* 0x000fe40000011400 */
[----:B------:R-:W-:-:S03]  /*81920*/  PRMT R2, R3, 0x9910, RZ ;  /* 0x0000991003027816 */ /* 0x000fc600000000ff */
[----:B------:R1:W-:Y:S04]  /*81930*/  @P5 STG.E.U8 desc[UR20][R18.64], R0 ;  /* 0x0000000012005986 */ /* 0x0003e8000c101114 */
[----:B------:R0:W-:Y:S01]  /*81940*/  @P4 STG.E.U8 desc[UR20][R12.64], R3 ;  /* 0x000000030c004986 */ /* 0x0001e2000c101114 */
[----:B-1----:R-:W-:Y:S01]  /*81950*/  IMAD.MOV.U32 R0, RZ, RZ, R2 ;  /* 0x000000ffff007224 */ /* 0x002fe200078e0002 */
[----:B------:R-:W-:Y:S02]  /*81960*/  F2FP.SATFINITE.E5M2.F32.PACK_AB_MERGE_C R2, R9, R11, RZ ;  /* 0x0000000b0902723e */ /* 0x000fe400048060ff */
[----:B------:R-:W4:Y:S01]  /*81970*/  LDL.LU R11, [R1+0xac] ;  /* 0x0000ac00010b7983 */ /* 0x000f220000300800 */
[----:B0-----:R-:W-:Y:S01]  /*81980*/  ISETP.LT.AND P4, PT, R6, UR4, !P1 ;  /* 0x0000000406007c0c */ /* 0x001fe2000cf81270 */
[----:B------:R-:W0:Y:S02]  /*81990*/  LDCU UR4, c[0x0][0x39c] ;  /* 0x00007380ff0477ac */ /* 0x000e240008000800 */
[----:B------:R-:W4:Y:S01]  /*819a0*/  LDL.LU R6, [R1+0x2444] ;  /* 0x0024440001067983 */ /* 0x000f220000300800 */
[----:B------:R-:W-:-:S02]  /*819b0*/  SHF.R.S32.HI R0, RZ, 0x8, R0 ;  /* 0x00000008ff007819 */ /* 0x000fc40000011400 */
[----:B------:R-:W-:Y:S01]  /*819c0*/  PRMT R3, R2, 0x9910, RZ ;  /* 0x0000991002037816 */ /* 0x000fe200000000ff */
[----:B------:R-:W4:Y:S01]  /*819d0*/  LDL.LU.64 R12, [R1+0x440] ;  /* 0x00044000010c7983 */ /* 0x000f220000300a00 */
[----:B--2---:R-:W-:Y:S01]  /*819e0*/  ISETP.LT.AND P5, PT, R16, UR5, !P1 ;  /* 0x0000000510007c0c */ /* 0x004fe2000cfa1270 */
[----:B------:R-:W1:Y:S02]  /*819f0*/  LDCU UR5, c[0x0][0x39c] ;  /* 0x00007380ff0577ac */ /* 0x000e640008000800 */
[----:B------:R2:W-:Y:S04]  /*81a00*/  @P3 STG.E.U8 desc[UR20][R14.64], R0 ;  /* 0x000000000e003986 */ /* 0x0005e8000c101114 */
[----:B------:R-:W4:Y:S04]  /*81a10*/  LDL.LU.64 R18, [R1+0x438] ;  /* 0x0004380001127983 */ /* 0x000f280000300a00 */
[----:B--2---:R-:W0:Y:S01]  /*81a20*/  LDL.LU R14, [R1+0x2440] ;  /* 0x00244000010e7983 */ /* 0x004e220000300800 */
[----:B------:R-:W-:-:S03]  /*81a30*/  IMAD.MOV.U32 R0, RZ, RZ, R3 ;  /* 0x000000ffff007224 */ /* 0x000fc600078e0003 */
[----:B------:R-:W2:Y:S01]  /*81a40*/  LDL.LU R16, [R1+0xb0] ;  /* 0x0000b00001107983 */ /* 0x000ea20000300800 */
[----:B---3--:R-:W-:-:S03]  /*81a50*/  F2FP.SATFINITE.E5M2.F32.PACK_AB_MERGE_C R3, R7, R10, RZ ;  /* 0x0000000a0703723e */ /* 0x008fc600048060ff */
[----:B------:R-:W2:Y:S01]  /*81a60*/  LDL.LU R17, [R1+0xb4] ;  /* 0x0000b40001117983 */ /* 0x000ea20000300800 */
[----:B-----5:R-:W-:-:S03]  /*81a70*/  ISETP.LT.AND P3, PT, R8, UR6, !P1 ;  /* 0x0000000608007c0c */ /* 0x020fc6000cf61270 */
[----:B----4-:R3:W-:Y:S01]  /*81a80*/  @P0 STG.E.U8 desc[UR20][R20.64], R2 ;  /* 0x0000000214000986 */ /* 0x0107e2000c101114 */
[----:B------:R-:W-:Y:S01]  /*81a90*/  SHF.R.S32.HI R0, RZ, 0x8, R0 ;  /* 0x00000008ff007819 */ /* 0x000fe20000011400 */
[----:B------:R-:W4:Y:S02]  /*81aa0*/  LDCU UR6, c[0x0][0x39c] ;  /* 0x00007380ff0677ac */ /* 0x000f240008000800 */
[----:B------:R-:W5:Y:S04]  /*81ab0*/  LDL.LU.64 R8, [R1+0x430] ;  /* 0x0004300001087983 */ /* 0x000f680000300a00 */
[----:B------:R-:W2:Y:S01]  /*81ac0*/  LDL.LU R10, [R1+0x2428] ;  /* 0x00242800010a7983 */ /* 0x000ea20000300800 */
[----:B---3--:R-:W-:-:S03]  /*81ad0*/  PRMT R2, R3, 0x9910, RZ ;  /* 0x0000991003027816 */ /* 0x008fc600000000ff */
[----:B------:R-:W3:Y:S04]  /*81ae0*/  LDL.LU.64 R20, [R1+0x428] ;  /* 0x0004280001147983 */ /* 0x000ee80000300a00 */
[----:B------:R4:W-:Y:S01]  /*81af0*/  @P2 STG.E.U8 desc[UR20][R4.64], R0 ;  /* 0x0000000004002986 */ /* 0x0009e2000c101114 */
[----:B-1----:R-:W-:Y:S01]  /*81b00*/  ISETP.LT.AND P0, PT, R6, UR5, !P1 ;  /* 0x0000000506007c0c */ /* 0x002fe2000cf01270 */
[----:B------:R-:W1:Y:S02]  /*81b10*/  LDCU UR5, c[0x0][0x39c] ;  /* 0x00007380ff0577ac */ /* 0x000e640008000800 */
[----:B----4-:R-:W4:Y:S01]  /*81b20*/  LDL.LU R4, [R1+0x242c] ;  /* 0x00242c0001047983 */ /* 0x010f220000300800 */
[----:B------:R-:W-:-:S03]  /*81b30*/  IMAD.MOV.U32 R0, RZ, RZ, R2 ;  /* 0x000000ffff007224 */ /* 0x000fc600078e0002 */
[----:B------:R-:W3:Y:S04]  /*81b40*/  LDL.LU R15, [R1+0xb8] ;  /* 0x0000b800010f7983 */ /* 0x000ee80000300800 */
[----:B------:R-:W3:Y:S04]  /*81b50*/  LDL.LU R5, [R1+0xbc] ;  /* 0x0000bc0001057983 */ /* 0x000ee80000300800 */
[----:B------:R-:W3:Y:S04]  /*81b60*/  LDL.LU.64 R6, [R1+0x420] ;  /* 0x0004200001067983 */ /* 0x000ee80000300a00 */
[----:B------:R-:W3:Y:S01]  /*81b70*/  LDL.LU R2, [R1+0xa8] ;  /* 0x0000a80001027983 */ /* 0x000ee20000300800 */
[----:B0-----:R-:W-:Y:S01]  /*81b80*/  ISETP.LT.AND P2, PT, R14, UR4, !P1 ;  /* 0x000000040e007c0c */ /* 0x001fe2000cf41270 */
[----:B------:R-:W0:Y:S02]  /*81b90*/  LDCU UR4, c[0x0][0x39c] ;  /* 0x00007380ff0477ac */ /* 0x000e240008000800 */
[----:B------:R0:W-:Y:S04]  /*81ba0*/  @P5 STG.E.U8 desc[UR20][R12.64], R3 ;  /* 0x000000030c005986 */ /* 0x0001e8000c101114 */
[----:B------:R-:W1:Y:S01]  /*81bb0*/  LDL.LU R14, [R1+0x2430] ;  /* 0x00243000010e7983 */ /* 0x000e620000300800 */
[----:B--2---:R-:W-:Y:S01]  /*81bc0*/  ISETP.LT.AND P5, PT, R10, UR8, !P1 ;  /* 0x000000080a007c0c */ /* 0x004fe2000cfa1270 */
[----:B------:R-:W2:Y:S02]  /*81bd0*/  LDCU UR8, c[0x0][0x39c] ;  /* 0x00007380ff0877ac */ /* 0x000ea40008000800 */
[----:B------:R-:W2:Y:S01]  /*81be0*/  LDL.LU R10, [R1+0x241c] ;  /* 0x00241c00010a7983 */ /* 0x000ea20000300800 */
[----:B------:R-:W-:-:S03]  /*81bf0*/  SHF.R.S32.HI R0, RZ, 0x8, R0 ;  /* 0x00000008ff007819 */ /* 0x000fc60000011400 */
[----:B0-----:R-:W2:Y:S04]  /*81c00*/  LDL.LU.64 R12, [R1+0x418] ;  /* 0x00041800010c7983 */ /* 0x001ea80000300a00 */
[----:B------:R0:W-:Y:S01]  /*81c10*/  @P4 STG.E.U8 desc[UR20][R18.64], R0 ;  /* 0x0000000012004986 */ /* 0x0001e2000c101114 */
[----:B----4-:R-:W-:Y:S01]  /*81c20*/  ISETP.LT.AND P4, PT, R4, UR6, !P1 ;  /* 0x0000000604007c0c */ /* 0x010fe2000cf81270 */
[----:B------:R-:W4:Y:S02]  /*81c30*/  LDCU UR6, c[0x0][0x39c] ;  /* 0x00007380ff0677ac */ /* 0x000f240008000800 */
[----:B------:R-:W4:Y:S04]  /*81c40*/  LDL.LU R4, [R1+0x2420] ;  /* 0x0024200001047983 */ /* 0x000f280000300800 */
[----:B0-----:R-:W4:Y:S01]  /*81c50*/  LDL.LU R19, [R1+0xc0] ;  /* 0x0000c00001137983 */ /* 0x001f220000300800 */
[----:B---3--:R-:W-:-:S03]  /*81c60*/  F2FP.SATFINITE.E5M2.F32.PACK_AB_MERGE_C R2, R11, R2, RZ ;  /* 0x000000020b02723e */ /* 0x008fc600048060ff */
[----:B------:R-:W3:Y:S01]  /*81c70*/  LDL.LU R11, [R1+0xc4] ;  /* 0x0000c400010b7983 */ /* 0x000ee20000300800 */
[----:B------:R-:W-:-:S05]  /*81c80*/  PRMT R3, R2, 0x9910, RZ ;  /* 0x0000991002037816 */ /* 0x000fca00000000ff */
[----:B------:R-:W-:Y:S01]  /*81c90*/  IMAD.MOV.U32 R0, RZ, RZ, R3 ;  /* 0x000000ffff007224 */ /* 0x000fe200078e0003 */
[----:B-----5:R0:W-:Y:S04]  /*81ca0*/  @P3 STG.E.U8 desc[UR20][R8.64], R2 ;  /* 0x0000000208003986 */ /* 0x0201e8000c101114 */
[----:B------:R-:W-:Y:S02]  /*81cb0*/  SHF.R.S32.HI R0, RZ, 0x8, R0 ;  /* 0x00000008ff007819 */ /* 0x000fe40000011400 */
[----:B------:R-:W-:-:S03]  /*81cc0*/  F2FP.SATFINITE.E5M2.F32.PACK_AB_MERGE_C R3, R17, R16, RZ ;  /* 0x000000101103723e */ /* 0x000fc600048060ff */
[----:B------:R-:W-:Y:S04]  /*81cd0*/  @P0 STG.E.U8 desc[UR20][R20.64], R0 ;  /* 0x0000000014000986 */ /* 0x000fe8000c101114 */
[----:B0-----:R-:W5:Y:S04]  /*81ce0*/  LDL.LU.64 R8, [R1+0x410] ;  /* 0x0004100001087983 */ /* 0x001f680000300a00 */
[----:B------:R-:W5:Y:S01]  /*81cf0*/  LDL.LU.64 R16, [R1+0x408] ;  /* 0x0004080001107983 */ /* 0x000f620000300a00 */
[----:B-1----:R-:W-:Y:S01]  /*81d00*/  ISETP.LT.AND P3, PT, R14, UR5, !P1 ;  /* 0x000000050e007c0c */ /* 0x002fe2000cf61270 */
[----:B------:R-:W0:Y:S02]  /*81d10*/  LDCU UR5, c[0x0][0x39c] ;  /* 0x00007380ff0577ac */ /* 0x000e240008000800 */
[----:B------:R1:W-:Y:S01]  /*81d20*/  @P2 STG.E.U8 desc[UR20][R6.64], R3 ;  /* 0x0000000306002986 */ /* 0x0003e2000c101114 */
[----:B--2---:R-:W-:Y:S01]  /*81d30*/  ISETP.LT.AND P0, PT, R10, UR4, !P1 ;  /* 0x000000040a007c0c */ /* 0x004fe2000cf01270 */
[----:B------:R-:W2:Y:S02]  /*81d40*/  LDCU UR4, c[0x0][0x39c] ;  /* 0x00007380ff0477ac */ /* 0x000ea40008000800 */
[----:B------:R-:W0:Y:S04]  /*81d50*/  LDL.LU R10, [R1+0x2424] ;  /* 0x00242400010a7983 */ /* 0x000e280000300800 */
[----:B------:R-:W2:Y:S04]  /*81d60*/  LDL.LU R14, [R1+0xcc] ;  /* 0x0000cc00010e7983 */ /* 0x000ea80000300800 */
[----:B-1----:R-:W2:Y:S01]  /*81d70*/  LDL.LU R7, [R1+0x2410] ;  /* 0x0024100001077983 */ /* 0x002ea20000300800 */
[----:B------:R-:W-:-:S03]  /*81d80*/  PRMT R2, R3, 0x9910, RZ ;  /* 0x0000991003027816 */ /* 0x000fc600000000ff */
[----:B------:R-:W2:Y:S02]  /*81d90*/  LDL.LU.64 R20, [R1+0x400] ;  /* 0x0004000001147983 */ /* 0x000ea40000300a00 */
[----:B------:R-:W-:Y:S01]  /*81da0*/  IMAD.MOV.U32 R0, RZ, RZ, R2 ;  /* 0x000000ffff007224 */ /* 0x000fe200078e0002 */
[----:B------:R-:W-:-:S04]  /*81db0*/  F2FP.SATFINITE.E5M2.F32.PACK_AB_MERGE_C R2, R5, R15, RZ ;  /* 0x0000000f0502723e */ /* 0x000fc800048060ff */
[----:B------:R-:W-:Y:S02]  /*81dc0*/  SHF.R.S32.HI R0, RZ, 0x8, R0 ;  /* 0x00000008ff007819 */ /* 0x000fe40000011400 */
[----:B------:R-:W-:Y:S02]  /*81dd0*/  PRMT R3, R2, 0x9910, RZ ;  /* 0x0000991002037816 */ /* 0x000fe400000000ff */
[----:B----4-:R-:W-:Y:S01]  /*81de0*/  ISETP.LT.AND P2, PT, R4, UR6, !P1 ;  /* 0x0000000604007c0c */ /* 0x010fe2000cf41270 */
[----:B------:R1:W-:Y:S01]  /*81df0*/  @P5 STG.E.U8 desc[UR20][R12.64], R0 ;  /* 0x000000000c005986 */ /* 0x0003e2000c101114 */
[----:B------:R-:W4:Y:S03]  /*81e00*/  LDCU UR6, c[0x0][0x39c] ;  /* 0x00007380ff0677ac */ /* 0x000f260008000800 */
[----:B------:R-:W4:Y:S04]  /*81e10*/  LDL.LU.64 R4, [R1+0x3f8] ;  /* 0x0003f80001047983 */ /* 0x000f280000300a00 */
[----:B------:R-:W4:Y:S01]  /*81e20*/  LDL.LU R15, [R1+0xd0] ;  /* 0x0000d000010f7983 */ /* 0x000f220000300800 */
[----:B-1----:R-:W-:Y:S01]  /*81e30*/  IMAD.MOV.U32 R0, RZ, RZ, R3 ;  /* 0x000000ffff007224 */ /* 0x002fe200078e0003 */
[----:B---3--:R-:W-:-:S02]  /*81e40*/  F2FP.SATFINITE.E5M2.F32.PACK_AB_MERGE_C R3, R11, R19, RZ ;  /* 0x000000130b03723e */ /* 0x008fc400048060ff */
[----:B------:R-:W3:Y:S02]  /*81e50*/  LDL.LU R6, [R1+0xd4] ;  /* 0x0000d40001067983 */ /* 0x000ee40000300800 */
[----:B------:R-:W-:Y:S02]  /*81e60*/  SHF.R.S32.HI R0, RZ, 0x8, R0 ;  /* 0x00000008ff007819 */ /* 0x000fe40000011400 */
[----:B------:R-:W3:Y:S04]  /*81e70*/  LDL.LU.64 R12, [R1+0x3f0] ;  /* 0x0003f000010c7983 */ /* 0x000ee80000300a00 */
[----:B-----5:R1:W-:Y:S04]  /*81e80*/  @P4 STG.E.U8 desc[UR20][R8.64], R2 ;  /* 0x0000000208004986 */ /* 0x0203e8000c101114 */
[----:B------:R5:W-:Y:S01]  /*81e90*/  @P3 STG.E.U8 desc[UR20][R16.64], R0 ;  /* 0x0000000010003986 */ /* 0x000be2000c101114 */
[----:B-1----:R-:W-:-:S05]  /*81ea0*/  PRMT R2, R3, 0x9910, RZ ;  /* 0x0000991003027816 */ /* 0x002fca00000000ff */
[----:B-----5:R-:W-:Y:S01]  /*81eb0*/  IMAD.MOV.U32 R0, RZ, RZ, R2 ;  /* 0x000000ffff007224 */ /* 0x020fe200078e0002 */
[----:B0-----:R-:W-:Y:S01]  /*81ec0*/  ISETP.LT.AND P5, PT, R10, UR5, !P1 ;  /* 0x000000050a007c0c */ /* 0x001fe2000cfa1270 */
[----:B------:R-:W0:Y:S01]  /*81ed0*/  LDCU UR5, c[0x0][0x39c] ;  /* 0x00007380ff0577ac */ /* 0x000e220008000800 */
[----:B------:R-:W5:Y:S04]  /*81ee0*/  LDL.LU R10, [R1+0x2414] ;  /* 0x00241400010a7983 */ /* 0x000f680000300800 */
[----:B------:R-:W3:Y:S01]  /*81ef0*/  LDL.LU R8, [R1+0x2418] ;  /* 0x0024180001087983 */ /* 0x000ee20000300800 */
[----:B--2---:R-:W-:Y:S01]  /*81f00*/  ISETP.LT.AND P4, PT, R7, UR4, !P1 ;  /* 0x0000000407007c0c */ /* 0x004fe2000cf81270 */
[----:B------:R-:W1:Y:S02]  /*81f10*/  LDCU UR4, c[0x0][0x39c] ;  /* 0x00007380ff0477ac */ /* 0x000e640008000800 */
[----:B------:R-:W2:Y:S04]  /*81f20*/  LDL.LU.64 R18, [R1+0x3e8] ;  /* 0x0003e80001127983 */ /* 0x000ea80000300a00 */
[----:B------:R-:W0:Y:S04]  /*81f30*/  LDL.LU R11, [R1+0x2404] ;  /* 0x00240400010b7983 */ /* 0x000e280000300800 */
[----:B------:R-:W2:Y:S04]  /*81f40*/  LDL.LU R9, [R1+0xd8] ;  /* 0x0000d80001097983 */ /* 0x000ea80000300800 */
[----:B------:R-:W2:Y:S04]  /*81f50*/  LDL.LU R7, [R1+0xdc] ;  /* 0x0000dc0001077983 */ /* 0x000ea80000300800 */
[----:B------:R-:W2:Y:S04]  /*81f60*/  LDL.LU.64 R16, [R1+0x3e0] ;  /* 0x0003e00001107983 */ /* 0x000ea80000300a00 */
[----:B------:R-:W2:Y:S01]  /*81f70*/  LDL.LU R2, [R1+0xc8] ;  /* 0x0000c80001027983 */ /* 0x000ea20000300800 */
[----:B------:R-:W-:-:S03]  /*81f80*/  SHF.R.S32.HI R0, RZ, 0x8, R0 ;  /* 0x00000008ff007819 */ /* 0x000fc60000011400 */
[----:B------:R1:W-:Y:S04]  /*81f90*/  @P0 STG.E.U8 desc[UR20][R20.64], R3 ;  /* 0x0000000314000986 */ /* 0x0003e8000c101114 */
[----:B----4-:R4:W-:Y:S01]  /*81fa0*/  @P2 STG.E.U8 desc[UR20][R4.64], R0 ;  /* 0x0000000004002986 */ /* 0x0109e2000c101114 */
[----:B-----5:R-:W-:Y:S01]  /*81fb0*/  ISETP.LT.AND P3, PT, R10, UR6, !P1 ;  /* 0x000000060a007c0c */ /* 0x020fe2000cf61270 */
[----:B------:R-:W5:Y:S02]  /*81fc0*/  LDCU UR6, c[0x0][0x39c] ;  /* 0x00007380ff0677ac */ /* 0x000f640008000800 */
[----:B------:R-:W5:Y:S01]  /*81fd0*/  LDL.LU R10, [R1+0x2408] ;  /* 0x00240800010a7983 */ /* 0x000f620000300800 */
[----:B---3--:R-:W-:Y:S01]  /*81fe0*/  ISETP.LT.AND P0, PT, R8, UR8, !P1 ;  /* 0x0000000808007c0c */ /* 0x008fe2000cf01270 */
[----:B------:R-:W3:Y:S02]  /*81ff0*/  LDCU UR8, c[0x0][0x39c] ;  /* 0x00007380ff0877ac */ /* 0x000ee40008000800 */
[----:B-1----:R-:W3:Y:S04]  /*82000*/  LDL.LU R20, [R1+0x2750] ;  /* 0x0027500001147983 */ /* 0x002ee80000300800 */
[----:B------:R-:W3:Y:S01]  /*82010*/  LDL.LU R8, [R1+0x240c] ;  /* 0x00240c0001087983 */ /* 0x000ee20000300800 */
[----:B0-----:R-:W-:Y:S01]  /*82020*/  ISETP.LT.AND P2, PT, R11, UR5, !P1 ;  /* 0x000000050b007c0c */ /* 0x001fe2000cf41270 */
[----:B------:R-:W0:Y:S02]  /*82030*/  LDCU UR5, c[0x0][0x39c] ;  /* 0x00007380ff0577ac */ /* 0x000e240008000800 */
[----:B----4-:R-:W4:Y:S04]  /*82040*/  LDL.LU.64 R4, [R1+0x2748] ;  /* 0x0027480001047983 */ /* 0x010f280000300a00 */
[----:B------:R-:W4:Y:S01]  /*82050*/  LDL.LU R11, [R1+0xe4] ;  /* 0x0000e400010b7983 */ /* 0x000f220000300800 */
[----:B--2---:R-:W-:-:S04]  /*82060*/  F2FP.SATFINITE.E5M2.F32.PACK_AB_MERGE_C R2, R14, R2, RZ ;  /* 0x000000020e02723e */ /* 0x004fc800048060ff */
[----:B------:R-:W-:-:S05]  /*82070*/  PRMT R3, R2, 0x9910, RZ ;  /* 0x0000991002037816 */ /* 0x000fca00000000ff */
[----:B------:R-:W-:Y:S01]  /*82080*/  IMAD.MOV.U32 R0, RZ, RZ, R3 ;  /* 0x000000ffff007224 */ /* 0x000fe200078e0003 */
[----:B------:R-:W-:Y:S02]  /*82090*/  F2FP.SATFINITE.E5M2.F32.PACK_AB_MERGE_C R3, R6, R15, RZ ;  /* 0x0000000f0603723e */ /* 0x000fe400048060ff */
[----:B------:R-:W0:Y:S02]  /*820a0*/  LDL.LU R6, [R1+0x23f4] ;  /* 0x0023f40001067983 */ /* 0x000e240000300800 */
[----:B------:R-:W-:Y:S02]  /*820b0*/  SHF.R.S32.HI R0, RZ, 0x8, R0 ;  /* 0x00000008ff007819 */ /* 0x000fe40000011400 */
[----:B------:R1:W-:Y:S04]  /*820c0*/  @P5 STG.E.U8 desc[UR20][R12.64], R2 ;  /* 0x000000020c005986 */ /* 0x0003e8000c101114 */
[----:B------:R2:W-:Y:S04]  /*820d0*/  @P4 STG.E.U8 desc[UR20][R18.64], R0 ;  /* 0x0000000012004986 */ /* 0x0005e8000c101114 */
[----:B------:R-:W4:Y:S01]  /*820e0*/  LDL.LU.64 R14, [R1+0x3d0] ;  /* 0x0003d000010e7983 */ /* 0x000f220000300a00 */
[----:B-1----:R-:W-:-:S03]  /*820f0*/  PRMT R2, R3, 0x9910, RZ ;  /* 0x0000991003027816 */ /* 0x002fc600000000ff */
[----:B------:R-:W4:Y:S02]  /*82100*/  LDL.LU.64 R12, [R1+0x3c8] ;  /* 0x0003c800010c7983 */ /* 0x000f240000300a00 */
[----:B--2---:R-:W-:Y:S01]  /*82110*/  IMAD.MOV.U32 R0, RZ, RZ, R2 ;  /* 0x000000ffff007224 */ /* 0x004fe200078e0002 */
[----:B------:R-:W-:Y:S01]  /*82120*/  F2FP.SATFINITE.E5M2.F32.PACK_AB_MERGE_C R2, R7, R9, RZ ;  /* 0x000000090702723e */ /* 0x000fe200048060ff */
[----:B------:R1:W-:Y:S03]  /*82130*/  @P3 STG.E.U8 desc[UR20][R16.64], R3 ;  /* 0x0000000310003986 */ /* 0x0003e6000c101114 */
[----:B------:R-:W-:Y:S02]  /*82140*/  SHF.R.S32.HI R0, RZ, 0x8, R0 ;  /* 0x00000008ff007819 */ /* 0x000fe40000011400 */
[----:B-1----:R-:W-:Y:S02]  /*82150*/  PRMT R3, R2, 0x9910, RZ ;  /* 0x0000991002037816 */ /* 0x002fe400000000ff */
[----:B-----5:R-:W-:Y:S01]  /*82160*/  ISETP.LT.AND P5, PT, R10, UR4, !P1 ;  /* 0x000000040a007c0c */ /* 0x020fe2000cfa1270 */
[----:B------:R-:W1:Y:S01]  /*82170*/  LDCU UR4, c[0x0][0x39c] ;  /* 0x00007380ff0477ac */ /* 0x000e620008000800 */
[----:B---3--:R-:W-:Y:S01]  /*82180*/  ISETP.LT.AND P4, PT, R8, UR6, !P1 ;  /* 0x0000000608007c0c */ /* 0x008fe2000cf81270 */
[----:B------:R-:W2:Y:S01]  /*82190*/  LDCU UR6, c[0x0][0x39c] ;  /* 0x00007380ff0677ac */ /* 0x000ea20008000800 */
[----:B------:R-:W1:Y:S04]  /*821a0*/  LDL.LU R8, [R1+0x23f8] ;  /* 0x0023f80001087983 */ /* 0x000e680000300800 */
[----:B------:R-:W3:Y:S04]  /*821b0*/  LDL.LU R21, [R1+0xe8] ;  /* 0x0000e80001157983 */ /* 0x000ee80000300800 */
[----:B------:R-:W2:Y:S04]  /*821c0*/  LDL.LU R10, [R1+0x23fc] ;  /* 0x0023fc00010a7983 */ /* 0x000ea80000300800 */
[----:B------:R-:W5:Y:S04]  /*821d0*/  LDL.LU.64 R18, [R1+0x3c0] ;  /* 0x0003c00001127983 */ /* 0x000f680000300a00 */
[----:B----4-:R4:W-:Y:S01]  /*821e0*/  @P0 STG.E.U8 desc[UR20][R4.64], R0 ;  /* 0x0000000004000986 */ /* 0x0109e2000c101114 */
[----:B0-----:R-:W-:Y:S01]  /*821f0*/  ISETP.LT.AND P3, PT, R6, UR5, !P1 ;  /* 0x0000000506007c0c */ /* 0x001fe2000cf61270 */
[----:B----4-:R-:W-:-:S02]  /*82200*/  IMAD.MOV.U32 R0, RZ, RZ, R3 ;  /* 0x000000ffff007224 */ /* 0x010fc400078e0003 */
[----:B------:R-:W4:Y:S01]  /*82210*/  LDL.LU.64 R6, [R1+0x3b8] ;  /* 0x0003b80001067983 */ /* 0x000f220000300a00 */
[----:B------:R-:W0:Y:S03]  /*82220*/  LDCU UR5, c[0x0][0x39c] ;  /* 0x00007380ff0577ac */ /* 0x000e260008000800 */
[----:B------:R-:W0:Y:S04]  /*82230*/  LDL.LU R5, [R1+0x2400] ;  /* 0x0024000001057983 */ /* 0x000e280000300800 */
[----:B------:R-:W3:Y:S04]  /*82240*/  LDL.LU R4, [R1+0xf0] ;  /* 0x0000f00001047983 */ /* 0x000ee80000300800 */
[----:B------:R-:W3:Y:S04]  /*82250*/  LDL.LU.64 R16, [R1+0x3b0] ;  /* 0x0003b00001107983 */ /* 0x000ee80000300a00 */
[----:B------:R-:W3:Y:S01]  /*82260*/  LDL.LU R3, [R1+0xe0] ;  /* 0x0000e00001037983 */ /* 0x000ee20000300800 */
[----:B------:R-:W-:-:S03]  /*82270*/  SHF.R.S32.HI R0, RZ, 0x8, R0 ;  /* 0x00000008ff007819 */ /* 0x000fc60000011400 */
[----:B------:R0:W-:Y:S04]  /*82280*/  @P2 STG.E.U8 desc[UR20][R14.64], R2 ;  /* 0x000000020e002986 */ /* 0x0001e8000c101114 */
[----:B------:R0:W-:Y:S01]  /*82290*/  @P5 STG.E.U8 desc[UR20][R12.64], R0 ;  /* 0x000000000c005986 */ /* 0x0001e2000c101114 */
[----:B-1----:R-:W-:Y:S01]  /*822a0*/  ISETP.LT.AND P0, PT, R8, UR4, !P1 ;  /* 0x0000000408007c0c */ /* 0x002fe2000cf01270 */
[----:B------:R-:W1:Y:S02]  /*822b0*/  LDCU UR4, c[0x0][0x39c] ;  /* 0x00007380ff0477ac */ /* 0x000e640008000800 */
[----:B------:R-:W4:Y:S01]  /*822c0*/  LDL.LU.64 R8, [R1+0x3a8] ;  /* 0x0003a80001087983 */ /* 0x000f220000300a00 */
[----:B--2---:R-:W-:Y:S01]  /*822d0*/  ISETP.LT.AND P2, PT, R10, UR6, !P1 ;  /* 0x000000060a007c0c */ /* 0x004fe2000cf41270 */
[----:B------:R-:W2:Y:S02]  /*822e0*/  LDCU UR6, c[0x0][0x39c] ;  /* 0x00007380ff0677ac */ /* 0x000ea40008000800 */
[----:B------:R-:W1:Y:S01]  /*822f0*/  LDL.LU R10, [R1+0x23ec] ;  /* 0x0023ec00010a7983 */ /* 0x000e620000300800 */
[----:B---3--:R-:W-:-:S03]  /*82300*/  F2FP.SATFINITE.E5M2.F32.PACK_AB_MERGE_C R3, R11, R3, RZ ;  /* 0x000000030b03723e */ /* 0x008fc600048060ff */
[----:B------:R-:W3:Y:S01]  /*82310*/  LDL.LU R11, [R1+0xfc] ;  /* 0x0000fc00010b7983 */ /* 0x000ee20000300800 */
[----:B0-----:R-:W-:-:S03]  /*82320*/  PRMT R2, R3, 0x9910, RZ ;  /* 0x0000991003027816 */ /* 0x001fc600000000ff */
[----:B------:R-:W2:Y:S02]  /*82330*/  LDL.LU.64 R14, [R1+0x3a0] ;  /* 0x0003a000010e7983 */ /* 0x000ea40000300a00 */
[----:B------:R-:W-:Y:S02]  /*82340*/  IMAD.MOV.U32 R0, RZ, RZ, R2 ;  /* 0x000000ffff007224 */ /* 0x000fe400078e0002 */
[----:B------:R-:W2:Y:S01]  /*82350*/  LDL.LU R2, [R1+0xec] ;  /* 0x0000ec0001027983 */ /* 0x000ea20000300800 */
[----:B------:R-:W-:Y:S01]  /*82360*/  ISETP.LT.AND P5, PT, R5, UR5, !P1 ;  /* 0x0000000505007c0c */ /* 0x000fe2000cfa1270 */
[----:B------:R-:W0:Y:S02]  /*82370*/  LDCU UR5, c[0x0][0x39c] ;  /* 0x00007380ff0577ac */ /* 0x000e240008000800 */
[----:B------:R-:W3:Y:S04]  /*82380*/  LDL.LU R5, [R1+0x23f0] ;  /* 0x0023f00001057983 */ /* 0x000ee80000300800 */
[----:B------:R-:W3:Y:S04]  /*82390*/  LDL.LU.64 R12, [R1+0x398] ;  /* 0x00039800010c7983 */ /* 0x000ee80000300a00 */
[----:B-----5:R5:W-:Y:S01]  /*823a0*/  @P4 STG.E.U8 desc[UR20][R18.64], R3 ;  /* 0x0000000312004986 */ /* 0x020be2000c101114 */
[----:B--2---:R-:W-:-:S03]  /*823b0*/  F2FP.SATFINITE.E5M2.F32.PACK_AB_MERGE_C R2, R2, R21, RZ ;  /* 0x000000150202723e */ /* 0x004fc600048060ff */
[----:B------:R-:W2:Y:S04]  /*823c0*/  LDL.LU R21, [R1+0x2740] ;  /* 0x0027400001157983 */ /* 0x000ea80000300800 */
[----:B-----5:R-:W5:Y:S04]  /*823d0*/  LDL.LU.64 R18, [R1+0x2738] ;  /* 0x0027380001127983 */ /* 0x020f680000300a00 */
[----:B------:R-:W2:Y:S01]  /*823e0*/  LDL.LU R3, [R1+0x23e8] ;  /* 0x0023e80001037983 */ /* 0x000ea20000300800 */
[----:B------:R-:W-:-:S05]  /*823f0*/  SHF.R.S32.HI R0, RZ, 0x8, R0 ;  /* 0x00000008ff007819 */ /* 0x000fca0000011400 */
[----:B----4-:R4:W-:Y:S01]  /*82400*/  @P3 STG.E.U8 desc[UR20][R6.64], R0 ;  /* 0x0000000006003986 */ /* 0x0109e2000c101114 */
[----:B-1----:R-:W-:Y:S01]  /*82410*/  ISETP.LT.AND P3, PT, R10, UR4, !P1 ;  /* 0x000000040a007c0c */ /* 0x002fe2000cf61270 */
[----:B------:R-:W1:Y:S02]  /*82420*/  LDCU UR4, c[0x0][0x39c] ;  /* 0x00007380ff0477ac */ /* 0x000e640008000800 */
[----:B----4-:R-:W4:Y:S04]  /*82430*/  LDL.LU.64 R6, [R1+0x390] ;  /* 0x0003900001067983 */ /* 0x010f280000300a00 */
[----:B------:R-:W1:Y:S01]  /*82440*/  LDL.LU R10, [R1+0x23e0] ;  /* 0x0023e000010a7983 */ /* 0x000e620000300800 */
[----:B--2---:R-:W-:-:S03]  /*82450*/  ISETP.LT.AND P4, PT, R3, UR8, !P1 ;  /* 0x0000000803007c0c */ /* 0x004fc6000cf81270 */
[----:B------:R2:W-:Y:S01]  /*82460*/  @P0 STG.E.U8 desc[UR20][R16.64], R2 ;  /* 0x0000000210000986 */ /* 0x0005e2000c101114 */
[----:B------:R-:W-:Y:S01]  /*82470*/  PRMT R3, R2, 0x9910, RZ ;  /* 0x0000991002037816 */ /* 0x000fe200000000ff */
[----:B------:R-:W0:Y:S04]  /*82480*/  LDCU UR8, c[0x0][0x39c] ;  /* 0x00007380ff0877ac */ /* 0x000e280008000800 */
[----:B------:R-:W-:Y:S02]  /*82490*/  IMAD.MOV.U32 R0, RZ, RZ, R3 ;  /* 0x000000ffff007224 */ /* 0x000fe400078e0003 */
[----:B------:R-:W2:Y:S03]  /*824a0*/  LDL.LU R3, [R1+0xf4] ;  /* 0x0000f40001037983 */ /* 0x000ea60000300800 */
[----:B------:R-:W-:-:S02]  /*824b0*/  SHF.R.S32.HI R0, RZ, 0x8, R0 ;  /* 0x00000008ff007819 */ /* 0x000fc40000011400 */
[----:B---3--:R-:W-:Y:S01]  /*824c0*/  ISETP.LT.AND P0, PT, R5, UR6, !P1 ;  /* 0x0000000605007c0c */ /* 0x008fe2000cf01270 */
[----:B------:R-:W3:Y:S02]  /*824d0*/  LDCU UR6, c[0x0][0x39c] ;  /* 0x00007380ff0677ac */ /* 0x000ee40008000800 */
[----:B------:R0:W-:Y:S01]  /*824e0*/  @P2 STG.E.U8 desc[UR20][R8.64], R0 ;  /* 0x0000000008002986 */ /* 0x0001e2000c101114 */
[----:B--2---:R-:W-:-:S03]  /*824f0*/  F2FP.SATFINITE.E5M2.F32.PACK_AB_MERGE_C R3, R3, R4, RZ ;  /* 0x000000040303723e */ /* 0x004fc600048060ff */
[----:B------:R-:W2:Y:S04]  /*82500*/  LDL.LU R4, [R1+0x2730] ;  /* 0x0027300001047983 */ /* 0x000ea80000300800 */
[----:B------:R-:W2:Y:S04]  /*82510*/  LDL.LU.64 R16, [R1+0x2728] ;  /* 0x0027280001107983 */ /* 0x000ea80000300a00 */
[----:B------:R-:W3:Y:S04]  /*82520*/  LDL.LU R5, [R1+0x23dc] ;  /* 0x0023dc0001057983 */ /* 0x000ee80000300800 */
[----:B0-----:R-:W2:Y:S01]  /*82530*/  LDL.LU R0, [R1+0x23e4] ;  /* 0x0023e40001007983 */ /* 0x001ea20000300800 */
[----:B------:R-:W-:-:S03]  /*82540*/  PRMT R2, R3, 0x9910, RZ ;  /* 0x0000991003027816 */ /* 0x000fc600000000ff */
[----:B------:R-:W3:Y:S01]  /*82550*/  LDL.LU.64 R8, [R1+0x380] ;  /* 0x0003800001087983 */ /* 0x000ee20000300a00 */
[----:B--2---:R-:W-:Y:S01]  /*82560*/  ISETP.LT.AND P2, PT, R0, UR5, !P1 ;  /* 0x0000000500007c0c */ /* 0x004fe2000cf41270 */
[----:B------:R-:W-:Y:S02]  /*82570*/  IMAD.MOV.U32 R0, RZ, RZ, R2 ;  /* 0x000000ffff007224 */ /* 0x000fe400078e0002 */
[----:B------:R0:W-:Y:S01]  /*82580*/  @P5 STG.E.U8 desc[UR20][R14.64], R3 ;  /* 0x000000030e005986 */ /* 0x0001e2000c101114 */
[----:B------:R-:W2:Y:S03]  /*82590*/  LDCU UR5, c[0x0][0x39c] ;  /* 0x00007380ff0577ac */ /* 0x000ea60008000800 */
[----:B------:R-:W2:Y:S01]  /*825a0*/  LDL.LU R2, [R1+0xf8] ;  /* 0x0000f80001027983 */ /* 0x000ea20000300800 */
[----:B------:R-:W-:Y:S02]  /*825b0*/  SHF.R.S32.HI R0, RZ, 0x8, R0 ;  /* 0x00000008ff007819 */ /* 0x000fe40000011400 */
[----:B-1----:R-:W-:Y:S01]  /*825c0*/  ISETP.LT.AND P5, PT, R10, UR4, !P1 ;  /* 0x000000040a007c0c */ /* 0x002fe2000cfa1270 */
[----:B------:R-:W1:Y:S02]  /*825d0*/  LDCU UR4, c[0x0][0x39c] ;  /* 0x00007380ff0477ac */ /* 0x000e640008000800 */
[----:B------:R1:W-:Y:S01]  /*825e0*/  @P4 STG.E.U8 desc[UR20][R12.64], R0 ;  /* 0x000000000c004986 */ /* 0x0003e2000c101114 */
[----:B---3--:R-:W-:Y:S01]  /*825f0*/  ISETP.LT.AND P4, PT, R5, UR6, !P1 ;  /* 0x0000000605007c0c */ /* 0x008fe2000cf81270 */
[----:B------:R-:W3:Y:S02]  /*82600*/  LDCU UR6, c[0x0][0x39c] ;  /* 0x00007380ff0677ac */ /* 0x000ee40008000800 */
[----:B0-----:R-:W3:Y:S01]  /*82610*/  LDL.LU.64 R14, [R1+0x2720] ;  /* 0x00272000010e7983 */ /* 0x001ee20000300a00 */
[----:B--2---:R-:W-:-:S03]  /*82620*/  F2FP.SATFINITE.E5M2.F32.PACK_AB_MERGE_C R2, R11, R2, RZ ;  /* 0x000000020b02723e */ /* 0x004fc600048060ff */
[----:B------:R-:W2:Y:S01]  /*82630*/  LDL.LU.64 R10, [R1+0x370] ;  /* 0x00037000010a7983 */ /* 0x000ea20000300a00 */
[----:B------:R-:W-:-:S03]  /*82640*/  PRMT R3, R2, 0x9910, RZ ;  /* 0x0000991002037816 */ /* 0x000fc600000000ff */
[----:B-1----:R-:W2:Y:S02]  /*82650*/  LDL.LU.64 R12, [R1+0x2718] ;  /* 0x00271800010c7983 */ /* 0x002ea40000300a00 */
[----:B------:R-:W-:Y:S02]  /*82660*/  IMAD.MOV.U32 R0, RZ, RZ, R3 ;  /* 0x000000ffff007224 */ /* 0x000fe400078e0003 */
[----:B------:R-:W2:Y:S04]  /*82670*/  LDL.LU R3, [R1+0x23d4] ;  /* 0x0023d40001037983 */ /* 0x000ea80000300800 */
[----:B------:R-:W2:Y:S04]  /*82680*/  LDL.LU R5, [R1+0x2710] ;  /* 0x0027100001057983 */ /* 0x000ea80000300800 */
[----:B----4-:R0:W-:Y:S01]  /*82690*/  @P3 STG.E.U8 desc[UR20][R6.64], R2 ;  /* 0x0000000206003986 */ /* 0x0101e2000c101114 */
[----:B--2---:R-:W-:-:S03]  /*826a0*/  F2FP.SATFINITE.E5M2.F32.PACK_AB_MERGE_C R4, R5, R4, RZ ;  /* 0x000000040504723e */ /* 0x004fc600048060ff */
[----:B------:R-:W2:Y:S04]  /*826b0*/  LDL.LU R5, [R1+0x23d0] ;  /* 0x0023d00001057983 */ /* 0x000ea80000300800 */
[----:B0-----:R-:W4:Y:S01]  /*826c0*/  LDL.LU.64 R6, [R1+0x2708] ;  /* 0x0027080001067983 */ /* 0x001f220000300a00 */
[----:B------:R-:W-:Y:S02]  /*826d0*/  SHF.R.S32.HI R0, RZ, 0x8, R0 ;  /* 0x00000008ff007819 */ /* 0x000fe40000011400 */
[----:B------:R-:W-:-:S03]  /*826e0*/  PRMT R2, R4, 0x9910, RZ ;  /* 0x0000991004027816 */ /* 0x000fc600000000ff */
[----:B----4-:R0:W-:Y:S04]  /*826f0*/  @P0 STG.E.U8 desc[UR20][R6.64], R0 ;  /* 0x0000000006000986 */ /* 0x0101e8000c101114 */
[----:B0-----:R-:W4:Y:S01]  /*82700*/  LDL.LU.64 R6, [R1+0x2700] ;  /* 0x0027000001067983 */ /* 0x001f220000300a00 */
[----:B------:R-:W-:Y:S01]  /*82710*/  IMAD.MOV.U32 R0, RZ, RZ, R2 ;  /* 0x000000ffff007224 */ /* 0x000fe200078e0002 */
[----:B--2---:R-:W-:Y:S01]  /*82720*/  ISETP.LT.AND P3, PT, R5, UR5, !P1 ;  /* 0x0000000505007c0c */ /* 0x004fe2000cf61270 */
[----:B------:R-:W0:Y:S01]  /*82730*/  LDCU UR5, c[0x0][0x39c] ;  /* 0x00007380ff0577ac */ /* 0x000e220008000800 */
[----:B------:R-:W2:Y:S04]  /*82740*/  LDL.LU R2, [R1+0x23d8] ;  /* 0x0023d80001027983 */ /* 0x000ea80000300800 */
[----:B------:R-:W0:Y:S04]  /*82750*/  LDL.LU R5, [R1+0x1eb8] ;  /* 0x001eb80001057983 */ /* 0x000e280000300800 */
[----:B------:R1:W-:Y:S01]  /*82760*/  @P2 STG.E.U8 desc[UR20][R8.64], R4 ;  /* 0x0000000408002986 */ /* 0x0003e2000c101114 */
[----:B----4-:R-:W-:-:S03]  /*82770*/  F2FP.SATFINITE.E5M2.F32.PACK_AB_MERGE_C R6, R7, R6, RZ ;  /* 0x000000060706723e */ /* 0x010fc600048060ff */
[----:B------:R-:W3:Y:S04]  /*82780*/  LDL.LU R7, [R1+0x1ec4] ;  /* 0x001ec40001077983 */ /* 0x000ee80000300800 */
[----:B-1----:R-:W4:Y:S01]  /*82790*/  LDL.LU.64 R8, [R1+0x26f8] ;  /* 0x0026f80001087983 */ /* 0x002f220000300a00 */
[----:B------:R-:W-:Y:S02]  /*827a0*/  SHF.R.S32.HI R0, RZ, 0x8, R0 ;  /* 0x00000008ff007819 */ /* 0x000fe40000011400 */
[----:B------:R-:W-:Y:S01]  /*827b0*/  ISETP.LT.AND P0, PT, R3, UR4, !P1 ;  /* 0x0000000403007c0c */ /* 0x000fe2000cf01270 */
[----:B------:R-:W1:Y:S01]  /*827c0*/  LDCU UR4, c[0x0][0x39c] ;  /* 0x00007380ff0477ac */ /* 0x000e620008000800 */
[----:B------:R-:W1:Y:S01]  /*827d0*/  LDL.LU R3, [R1+0x1ebc] ;  /* 0x001ebc0001037983 */ /* 0x000e620000300800 */
[----:B--2---:R-:W-:-:S02]  /*827e0*/  ISETP.LT.AND P2, PT, R2, UR8, !P1 ;  /* 0x0000000802007c0c */ /* 0x004fc4000cf41270 */
[----:B------:R-:W-:Y:S01]  /*827f0*/  PRMT R2, R6, 0x9910, RZ ;  /* 0x0000991006027816 */ /* 0x000fe200000000ff */
[----:B------:R-:W2:Y:S01]  /*82800*/  LDCU UR8, c[0x0][0x39c] ;  /* 0x00007380ff0877ac */ /* 0x000ea20008000800 */
[----:B----4-:R4:W-:Y:S04]  /*82810*/  @P5 STG.E.U8 desc[UR20][R8.64], R0 ;  /* 0x0000000008005986 */ /* 0x0109e8000c101114 */
[----:B------:R0:W-:Y:S04]  /*82820*/  @P4 STG.E.U8 desc[UR20][R10.64], R6 ;  /* 0x000000060a004986 */ /* 0x0001e8000c101114 */
[----:B----4-:R-:W4:Y:S04]  /*82830*/  LDL.LU.64 R8, [R1+0x26f0] ;  /* 0x0026f00001087983 */ /* 0x010f280000300a00 */
[----:B------:R-:W2:Y:S04]  /*82840*/  LDL.LU R4, [R1+0x1ec0] ;  /* 0x001ec00001047983 */ /* 0x000ea80000300800 */
[----:B0-----:R-:W2:Y:S01]  /*82850*/  LDL.LU.64 R10, [R1+0x26e8] ;  /* 0x0026e800010a7983 */ /* 0x001ea20000300a00 */
[----:B------:R-:W-:Y:S01]  /*82860*/  IMAD.MOV.U32 R0, RZ, RZ, R2 ;  /* 0x000000ffff007224 */ /* 0x000fe200078e0002 */
[----:B---3--:R-:W-:Y:S01]  /*82870*/  ISETP.LT.AND P5, PT, R7, UR6, !P1 ;  /* 0x0000000607007c0c */ /* 0x008fe2000cfa1270 */
[----:B------:R-:W0:Y:S01]  /*82880*/  LDCU UR6, c[0x0][0x39c] ;  /* 0x00007380ff0677ac */ /* 0x000e220008000800 */
[----:B------:R-:W3:Y:S02]  /*82890*/  LDL.LU.64 R6, [R1+0x358] ;  /* 0x0003580001067983 */ /* 0x000ee40000300a00 */
[----:B------:R-:W-:-:S02]  /*828a0*/  SHF.R.S32.HI R0, RZ, 0x8, R0 ;  /* 0x00000008ff007819 */ /* 0x000fc40000011400 */
[----:B------:R-:W-:Y:S01]  /*828b0*/  ISETP.LT.AND P4, PT, R5, UR5, !P1 ;  /* 0x0000000505007c0c */ /* 0x000fe2000cf81270 */
[----:B------:R-:W0:Y:S01]  /*828c0*/  LDCU UR5, c[0x0][0x39c] ;  /* 0x00007380ff0577ac */ /* 0x000e220008000800 */
[----:B----4-:R-:W-:Y:S01]  /*828d0*/  F2FP.SATFINITE.E5M2.F32.PACK_AB_MERGE_C R8, R9, R8, RZ ;  /* 0x000000080908723e */ /* 0x010fe200048060ff */
[----:B--2---:R2:W-:Y:S04]  /*828e0*/  @P3 STG.E.U8 desc[UR20][R10.64], R0 ;  /* 0x000000000a003986 */ /* 0x0045e8000c101114 */
[----:B--2---:R-:W2:Y:S04]  /*828f0*/  LDL.LU.64 R10, [R1+0x26e0] ;  /* 0x0026e000010a7983 */ /* 0x004ea80000300a00 */
[----:B------:R-:W4:Y:S04]  /*82900*/  LDL.LU R5, [R1+0x1ea8] ;  /* 0x001ea80001057983 */ /* 0x000f280000300800 */
[----:B------:R0:W-:Y:S01]  /*82910*/  @P0 STG.E.U8 desc[UR20][R12.64], R8 ;  /* 0x000000080c000986 */ /* 0x0001e2000c101114 */
[----:B-1----:R-:W-:Y:S01]  /*82920*/  ISETP.LT.AND P3, PT, R3, UR4, !P1 ;  /* 0x0000000403007c0c */ /* 0x002fe2000cf61270 */
[----:B------:R-:W1:Y:S02]  /*82930*/  LDCU UR4, c[0x0][0x39c] ;  /* 0x00007380ff0477ac */ /* 0x000e640008000800 */
[----:B0-----:R-:W5:Y:S04]  /*82940*/  LDL.LU.64 R12, [R1+0x26d8] ;  /* 0x0026d800010c7983 */ /* 0x001f680000300a00 */
[----:B------:R-:W1:Y:S01]  /*82950*/  LDL.LU R3, [R1+0x1eb0] ;  /* 0x001eb00001037983 */ /* 0x000e620000300800 */
[----:B------:R-:W-:-:S02]  /*82960*/  PRMT R2, R8, 0x9910, RZ ;  /* 0x0000991008027816 */ /* 0x000fc400000000ff */
[----:B------:R-:W-:Y:S01]  /*82970*/  ISETP.LT.AND P0, PT, R4, UR6, !P1 ;  /* 0x0000000604007c0c */ /* 0x000fe2000cf01270 */
[----:B------:R-:W5:Y:S01]  /*82980*/  LDL.LU.64 R8, [R1+0x338] ;  /* 0x0003380001087983 */ /* 0x000f620000300a00 */
[----:B------:R-:W0:Y:S03]  /*82990*/  LDCU UR6, c[0x0][0x39c] ;  /* 0x00007380ff0677ac */ /* 0x000e260008000800 */
[----:B------:R-:W0:Y:S01]  /*829a0*/  LDL.LU R4, [R1+0x1eb4] ;  /* 0x001eb40001047983 */ /* 0x000e220000300800 */
[----:B------:R-:W-:-:S05]  /*829b0*/  IMAD.MOV.U32 R0, RZ, RZ, R2 ;  /* 0x000000ffff007224 */ /* 0x000fca00078e0002 */
[----:B------:R-:W-:-:S05]  /*829c0*/  SHF.R.S32.HI R0, RZ, 0x8, R0 ;  /* 0x00000008ff007819 */ /* 0x000fca0000011400 */
[----:B---3--:R3:W-:Y:S04]  /*829d0*/  @P2 STG.E.U8 desc[UR20][R6.64], R0 ;  /* 0x0000000006002986 */ /* 0x0087e8000c101114 */
[----:B---3--:R-:W3:Y:S01]  /*829e0*/  LDL.LU.64 R6, [R1+0x328] ;  /* 0x0003280001067983 */ /* 0x008ee20000300a00 */
[----:B--2---:R-:W-:-:S03]  /*829f0*/  F2FP.SATFINITE.E5M2.F32.PACK_AB_MERGE_C R10, R11, R10, RZ ;  /* 0x0000000a0b0a723e */ /* 0x004fc600048060ff */
[----:B------:R-:W2:Y:S01]  /*82a00*/  LDL.LU R11, [R1+0x1e98] ;  /* 0x001e9800010b7983 */ /* 0x000ea20000300800 */
[----:B------:R-:W-:-:S05]  /*82a10*/  PRMT R2, R10, 0x9910, RZ ;  /* 0x000099100a027816 */ /* 0x000fca00000000ff */
[----:B------:R-:W-:Y:S01]  /*82a20*/  IMAD.MOV.U32 R0, RZ, RZ, R2 ;  /* 0x000000ffff007224 */ /* 0x000fe200078e0002 */
[----:B----4-:R-:W-:Y:S01]  /*82a30*/  ISETP.LT.AND P2, PT, R5, UR5, !P1 ;  /* 0x0000000505007c0c */ /* 0x010fe2000cf41270 */
[----:B------:R4:W-:Y:S01]  /*82a40*/  @P5 STG.E.U8 desc[UR20][R14.64], R10 ;  /* 0x0000000a0e005986 */ /* 0x0009e2000c101114 */
[----:B------:R-:W0:Y:S02]  /*82a50*/  LDCU UR5, c[0x0][0x39c] ;  /* 0x00007380ff0577ac */ /* 0x000e240008000800 */
[----:B------:R-:W-:Y:S01]  /*82a60*/  SHF.R.S32.HI R0, RZ, 0x8, R0 ;  /* 0x00000008ff007819 */ /* 0x000fe20000011400 */
[----:B------:R-:W2:Y:S01]  /*82a70*/  LDL.LU R5, [R1+0x1e9c] ;  /* 0x001e9c0001057983 */ /* 0x000ea20000300800 */
[----:B-----5:R-:W-:-:S03]  /*82a80*/  F2FP.SATFINITE.E5M2.F32.PACK_AB_MERGE_C R12, R13, R12, RZ ;  /* 0x0000000c0d0c723e */ /* 0x020fc600048060ff */
[----:B------:R5:W-:Y:S01]  /*82a90*/  @P4 STG.E.U8 desc[UR20][R16.64], R0 ;  /* 0x0000000010004986 */ /* 0x000be2000c101114 */
[----:B------:R-:W-:-:S03]  /*82aa0*/  PRMT R2, R12, 0x9910, RZ ;  /* 0x000099100c027816 */ /* 0x000fc600000000ff */
[----:B----4-:R-:W4:Y:S01]  /*82ab0*/  LDL.LU.64 R14, [R1+0x26d0] ;  /* 0x0026d000010e7983 */ /* 0x010f220000300a00 */
[----:B-1----:R-:W-:Y:S01]  /*82ac0*/  ISETP.LT.AND P5, PT, R3, UR4, !P1 ;  /* 0x0000000403007c0c */ /* 0x002fe2000cfa1270 */
[----:B------:R-:W1:Y:S02]  /*82ad0*/  LDCU UR4, c[0x0][0x39c] ;  /* 0x00007380ff0477ac */ /* 0x000e640008000800 */
[----:B-----5:R-:W5:Y:S01]  /*82ae0*/  LDL.LU.64 R16, [R1+0x26c8] ;  /* 0x0026c80001107983 */ /* 0x020f620000300a00 */
[----:B------:R-:W-:-:S03]  /*82af0*/  IMAD.MOV.U32 R0, RZ, RZ, R2 ;  /* 0x000000ffff007224 */ /* 0x000fc600078e0002 */
[----:B------:R-:W2:Y:S01]  /*82b00*/  LDL.LU.64 R2, [R1+0x340] ;  /* 0x0003400001027983 */ /* 0x000ea20000300a00 */
[----:B0-----:R-:W-:Y:S01]  /*82b10*/  ISETP.LT.AND P4, PT, R4, UR6, !P1 ;  /* 0x0000000604007c0c */ /* 0x001fe2000cf81270 */
[----:B------:R-:W0:Y:S02]  /*82b20*/  LDCU UR6, c[0x0][0x39c] ;  /* 0x00007380ff0677ac */ /* 0x000e240008000800 */
[----:B------:R-:W1:Y:S01]  /*82b30*/  LDL.LU R4, [R1+0x1ea0] ;  /* 0x001ea00001047983 */ /* 0x000e620000300800 */
[----:B------:R-:W-:-:S03]  /*82b40*/  SHF.R.S32.HI R0, RZ, 0x8, R0 ;  /* 0x00000008ff007819 */ /* 0x000fc60000011400 */
[----:B--2---:R2:W-:Y:S04]  /*82b50*/  @P3 STG.E.U8 desc[UR20][R2.64], R12 ;  /* 0x0000000c02003986 */ /* 0x0045e8000c101114 */
[----:B--2---:R-:W0:Y:S01]  /*82b60*/  LDL.LU R3, [R1+0x1e8c] ;  /* 0x001e8c0001037983 */ /* 0x004e220000300800 */
[----:B----4-:R-:W-:-:S03]  /*82b70*/  F2FP.SATFINITE.E5M2.F32.PACK_AB_MERGE_C R14, R15, R14, RZ ;  /* 0x0000000e0f0e723e */ /* 0x010fc600048060ff */
[----:B------:R-:W-:Y:S01]  /*82b80*/  @P0 STG.E.U8 desc[UR20][R8.64], R0 ;  /* 0x0000000008000986 */ /* 0x000fe2000c101114 */
[----:B------:R-:W-:Y:S01]  /*82b90*/  ISETP.LT.AND P0, PT, R5, UR5, !P1 ;  /* 0x0000000505007c0c */ /* 0x000fe2000cf01270 */
[----:B------:R-:W2:Y:S02]  /*82ba0*/  LDCU UR5, c[0x0][0x39c] ;  /* 0x00007380ff0577ac */ /* 0x000ea40008000800 */
[----:B------:R4:W-:Y:S04]  /*82bb0*/  @P2 STG.E.U8 desc[UR20][R18.64], R14 ;  /* 0x0000000e12002986 */ /* 0x0009e8000c101114 */
[----:B----4-:R-:W4:Y:S04]  /*82bc0*/  LDL.LU.64 R18, [R1+0x26c0] ;  /* 0x0026c00001127983 */ /* 0x010f280000300a00 */
[----:B------:R-:W2:Y:S01]  /*82bd0*/  LDL.LU R5, [R1+0x1e90] ;  /* 0x001e900001057983 */ /* 0x000ea20000300800 */
[----:B------:R-:W-:-:S02]  /*82be0*/  PRMT R2, R14, 0x9910, RZ ;  /* 0x000099100e027816 */ /* 0x000fc400000000ff */
[----:B-1----:R-:W-:Y:S01]  /*82bf0*/  ISETP.LT.AND P2, PT, R4, UR4, !P1 ;  /* 0x0000000404007c0c */ /* 0x002fe2000cf41270 */
[----:B------:R-:W4:Y:S01]  /*82c00*/  LDL.LU.64 R14, [R1+0x310] ;  /* 0x00031000010e7983 */ /* 0x000f220000300a00 */
[----:B-----5:R-:W-:Y:S01]  /*82c10*/  F2FP.SATFINITE.E5M2.F32.PACK_AB_MERGE_C R16, R17, R16, RZ ;  /* 0x000000101110723e */ /* 0x020fe200048060ff */
[----:B------:R-:W-:Y:S01]  /*82c20*/  IMAD.MOV.U32 R0, RZ, RZ, R2 ;  /* 0x000000ffff007224 */ /* 0x000fe200078e0002 */
[----:B------:R-:W-:Y:S01]  /*82c30*/  ISETP.LT.AND P3, PT, R11, UR8, !P1 ;  /* 0x000000080b007c0c */ /* 0x000fe2000cf61270 */
[----:B------:R-:W5:Y:S01]  /*82c40*/  LDL.LU R4, [R1+0x1e94] ;  /* 0x001e940001047983 */ /* 0x000f620000300800 */
[----:B------:R-:W-:Y:S01]  /*82c50*/  PRMT R2, R16, 0x9910, RZ ;  /* 0x0000991010027816 */ /* 0x000fe200000000ff */
[----:B------:R-:W5:Y:S01]  /*82c60*/  LDCU UR4, c[0x0][0x39c] ;  /* 0x00007380ff0477ac */ /* 0x000f620008000800 */
[----:B------:R-:W-:Y:S01]  /*82c70*/  SHF.R.S32.HI R0, RZ, 0x8, R0 ;  /* 0x00000008ff007819 */ /* 0x000fe20000011400 */
[----:B------:R-:W4:Y:S01]  /*82c80*/  LDL.LU.64 R12, [R1+0x300] ;  /* 0x00030000010c7983 */ /* 0x000f220000300a00 */
[----:B------:R-:W1:Y:S03]  /*82c90*/  LDCU UR8, c[0x0][0x39c] ;  /* 0x00007380ff0877ac */ /* 0x000e660008000800 */
[----:B---3--:R-:W-:Y:S04]  /*82ca0*/  @P5 STG.E.U8 desc[UR20][R6.64], R0 ;  /* 0x0000000006005986 */ /* 0x008fe8000c101114 */
[----:B------:R-:W3:Y:S04]  /*82cb0*/  LDL.LU.64 R10, [R1+0x2e0] ;  /* 0x0002e000010a7983 */ /* 0x000ee80000300a00 */
[----:B------:R1:W-:Y:S04]  /*82cc0*/  @P4 STG.E.U8 desc[UR20][R20.64], R16 ;  /* 0x0000001014004986 */ /* 0x0003e8000c101114 */
[----:B-1----:R-:W3:Y:S01]  /*82cd0*/  LDL.LU.64 R20, [R1+0x26b8] ;  /* 0x0026b80001147983 */ /* 0x002ee20000300a00 */
[----:B------:R-:W-:-:S05]  /*82ce0*/  IMAD.MOV.U32 R0, RZ, RZ, R2 ;  /* 0x000000ffff007224 */ /* 0x000fca00078e0002 */
[----:B------:R-:W-:-:S05]  /*82cf0*/  SHF.R.S32.HI R0, RZ, 0x8, R0 ;  /* 0x00000008ff007819 */ /* 0x000fca0000011400 */
[----:B------:R1:W-:Y:S01]  /*82d00*/  @P3 STG.E.U8 desc[UR20][R22.64], R0 ;  /* 0x0000000016003986 */ /* 0x0003e2000c101114 */
[----:B0-----:R-:W-:Y:S01]  /*82d10*/  ISETP.LT.AND P5, PT, R3, UR6, !P1 ;  /* 0x0000000603007c0c */ /* 0x001fe2000cfa1270 */
[----:B------:R-:W0:Y:S02]  /*82d20*/  LDCU UR6, c[0x0][0x39c] ;  /* 0x00007380ff0677ac */ /* 0x000e240008000800 */
[----:B------:R-:W0:Y:S04]  /*82d30*/  LDL.LU R3, [R1+0x1e7c] ;  /* 0x001e7c0001037983 */ /* 0x000e280000300800 */
[----:B-1----:R-:W3:Y:S04]  /*82d40*/  LDL.LU.64 R22, [R1+0x26b0] ;  /* 0x0026b00001167983 */ /* 0x002ee80000300a00 */
[----:B------:R-:W3:Y:S01]  /*82d50*/  LDL.LU R9, [R1+0x1e80] ;  /* 0x001e800001097983 */ /* 0x000ee20000300800 */
[----:B--2---:R-:W-:Y:S01]  /*82d60*/  ISETP.LT.AND P4, PT, R5, UR5, !P1 ;  /* 0x0000000505007c0c */ /* 0x004fe2000cf81270 */
[----:B------:R-:W1:Y:S02]  /*82d70*/  LDCU UR5, c[0x0][0x39c] ;  /* 0x00007380ff0577ac */ /* 0x000e640008000800 */
[----:B------:R-:W2:Y:S01]  /*82d80*/  LDL.LU R5, [R1+0x1e88] ;  /* 0x001e880001057983 */ /* 0x000ea20000300800 */
[----:B-----5:R-:W-:Y:S01]  /*82d90*/  ISETP.LT.AND P3, PT, R4, UR4, !P1 ;  /* 0x0000000404007c0c */ /* 0x020fe2000cf61270 */
[----:B------:R-:W5:Y:S02]  /*82da0*/  LDCU UR4, c[0x0][0x39c] ;  /* 0x00007380ff0477ac */ /* 0x000f640008000800 */
[----:B------:R-:W5:Y:S01]  /*82db0*/  LDL.LU R4, [R1+0x1e70] ;  /* 0x001e700001047983 */ /* 0x000f620000300800 */
[----:B----4-:R-:W-:-:S03]  /*82dc0*/  F2FP.SATFINITE.E5M2.F32.PACK_AB_MERGE_C R18, R19, R18, RZ ;  /* 0x000000121312723e */ /* 0x010fc600048060ff */
[----:B------:R-:W4:Y:S01]  /*82dd0*/  LDL.LU.64 R6, [R1+0x2d0] ;  /* 0x0002d00001067983 */ /* 0x000f220000300a00 */
[----:B------:R-:W-:-:S05]  /*82de0*/  PRMT R2, R18, 0x9910, RZ ;  /* 0x0000991012027816 */ /* 0x000fca00000000ff */
[----:B------:R-:W-:Y:S01]  /*82df0*/  IMAD.MOV.U32 R0, RZ, RZ, R2 ;  /* 0x000000ffff007224 */ /* 0x000fe200078e0002 */
[----:B------:R-:W-:Y:S04]  /*82e00*/  @P0 STG.E.U8 desc[UR20][R14.64], R18 ;  /* 0x000000120e000986 */ /* 0x000fe8000c101114 */
[----:B------:R-:W-:-:S05]  /*82e10*/  SHF.R.S32.HI R0, RZ, 0x8, R0 ;  /* 0x00000008ff007819 */ /* 0x000fca0000011400 */
[----:B------:R1:W-:Y:S04]  /*82e20*/  @P2 STG.E.U8 desc[UR20][R24.64], R0 ;  /* 0x0000000018002986 */ /* 0x0003e8000c101114 */
[----:B-1----:R-:W4:Y:S04]  /*82e30*/  LDL.LU.64 R24, [R1+0x26a8] ;  /* 0x0026a80001187983 */ /* 0x002f280000300a00 */
[----:B------:R-:W4:Y:S01]  /*82e40*/  LDL.LU R8, [R1+0x1e74] ;  /* 0x001e740001087983 */ /* 0x000f220000300800 */
[----:B---3--:R-:W-:-:S04]  /*82e50*/  F2FP.SATFINITE.E5M2.F32.PACK_AB_MERGE_C R20, R21, R20, RZ ;  /* 0x000000141514723e */ /* 0x008fc800048060ff */
[----:B------:R-:W-:-:S05]  /*82e60*/  PRMT R2, R20, 0x9910, RZ ;  /* 0x0000991014027816 */ /* 0x000fca00000000ff */
[----:B------:R-:W-:Y:S01]  /*82e70*/  IMAD.MOV.U32 R0, RZ, RZ, R2 ;  /* 0x000000ffff007224 */ /* 0x000fe200078e0002 */
[----:B------:R-:W-:Y:S04]  /*82e80*/  @P5 STG.E.U8 desc[UR20][R12.64], R20 ;  /* 0x000000140c005986 */ /* 0x000fe8000c101114 */
[----:B------:R-:W-:-:S05]  /*82e90*/  SHF.R.S32.HI R0, RZ, 0x8, R0 ;  /* 0x00000008ff007819 */ /* 0x000fca0000011400 */
[----:B------:R-:W-:Y:S01]  /*82ea0*/  @P4 STG.E.U8 desc[UR20][R10.64], R0 ;  /* 0x000000000a004986 */ /* 0x000fe2000c101114 */
[----:B0-----:R-:W-:Y:S01]  /*82eb0*/  ISETP.LT.AND P0, PT, R3, UR6, !P1 ;  /* 0x0000000603007c0c */ /* 0x001fe2000cf01270 */
[----:B------:R-:W0:Y:S02]  /*82ec0*/  LDCU UR6, c[0x0][0x39c] ;  /* 0x00007380ff0677ac */ /* 0x000e240008000800 */
[----:B------:R-:W3:Y:S01]  /*82ed0*/  LDL.LU R3, [R1+0x1e78] ;  /* 0x001e780001037983 */ /* 0x000ee20000300800 */
[----:B------:R-:W-:-:S05]  /*82ee0*/  F2FP.SATFINITE.E5M2.F32.PACK_AB_MERGE_C R22, R23, R22, RZ ;  /* 0x000000161716723e */ /* 0x000fca00048060ff */
[----:B------:R1:W-:Y:S01]  /*82ef0*/  @P3 STG.E.U8 desc[UR20][R26.64], R22 ;  /* 0x000000161a003986 */ /* 0x0003e2000c101114 */
[----:B--2---:R-:W-:Y:S01]  /*82f00*/  ISETP.LT.AND P5, PT, R5, UR8, !P1 ;  /* 0x0000000805007c0c */ /* 0x004fe2000cfa1270 */
[----:B------:R-:W2:Y:S02]  /*82f10*/  LDCU UR8, c[0x0][0x39c] ;  /* 0x00007380ff0877ac */ /* 0x000ea40008000800 */
[----:B------:R-:W2:Y:S04]  /*82f20*/  LDL.LU R5, [R1+0x1e64] ;  /* 0x001e640001057983 */ /* 0x000ea80000300800 */
[----:B-1----:R-:W2:Y:S01]  /*82f30*/  LDL.LU.64 R26, [R1+0x26a0] ;  /* 0x0026a000011a7983 */ /* 0x002ea20000300a00 */
[----:B-----5:R-:W-:Y:S01]  /*82f40*/  ISETP.LT.AND P4, PT, R4, UR4, !P1 ;  /* 0x0000000404007c0c */ /* 0x020fe2000cf81270 */
[----:B------:R-:W1:Y:S02]  /*82f50*/  LDCU UR4, c[0x0][0x39c] ;  /* 0x00007380ff0477ac */ /* 0x000e640008000800 */
[----:B------:R-:W5:Y:S04]  /*82f60*/  LDL.LU R4, [R1+0x1e68] ;  /* 0x001e680001047983 */ /* 0x000f680000300800 */
[----:B------:R-:W5:Y:S01]  /*82f70*/  LDL.LU.64 R16, [R1+0x2b8] ;  /* 0x0002b80001107983 */ /* 0x000f620000300a00 */
[----:B------:R-:W-:Y:S01]  /*82f80*/  ISETP.LT.AND P2, PT, R9, UR5, !P1 ;  /* 0x0000000509007c0c */ /* 0x000fe2000cf41270 */
[----:B------:R-:W3:Y:S01]  /*82f90*/  LDCU UR5, c[0x0][0x39c] ;  /* 0x00007380ff0577ac */ /* 0x000ee20008000800 */
[----:B------:R-:W-:Y:S01]  /*82fa0*/  PRMT R2, R22, 0x9910, RZ ;  /* 0x0000991016027816 */ /* 0x000fe200000000ff */
[----:B------:R-:W5:Y:S04]  /*82fb0*/  LDL.LU R14, [R1+0x1e6c] ;  /* 0x001e6c00010e7983 */ /* 0x000f680000300800 */
[----:B------:R-:W-:-:S05]  /*82fc0*/  IMAD.MOV.U32 R0, RZ, RZ, R2 ;  /* 0x000000ffff007224 */ /* 0x000fca00078e0002 */
[----:B------:R-:W-:-:S05]  /*82fd0*/  SHF.R.S32.HI R0, RZ, 0x8, R0 ;  /* 0x00000008ff007819 */ /* 0x000fca0000011400 */
[----:B----4-:R4:W-:Y:S01]  /*82fe0*/  @P0 STG.E.U8 desc[UR20][R6.64], R0 ;  /* 0x0000000006000986 */ /* 0x0109e2000c101114 */
[----:B------:R-:W-:-:S03]  /*82ff0*/  F2FP.SATFINITE.E5M2.F32.PACK_AB_MERGE_C R24, R25, R24, RZ ;  /* 0x000000181918723e */ /* 0x000fc600048060ff */
[----:B----4-:R-:W4:Y:S01]  /*83000*/  LDL.LU R7, [R1+0x1e54] ;  /* 0x001e540001077983 */ /* 0x010f220000300800 */
[----:B------:R-:W-:-:S03]  /*83010*/  PRMT R2, R24, 0x9910, RZ ;  /* 0x0000991018027816 */ /* 0x000fc600000000ff */
[----:B------:R-:W4:Y:S04]  /*83020*/  LDL.LU.64 R12, [R1+0x2a8] ;  /* 0x0002a800010c7983 */ /* 0x000f280000300a00 */
[----:B------:R0:W-:Y:S01]  /*83030*/  @P2 STG.E.U8 desc[UR20][R28.64], R24 ;  /* 0x000000181c002986 */ /* 0x0001e2000c101114 */
[----:B------:R-:W-:-:S05]  /*83040*/  IMAD.MOV.U32 R0, RZ, RZ, R2 ;  /* 0x000000ffff007224 */ /* 0x000fca00078e0002 */
[----:B------:R-:W-:-:S05]  /*83050*/  SHF.R.S32.HI R0, RZ, 0x8, R0 ;  /* 0x00000008ff007819 */ /* 0x000fca0000011400 */
[----:B------:R1:W-:Y:S01]  /*83060*/  @P5 STG.E.U8 desc[UR20][R30.64], R0 ;  /* 0x000000001e005986 */ /* 0x0003e2000c101114 */
[----:B0-----:R-:W-:Y:S01]  /*83070*/  ISETP.LT.AND P3, PT, R8, UR6, !P1 ;  /* 0x0000000608007c0c */ /* 0x001fe2000cf61270 */
[----:B------:R-:W0:Y:S01]  /*83080*/  LDCU UR6, c[0x0][0x39c] ;  /* 0x00007380ff0677ac */ /* 0x000e220008000800 */
[----:B---3--:R-:W-:Y:S01]  /*83090*/  ISETP.LT.AND P0, PT, R3, UR5, !P1 ;  /* 0x0000000503007c0c */ /* 0x008fe2000cf01270 */
[----:B------:R-:W3:Y:S01]  /*830a0*/  LDCU UR5, c[0x0][0x39c] ;  /* 0x00007380ff0577ac */ /* 0x000ee20008000800 */
[----:B------:R-:W3:Y:S04]  /*830b0*/  LDL.LU R3, [R1+0x1e5c] ;  /* 0x001e5c0001037983 */ /* 0x000ee80000300800 */
[----:B------:R-:W3:Y:S04]  /*830c0*/  LDL.LU.64 R10, [R1+0x2a0] ;  /* 0x0002a000010a7983 */ /* 0x000ee80000300a00 */
[----:B------:R-:W3:Y:S04]  /*830d0*/  LDL.LU.64 R28, [R1+0x2698] ;  /* 0x00269800011c7983 */ /* 0x000ee80000300a00 */
[----:B------:R-:W3:Y:S04]  /*830e0*/  LDL.LU R6, [R1+0x1e60] ;  /* 0x001e600001067983 */ /* 0x000ee80000300800 */
[----:B-1----:R-:W3:Y:S01]  /*830f0*/  LDL.LU.64 R30, [R1+0x2690] ;  /* 0x00269000011e7983 */ /* 0x002ee20000300a00 */
[----:B--2---:R-:W-:-:S04]  /*83100*/  F2FP.SATFINITE.E5M2.F32.PACK_AB_MERGE_C R26, R27, R26, RZ ;  /* 0x0000001a1b1a723e */ /* 0x004fc800048060ff */
[----:B------:R-:W-:-:S05]  /*83110*/  PRMT R2, R26, 0x9910, RZ ;  /* 0x000099101a027816 */ /* 0x000fca00000000ff */
[----:B------:R-:W-:Y:S01]  /*83120*/  IMAD.MOV.U32 R0, RZ, RZ, R2 ;  /* 0x000000ffff007224 */ /* 0x000fe200078e0002 */
[----:B------:R-:W-:Y:S01]  /*83130*/  ISETP.LT.AND P2, PT, R5, UR4, !P1 ;  /* 0x0000000405007c0c */ /* 0x000fe2000cf41270 */
[----:B-----5:R-:W-:Y:S01]  /*83140*/  @P4 STG.E.U8 desc[UR20][R16.64], R26 ;  /* 0x0000001a10004986 */ /* 0x020fe2000c101114 */
[----:B0-----:R-:W-:Y:S01]  /*83150*/  ISETP.LT.AND P5, PT, R4, UR6, !P1 ;  /* 0x0000000604007c0c */ /* 0x001fe2000cfa1270 */
[----:B------:R-:W4:Y:S01]  /*83160*/  LDCU UR4, c[0x0][0x39c] ;  /* 0x00007380ff0477ac */ /* 0x000f220008000800 */
[----:B------:R-:W-:Y:S01]  /*83170*/  SHF.R.S32.HI R0, RZ, 0x8, R0 ;  /* 0x00000008ff007819 */ /* 0x000fe20000011400 */
[----:B------:R-:W2:Y:S01]  /*83180*/  LDL.LU R5, [R1+0x1e48] ;  /* 0x001e480001057983 */ /* 0x000ea20000300800 */
[----:B------:R-:W0:Y:S03]  /*83190*/  LDCU UR6, c[0x0][0x39c] ;  /* 0x00007380ff0677ac */ /* 0x000e260008000800 */
[----:B------:R-:W5:Y:S04]  /*831a0*/  LDL.LU.64 R8, [R1+0x290] ;  /* 0x0002900001087983 */ /* 0x000f680000300a00 */
[----:B------:R-:W2:Y:S04]  /*831b0*/  LDL.LU R4, [R1+0x1e4c] ;  /* 0x001e4c0001047983 */ /* 0x000ea80000300800 */
[----:B------:R1:W-:Y:S04]  /*831c0*/  @P3 STG.E.U8 desc[UR20][R32.64], R0 ;  /* 0x0000000020003986 */ /* 0x0003e8000c101114 */
[----:B-1----:R-:W2:Y:S01]  /*831d0*/  LDL.LU.64 R32, [R1+0x2688] ;  /* 0x0026880001207983 */ /* 0x002ea20000300a00 */
[----:B----4-:R-:W-:Y:S01]  /*831e0*/  ISETP.LT.AND P3, PT, R7, UR4, !P1 ;  /* 0x0000000407007c0c */ /* 0x010fe2000cf61270 */
[----:B------:R-:W1:Y:S02]  /*831f0*/  LDCU UR4, c[0x0][0x39c] ;  /* 0x00007380ff0477ac */ /* 0x000e640008000800 */
[----:B------:R-:W4:Y:S01]  /*83200*/  LDL.LU R7, [R1+0x1e50] ;  /* 0x001e500001077983 */ /* 0x000f220000300800 */
[----:B---3--:R-:W-:Y:S01]  /*83210*/  ISETP.LT.AND P4, PT, R14, UR5, !P1 ;  /* 0x000000050e007c0c */ /* 0x008fe2000cf81270 */
[----:B------:R-:W3:Y:S01]  /*83220*/  LDCU UR5, c[0x0][0x39c] ;  /* 0x00007380ff0577ac */ /* 0x000ee20008000800 */
[----:B------:R-:W-:-:S04]  /*83230*/  F2FP.SATFINITE.E5M2.F32.PACK_AB_MERGE_C R28, R29, R28, RZ ;  /* 0x0000001c1d1c723e */ /* 0x000fc800048060ff */
[----:B------:R-:W-:-:S05]  /*83240*/  PRMT R2, R28, 0x9910, RZ ;  /* 0x000099101c027816 */ /* 0x000fca00000000ff */
[----:B------:R-:W-:Y:S01]  /*83250*/  IMAD.MOV.U32 R0, RZ, RZ, R2 ;  /* 0x000000ffff007224 */ /* 0x000fe200078e0002 */
[----:B------:R-:W-:-:S04]  /*83260*/  F2FP.SATFINITE.E5M2.F32.PACK_AB_MERGE_C R30, R31, R30, RZ ;  /* 0x0000001e1f1e723e */ /* 0x000fc800048060ff */
[----:B------:R-:W-:Y:S01]  /*83270*/  SHF.R.S32.HI R0, RZ, 0x8, R0 ;  /* 0x00000008ff007819 */ /* 0x000fe20000011400 */
[----:B------:R-:W-:Y:S01]  /*83280*/  @P0 STG.E.U8 desc[UR20][R12.64], R28 ;  /* 0x0000001c0c000986 */ /* 0x000fe2000c101114 */
[----:B------:R-:W-:Y:S01]  /*83290*/  ISETP.LT.AND P0, PT, R3, UR8, !P1 ;  /* 0x0000000803007c0c */ /* 0x000fe2000cf01270 */
[----:B------:R-:W0:Y:S02]  /*832a0*/  LDCU UR8, c[0x0][0x39c] ;  /* 0x00007380ff0877ac */ /* 0x000e240008000800 */
[----:B------:R-:W-:Y:S04]  /*832b0*/  @P2 STG.E.U8 desc[UR20][R10.64], R0 ;  /* 0x000000000a002986 */ /* 0x000fe8000c101114 */
[----:B------:R-:W4:Y:S04]  /*832c0*/  LDL.LU R3, [R1+0x1e38] ;  /* 0x001e380001037983 */ /* 0x000f280000300800 */
[----:B------:R0:W-:Y:S04]  /*832d0*/  @P5 STG.E.U8 desc[UR20][R34.64], R30 ;  /* 0x0000001e22005986 */ /* 0x0001e8000c101114 */
[----:B0-----:R-:W4:Y:S01]  /*832e0*/  LDL.LU.64 R34, [R1+0x2680] ;  /* 0x0026800001227983 */ /* 0x001f220000300a00 */
[----:B------:R-:W-:-:S03]  /*832f0*/  PRMT R2, R30, 0x9910, RZ ;  /* 0x000099101e027816 */ /* 0x000fc600000000ff */
[----:B------:R-:W4:Y:S02]  /*83300*/  LDL.LU.64 R16, [R1+0x558] ;  /* 0x0005580001107983 */ /* 0x000f240000300a00 */
[----:B------:R-:W-:Y:S01]  /*83310*/  IMAD.MOV.U32 R0, RZ, RZ, R2 ;  /* 0x000000ffff007224 */ /* 0x000fe200078e0002 */
[----:B------:R-:W-:Y:S01]  /*83320*/  ISETP.LT.AND P2, PT, R6, UR6, !P1 ;  /* 0x0000000606007c0c */ /* 0x000fe2000cf41270 */
[----:B------:R-:W4:Y:S01]  /*83330*/  LDL.LU R14, [R1+0x1e40] ;  /* 0x001e4000010e7983 */ /* 0x000f220000300800 */
[----:B--2---:R-:W-:-:S03]  /*83340*/  F2FP.SATFINITE.E5M2.F32.PACK_AB_MERGE_C R32, R33, R32, RZ ;  /* 0x000000202120723e */ /* 0x004fc600048060ff */
[----:B------:R-:W2:Y:S01]  /*83350*/  LDL.LU R6, [R1+0x1e44] ;  /* 0x001e440001067983 */ /* 0x000ea20000300800 */
[----:B------:R-:W-:Y:S01]  /*83360*/  SHF.R.S32.HI R0, RZ, 0x8, R0 ;  /* 0x00000008ff007819 */ /* 0x000fe20000011400 */
[----:B------:R-:W4:Y:S02]  /*83370*/  LDCU UR6, c[0x0][0x39c] ;  /* 0x00007380ff0677ac */ /* 0x000f240008000800 */
[----:B------:R-:W2:Y:S04]  /*83380*/  LDL.LU.64 R12, [R1+0x568] ;  /* 0x00056800010c7983 */ /* 0x000ea80000300a00 */
[----:B-----5:R0:W-:Y:S01]  /*83390*/  @P4 STG.E.U8 desc[UR20][R8.64], R0 ;  /* 0x0000000008004986 */ /* 0x0201e2000c101114 */
[----:B-1----:R-:W-:Y:S01]  /*833a0*/  ISETP.LT.AND P4, PT, R4, UR4, !P1 ;  /* 0x0000000404007c0c */ /* 0x002fe2000cf81270 */
[----:B------:R-:W1:Y:S02]  /*833b0*/  LDCU UR4, c[0x0][0x39c] ;  /* 0x00007380ff0477ac */ /* 0x000e640008000800 */
[----:B------:R-:W5:Y:S01]  /*833c0*/  LDL.LU R4, [R1+0x1e28] ;  /* 0x001e280001047983 */ /* 0x000f620000300800 */
[----:B------:R-:W-:-:S03]  /*833d0*/  PRMT R2, R32, 0x9910, RZ ;  /* 0x0000991020027816 */ /* 0x000fc600000000ff */
[----:B------:R-:W5:Y:S04]  /*833e0*/  LDL.LU.64 R10, [R1+0x560] ;  /* 0x00056000010a7983 */ /* 0x000f680000300a00 */
[----:B------:R1:W-:Y:S01]  /*833f0*/  @P3 STG.E.U8 desc[UR20][R36.64], R32 ;  /* 0x0000002024003986 */ /* 0x0003e2000c101114 */
[----:B0-----:R-:W-:-:S03]  /*83400*/  IMAD.MOV.U32 R0, RZ, RZ, R2 ;  /* 0x000000ffff007224 */ /* 0x001fc600078e0002 */
[----:B-1----:R-:W5:Y:S02]  /*83410*/  LDL.LU.64 R36, [R1+0x2678] ;  /* 0x0026780001247983 */ /* 0x002f640000300a00 */
[----:B------:R-:W-:Y:S02]  /*83420*/  SHF.R.S32.HI R0, RZ, 0x8, R0 ;  /* 0x00000008ff007819 */ /* 0x000fe40000011400 */
[----:B---3--:R-:W-:Y:S01]  /*83430*/  ISETP.LT.AND P5, PT, R5, UR5, !P1 ;  /* 0x0000000505007c0c */ /* 0x008fe2000cfa1270 */
[----:B------:R-:W0:Y:S01]  /*83440*/  LDCU UR5, c[0x0][0x39c] ;  /* 0x00007380ff0577ac */ /* 0x000e220008000800 */
[----:B------:R-:W3:Y:S04]  /*83450*/  LDL.LU R5, [R1+0x1e2c] ;  /* 0x001e2c0001057983 */ /* 0x000ee80000300800 */
[----:B------:R1:W-:Y:S04]  /*83460*/  @P0 STG.E.U8 desc[UR20][R38.64], R0 ;  /* 0x0000000026000986 */ /* 0x0003e8000c101114 */
[----:B-1----:R-:W3:Y:S01]  /*83470*/  LDL.LU.64 R38, [R1+0x2670] ;  /* 0x0026700001267983 */ /* 0x002ee20000300a00 */
[----:B----4-:R-:W-:Y:S01]  /*83480*/  ISETP.LT.AND P3, PT, R7, UR6, !P1 ;  /* 0x0000000607007c0c */ /* 0x010fe2000cf61270 */
[----:B------:R-:W2:Y:S02]  /*83490*/  LDCU UR6, c[0x0][0x39c] ;  /* 0x00007380ff0677ac */ /* 0x000ea40008000800 */
[----:B------:R-:W4:Y:S04]  /*834a0*/  LDL.LU R7, [R1+0x1e34] ;  /* 0x001e340001077983 */ /* 0x000f280000300800 */
[----:B------:R-:W4:Y:S01]  /*834b0*/  LDL.LU.64 R8, [R1+0x278] ;  /* 0x0002780001087983 */ /* 0x000f220000300a00 */
[----:B------:R-:W-:-:S04]  /*834c0*/  F2FP.SATFINITE.E5M2.F32.PACK_AB_MERGE_C R34, R35, R34, RZ ;  /* 0x000000222322723e */ /* 0x000fc800048060ff */
[----:B------:R-:W-:-:S05]  /*834d0*/  PRMT R2, R34, 0x9910, RZ ;  /* 0x0000991022027816 */ /* 0x000fca00000000ff */
[----:B------:R-:W-:Y:S01]  /*834e0*/  IMAD.MOV.U32 R0, RZ, RZ, R2 ;  /* 0x000000ffff007224 */ /* 0x000fe200078e0002 */
[----:B0-----:R-:W-:Y:S01]  /*834f0*/  ISETP.LT.AND P0, PT, R3, UR5, !P1 ;  /* 0x0000000503007c0c */ /* 0x001fe2000cf01270 */
[----:B------:R-:W-:Y:S01]  /*83500*/  @P2 STG.E.U8 desc[UR20][R16.64], R34 ;  /* 0x0000002210002986 */ /* 0x000fe2000c101114 */
[----:B------:R-:W0:Y:S02]  /*83510*/  LDCU UR5, c[0x0][0x39c] ;  /* 0x00007380ff0577ac */ /* 0x000e240008000800 */
[----:B------:R-:W-:Y:S01]  /*83520*/  SHF.R.S32.HI R0, RZ, 0x8, R0 ;  /* 0x00000008ff007819 */ /* 0x000fe20000011400 */
[----:B------:R-:W4:Y:S04]  /*83530*/  LDL.LU R3, [R1+0x1e14] ;  /* 0x001e140001037983 */ /* 0x000f280000300800 */
[----:B------:R1:W-:Y:S04]  /*83540*/  @P5 STG.E.U8 desc[UR20][R40.64], R0 ;  /* 0x0000000028005986 */ /* 0x0003e8000c101114 */
[----:B-1----:R-:W4:Y:S01]  /*83550*/  LDL.LU.64 R40, [R1+0x2668] ;  /* 0x0026680001287983 */ /* 0x002f220000300a00 */
[----:B--2---:R-:W-:Y:S01]  /*83560*/  ISETP.LT.AND P5, PT, R6, UR6, !P1 ;  /* 0x0000000606007c0c */ /* 0x004fe2000cfa1270 */
[----:B------:R-:W1:Y:S01]  /*83570*/  LDCU UR6, c[0x0][0x39c] ;  /* 0x00007380ff0677ac */ /* 0x000e620008000800 */
[----:B-----5:R-:W-:Y:S01]  /*83580*/  F2FP.SATFINITE.E5M2.F32.PACK_AB_MERGE_C R36, R37, R36, RZ ;  /* 0x000000242524723e */ /* 0x020fe200048060ff */
[----:B------:R-:W2:Y:S03]  /*83590*/  LDL.LU R6, [R1+0x1e1c] ;  /* 0x001e1c0001067983 */ /* 0x000ea60000300800 */
[----:B------:R-:W-:-:S05]  /*835a0*/  PRMT R2, R36, 0x9910, RZ ;  /* 0x0000991024027816 */ /* 0x000fca00000000ff */
[----:B------:R-:W-:Y:S01]  /*835b0*/  IMAD.MOV.U32 R0, RZ, RZ, R2 ;  /* 0x000000ffff007224 */ /* 0x000fe200078e0002 */
[----:B------:R-:W-:Y:S04]  /*835c0*/  @P4 STG.E.U8 desc[UR20][R12.64], R36 ;  /* 0x000000240c004986 */ /* 0x000fe8000c101114 */
[----:B------:R-:W-:Y:S02]  /*835d0*/  SHF.R.S32.HI R0, RZ, 0x8, R0 ;  /* 0x00000008ff007819 */ /* 0x000fe40000011400 */
[----:B------:R-:W-:Y:S01]  /*835e0*/  ISETP.LT.AND P4, PT, R4, UR8, !P1 ;  /* 0x0000000804007c0c */ /* 0x000fe2000cf81270 */
[----:B------:R-:W5:Y:S01]  /*835f0*/  LDCU UR8, c[0x0][0x39c] ;  /* 0x00007380ff0877ac */ /* 0x000f620008000800 */
[----:B------:R-:W-:Y:S02]  /*83600*/  ISETP.LT.AND P2, PT, R14, UR4, !P1 ;  /* 0x000000040e007c0c */ /* 0x000fe4000cf41270 */
[----:B---3--:R-:W-:Y:S01]  /*83610*/  F2FP.SATFINITE.E5M2.F32.PACK_AB_MERGE_C R38, R39, R38, RZ ;  /* 0x000000262726723e */ /* 0x008fe200048060ff */
[----:B------:R-:W-:Y:S01]  /*83620*/  @P3 STG.E.U8 desc[UR20][R10.64], R0 ;  /* 0x000000000a003986 */ /* 0x000fe2000c101114 */
[----:B0-----:R-:W-:Y:S01]  /*83630*/  ISETP.LT.AND P3, PT, R5, UR5, !P1 ;  /* 0x0000000505007c0c */ /* 0x001fe2000cf61270 */
[----:B------:R-:W4:Y:S02]  /*83640*/  LDCU UR4, c[0x0][0x39c] ;  /* 0x00007380ff0477ac */ /* 0x000f240008000800 */
[----:B------:R-:W3:Y:S01]  /*83650*/  LDL.LU R4, [R1+0x1e24] ;  /* 0x001e240001047983 */ /* 0x000ee20000300800 */
[----:B------:R-:W-:Y:S01]  /*83660*/  PRMT R2, R38, 0x9910, RZ ;  /* 0x0000991026027816 */ /* 0x000fe200000000ff */
[----:B------:R-:W2:Y:S02]  /*83670*/  LDCU UR5, c[0x0][0x39c] ;  /* 0x00007380ff0577ac */ /* 0x000ea40008000800 */
[----:B------:R-:W5:Y:S04]  /*83680*/  LDL.LU.64 R14, [R1+0x260] ;  /* 0x00026000010e7983 */ /* 0x000f680000300a00 */
[----:B------:R-:W5:Y:S04]  /*83690*/  LDL.LU R5, [R1+0x1e08] ;  /* 0x001e080001057983 */ /* 0x000f680000300800 */
[----:B------:R0:W-:Y:S04]  /*836a0*/  @P0 STG.E.U8 desc[UR20][R42.64], R38 ;  /* 0x000000262a000986 */ /* 0x0001e8000c101114 */
[----:B0-----:R-:W5:Y:S01]  /*836b0*/  LDL.LU.64 R42, [R1+0x2660] ;  /* 0x00266000012a7983 */ /* 0x001f620000300a00 */
[----:B------:R-:W-:-:S03]  /*836c0*/  SHF.R.S32.HI R2, RZ, 0x8, R2 ;  /* 0x00000008ff027819 */ /* 0x000fc60000011402 */
[----:B------:R-:W5:Y:S01]  /*836d0*/  LDL.LU R12, [R1+0x1e10] ;  /* 0x001e1000010c7983 */ /* 0x000f620000300800 */
[----:B----4-:R-:W-:Y:S01]  /*836e0*/  ISETP.LT.AND P0, PT, R7, UR4, !P1 ;  /* 0x0000000407007c0c */ /* 0x010fe2000cf01270 */
[----:B------:R-:W3:Y:S02]  /*836f0*/  LDCU UR4, c[0x0][0x39c] ;  /* 0x00007380ff0477ac */ /* 0x000ee40008000800 */
[----:B------:R0:W-:Y:S04]  /*83700*/  @P2 STG.E.U8 desc[UR20][R8.64], R2 ;  /* 0x0000000208002986 */ /* 0x0001e8000c101114 */
[----:B0-----:R-:W4:Y:S01]  /*83710*/  LDL.LU.64 R8, [R1+0x250] ;  /* 0x0002500001087983 */ /* 0x001f220000300a00 */
[----:B-1----:R-:W-:Y:S01]  /*83720*/  ISETP.LT.AND P2, PT, R3, UR6, !P1 ;  /* 0x0000000603007c0c */ /* 0x002fe2000cf41270 */
[----:B------:R-:W0:Y:S02]  /*83730*/  LDCU UR6, c[0x0][0x39c] ;  /* 0x00007380ff0677ac */ /* 0x000e240008000800 */
[----:B------:R-:W4:Y:S04]  /*83740*/  LDL.LU R3, [R1+0x1e0c] ;  /* 0x001e0c0001037983 */ /* 0x000f280000300800 */
[----:B------:R-:W4:Y:S04]  /*83750*/  LDL.LU.64 R10, [R1+0x248] ;  /* 0x00024800010a7983 */ /* 0x000f280000300a00 */
[----:B------:R-:W4:Y:S01]  /*83760*/  LDL.LU R7, [R1+0x1e00] ;  /* 0x001e000001077983 */ /* 0x000f220000300800 */
[----:B------:R-:W-:-:S04]  /*83770*/  F2FP.SATFINITE.E5M2.F32.PACK_AB_MERGE_C R40, R41, R40, RZ ;  /* 0x000000282928723e */ /* 0x000fc800048060ff */
[----:B------:R-:W-:Y:S01]  /*83780*/  PRMT R0, R40, 0x9910, RZ ;  /* 0x0000991028007816 */ /* 0x000fe200000000ff */
[----:B------:R1:W-:Y:S03]  /*83790*/  @P5 STG.E.U8 desc[UR20][R44.64], R40 ;  /* 0x000000282c005986 */ /* 0x0003e6000c101114 */
[----:B------:R-:W-:Y:S01]  /*837a0*/  SHF.R.S32.HI R0, RZ, 0x8, R0 ;  /* 0x00000008ff007819 */ /* 0x000fe20000011400 */
[----:B-1----:R-:W4:Y:S04]  /*837b0*/  LDL.LU.64 R44, [R1+0x2658] ;  /* 0x00265800012c7983 */ /* 0x002f280000300a00 */
[----:B------:R1:W-:Y:S04]  /*837c0*/  @P4 STG.E.U8 desc[UR20][R46.64], R0 ;  /* 0x000000002e004986 */ /* 0x0003e8000c101114 */
[----:B-1----:R-:W4:Y:S01]  /*837d0*/  LDL.LU.64 R46, [R1+0x2650] ;  /* 0x00265000012e7983 */ /* 0x002f220000300a00 */
[----:B--2---:R-:W-:Y:S01]  /*837e0*/  ISETP.LT.AND P5, PT, R6, UR5, !P1 ;  /* 0x0000000506007c0c */ /* 0x004fe2000cfa1270 */
[----:B------:R-:W1:Y:S02]  /*837f0*/  LDCU UR5, c[0x0][0x39c] ;  /* 0x00007380ff0577ac */ /* 0x000e640008000800 */
[----:B------:R-:W2:Y:S01]  /*83800*/  LDL.LU R6, [R1+0x1dfc] ;  /* 0x001dfc0001067983 */ /* 0x000ea20000300800 */
[----:B---3--:R-:W-:Y:S01]  /*83810*/  ISETP.LT.AND P4, PT, R4, UR4, !P1 ;  /* 0x0000000404007c0c */ /* 0x008fe2000cf81270 */
[----:B------:R-:W3:Y:S02]  /*83820*/  LDCU UR4, c[0x0][0x39c] ;  /* 0x00007380ff0477ac */ /* 0x000ee40008000800 */
[----:B------:R-:W2:Y:S01]  /*83830*/  LDL.LU R4, [R1+0x1df8] ;  /* 0x001df80001047983 */ /* 0x000ea20000300800 */
[----:B-----5:R-:W-:-:S04]  /*83840*/  F2FP.SATFINITE.E5M2.F32.PACK_AB_MERGE_C R42, R43, R42, RZ ;  /* 0x0000002a2b2a723e */ /* 0x020fc800048060ff */
[----:B------:R-:W-:-:S04]  /*83850*/  PRMT R2, R42, 0x9910, RZ ;  /* 0x000099102a027816 */ /* 0x000fc800000000ff */
[----:B------:R-:W-:Y:S01]  /*83860*/  SHF.R.S32.HI R2, RZ, 0x8, R2 ;  /* 0x00000008ff027819 */ /* 0x000fe20000011402 */
[----:B------:R-:W-:Y:S04]  /*83870*/  @P3 STG.E.U8 desc[UR20][R14.64], R42 ;  /* 0x0000002a0e003986 */ /* 0x000fe8000c101114 */
[----:B------:R5:W-:Y:S04]  /*83880*/  @P0 STG.E.U8 desc[UR20][R48.64], R2 ;  /* 0x0000000230000986 */ /* 0x000be8000c101114 */
[----:B-----5:R-:W5:Y:S01]  /*83890*/  LDL.LU.64 R48, [R1+0x2648] ;  /* 0x0026480001307983 */ /* 0x020f620000300a00 */
[----:B0-----:R-:W-:Y:S01]  /*838a0*/  ISETP.LT.AND P3, PT, R5, UR6, !P1 ;  /* 0x0000000605007c0c */ /* 0x001fe2000cf61270 */
[----:B------:R-:W2:Y:S02]  /*838b0*/  LDCU UR6, c[0x0][0x39c] ;  /* 0x00007380ff0677ac */ /* 0x000ea40008000800 */
[----:B------:R-:W5:Y:S01]  /*838c0*/  LDL.LU R5, [R1+0x1dec] ;  /* 0x001dec0001057983 */ /* 0x000f620000300800 */
[----:B-1----:R-:W-:Y:S01]  /*838d0*/  ISETP.LT.AND P0, PT, R12, UR5, !P1 ;  /* 0x000000050c007c0c */ /* 0x002fe2000cf01270 */
[----:B------:R-:W0:Y:S01]  /*838e0*/  LDCU UR5, c[0x0][0x39c] ;  /* 0x00007380ff0577ac */ /* 0x000e220008000800 */
[----:B----4-:R-:W-:-:S04]  /*838f0*/  F2FP.SATFINITE.E5M2.F32.PACK_AB_MERGE_C R44, R45, R44, RZ ;  /* 0x0000002c2d2c723e */ /* 0x010fc800048060ff */
[----:B------:R-:W-:-:S04]  /*83900*/  PRMT R0, R44, 0x9910, RZ ;  /* 0x000099102c007816 */ /* 0x000fc800000000ff */
[----:B------:R-:W-:Y:S01]  /*83910*/  SHF.R.S32.HI R0, RZ, 0x8, R0 ;  /* 0x00000008ff007819 */ /* 0x000fe20000011400 */
[----:B------:R1:W-:Y:S01]  /*83920*/  @P2 STG.E.U8 desc[UR20][R8.64], R44 ;  /* 0x0000002c08002986 */ /* 0x0003e2000c101114 */
[----:B------:R-:W-:Y:S01]  /*83930*/  ISETP.LT.AND P2, PT, R3, UR8, !P1 ;  /* 0x0000000803007c0c */ /* 0x000fe2000cf41270 */
[----:B------:R-:W4:Y:S01]  /*83940*/  LDCU UR8, c[0x0][0x39c] ;  /* 0x00007380ff0877ac */ /* 0x000f220008000800 */
[----:B------:R-:W-:Y:S01]  /*83950*/  F2FP.SATFINITE.E5M2.F32.PACK_AB_MERGE_C R46, R47, R46, RZ ;  /* 0x0000002e2f2e723e */ /* 0x000fe200048060ff */
[----:B------:R-:W-:Y:S04]  /*83960*/  @P5 STG.E.U8 desc[UR20][R10.64], R0 ;  /* 0x000000000a005986 */ /* 0x000fe8000c101114 */
[----:B-1----:R-:W4:Y:S01]  /*83970*/  LDL.LU R9, [R1+0x1de8] ;  /* 0x001de80001097983 */ /* 0x002f220000300800 */
[----:B------:R-:W-:-:S03]  /*83980*/  PRMT R3, R46, 0x9910, RZ ;  /* 0x000099102e037816 */ /* 0x000fc600000000ff */
[----:B------:R-:W4:Y:S04]  /*83990*/  LDL.LU R8, [R1+0x1de4] ;  /* 0x001de40001087983 */ /* 0x000f280000300800 */
[----:B------:R1:W-:Y:S01]  /*839a0*/  @P4 STG.E.U8 desc[UR20][R50.64], R46 ;  /* 0x0000002e32004986 */ /* 0x0003e2000c101114 */
[----:B------:R-:W-:-:S03]  /*839b0*/  IMAD.MOV.U32 R2, RZ, RZ, R3 ;  /* 0x000000ffff027224 */ /* 0x000fc600078e0003 */
[----:B-1----:R-:W4:Y:S02]  /*839c0*/  LDL.LU.64 R50, [R1+0x2640] ;  /* 0x0026400001327983 */ /* 0x002f240000300a00 */
[----:B------:R-:W-:Y:S02]  /*839d0*/  SHF.R.S32.HI R2, RZ, 0x8, R2 ;  /* 0x00000008ff027819 */ /* 0x000fe40000011402 */
[----:B---3--:R-:W-:Y:S01]  /*839e0*/  ISETP.LT.AND P5, PT, R7, UR4, !P1 ;  /* 0x0000000407007c0c */ /* 0x008fe2000cfa1270 */
[----:B------:R-:W1:Y:S01]  /*839f0*/  LDCU UR4, c[0x0][0x39c] ;  /* 0x00007380ff0477ac */ /* 0x000e620008000800 */
[----:B------:R-:W3:Y:S04]  /*83a00*/  LDL.LU R7, [R1+0x1ddc] ;  /* 0x001ddc0001077983 */ /* 0x000ee80000300800 */
[----:B------:R0:W-:Y:S04]  /*83a10*/  @P3 STG.E.U8 desc[UR20][R52.64], R2 ;  /* 0x0000000234003986 */ /* 0x0001e8000c101114 */
[----:B0-----:R-:W3:Y:S01]  /*83a20*/  LDL.LU.64 R52, [R1+0x2638] ;  /* 0x0026380001347983 */ /* 0x001ee20000300a00 */
[----:B--2---:R-:W-:Y:S01]  /*83a30*/  ISETP.LT.AND P4, PT, R6, UR6, !P1 ;  /* 0x0000000606007c0c */ /* 0x004fe2000cf81270 */
[----:B------:R-:W4:Y:S02]  /*83a40*/  LDCU UR6, c[0x0][0x39c] ;  /* 0x00007380ff0677ac */ /* 0x000f240008000800 */
[----:B------:R-:W2:Y:S01]  /*83a50*/  LDL.LU R6, [R1+0x1dd8] ;  /* 0x001dd80001067983 */ /* 0x000ea20000300800 */
[----:B------:R-:W-:Y:S01]  /*83a60*/  ISETP.LT.AND P3, PT, R4, UR5, !P1 ;  /* 0x0000000504007c0c */ /* 0x000fe2000cf61270 */
[----:B------:R-:W0:Y:S01]  /*83a70*/  LDCU UR5, c[0x0][0x39c] ;  /* 0x00007380ff0577ac */ /* 0x000e220008000800 */
[----:B-----5:R-:W-:-:S05]  /*83a80*/  F2FP.SATFINITE.E5M2.F32.PACK_AB_MERGE_C R48, R49, R48, RZ ;  /* 0x000000303130723e */ /* 0x020fca00048060ff */
[----:B------:R5:W-:Y:S04]  /*83a90*/  @P0 STG.E.U8 desc[UR20][R54.64], R48 ;  /* 0x0000003036000986 */ /* 0x000be8000c101114 */
[----:B-----5:R-:W5:Y:S04]  /*83aa0*/  LDL.LU.64 R54, [R1+0x2630] ;  /* 0x0026300001367983 */ /* 0x020f680000300a00 */
[----:B------:R-:W2:Y:S01]  /*83ab0*/  LDL.LU R4, [R1+0x1dd4] ;  /* 0x001dd40001047983 */ /* 0x000ea20000300800 */
[----:B------:R-:W-:-:S05]  /*83ac0*/  PRMT R3, R48, 0x9910, RZ ;  /* 0x0000991030037816 */ /* 0x000fca00000000ff */
[----:B------:R-:W-:-:S05]  /*83ad0*/  IMAD.MOV.U32 R0, RZ, RZ, R3 ;  /* 0x000000ffff007224 */ /* 0x000fca00078e0003 */
[----:B------:R-:W-:Y:S02]  /*83ae0*/  SHF.R.S32.HI R0, RZ, 0x8, R0 ;  /* 0x00000008ff007819 */ /* 0x000fe40000011400 */
[----:B-1----:R-:W-:Y:S01]  /*83af0*/  ISETP.LT.AND P0, PT, R5, UR4, !P1 ;  /* 0x0000000405007c0c */ /* 0x002fe2000cf01270 */
[----:B------:R-:W2:Y:S02]  /*83b00*/  LDCU UR4, c[0x0][0x39c] ;  /* 0x00007380ff0477ac */ /* 0x000ea40008000800 */
[----:B------:R1:W-:Y:S04]  /*83b10*/  @P2 STG.E.U8 desc[UR20][R56.64], R0 ;  /* 0x0000000038002986 */ /* 0x0003e8000c101114 */
[----:B-1----:R-:W2:Y:S04]  /*83b20*/  LDL.LU.64 R56, [R1+0x2628] ;  /* 0x0026280001387983 */ /* 0x002ea80000300a00 */
[----:B------:R-:W2:Y:S01]  /*83b30*/  LDL.LU R5, [R1+0x1dc4] ;  /* 0x001dc40001057983 */ /* 0x000ea20000300800 */
[----:B----4-:R-:W-:Y:S01]  /*83b40*/  ISETP.LT.AND P2, PT, R9, UR6, !P1 ;  /* 0x0000000609007c0c */ /* 0x010fe2000cf41270 */
[----:B------:R-:W1:Y:S01]  /*83b50*/  LDCU UR6, c[0x0][0x39c] ;  /* 0x00007380ff0677ac */ /* 0x000e620008000800 */
[----:B------:R-:W-:-:S04]  /*83b60*/  F2FP.SATFINITE.E5M2.F32.PACK_AB_MERGE_C R50, R51, R50, RZ ;  /* 0x000000323332723e */ /* 0x000fc800048060ff */
[----:B------:R-:W-:-:S05]  /*83b70*/  PRMT R3, R50, 0x9910, RZ ;  /* 0x0000991032037816 */ /* 0x000fca00000000ff */
[----:B------:R-:W-:Y:S01]  /*83b80*/  IMAD.MOV.U32 R2, RZ, RZ, R3 ;  /* 0x000000ffff027224 */ /* 0x000fe200078e0003 */
[----:B------:R4:W-:Y:S04]  /*83b90*/  @P5 STG.E.U8 desc[UR20][R58.64], R50 ;  /* 0x000000323a005986 */ /* 0x0009e8000c101114 */
[----:B------:R-:W-:Y:S02]  /*83ba0*/  SHF.R.S32.HI R2, RZ, 0x8, R2 ;  /* 0x00000008ff027819 */ /* 0x000fe40000011402 */
[----:B---3--:R-:W-:Y:S01]  /*83bb0*/  F2FP.SATFINITE.E5M2.F32.PACK_AB_MERGE_C R52, R53, R52, RZ ;  /* 0x000000343534723e */ /* 0x008fe200048060ff */
[----:B----4-:R-:W3:Y:S03]  /*83bc0*/  LDL.LU.64 R58, [R1+0x2620] ;  /* 0x00262000013a7983 */ /* 0x010ee60000300a00 */
[----:B------:R-:W-:Y:S01]  /*83bd0*/  PRMT R3, R52, 0x9910, RZ ;  /* 0x0000991034037816 */ /* 0x000fe200000000ff */
[----:B------:R-:W4:Y:S04]  /*83be0*/  LDL.LU R10, [R1+0x1dc0] ;  /* 0x001dc000010a7983 */ /* 0x000f280000300800 */
[----:B------:R0:W-:Y:S01]  /*83bf0*/  @P4 STG.E.U8 desc[UR20][R60.64], R2 ;  /* 0x000000023c004986 */ /* 0x0001e2000c101114 */
[----:B------:R-:W-:-:S03]  /*83c00*/  IMAD.MOV.U32 R0, RZ, RZ, R3 ;  /* 0x000000ffff007224 */ /* 0x000fc600078e0003 */
[----:B0-----:R-:W4:Y:S04]  /*83c10*/  LDL.LU.64 R60, [R1+0x2618] ;  /* 0x00261800013c7983 */ /* 0x001f280000300a00 */
[----:B------:R-:W4:Y:S01]  /*83c20*/  LDL.LU R9, [R1+0x1dbc] ;  /* 0x001dbc0001097983 */ /* 0x000f220000300800 */
[----:B------:R-:W-:Y:S02]  /*83c30*/  SHF.R.S32.HI R0, RZ, 0x8, R0 ;  /* 0x00000008ff007819 */ /* 0x000fe40000011400 */
[----:B------:R-:W-:Y:S01]  /*83c40*/  ISETP.LT.AND P5, PT, R8, UR5, !P1 ;  /* 0x0000000508007c0c */ /* 0x000fe2000cfa1270 */
[----:B------:R0:W-:Y:S01]  /*83c50*/  @P3 STG.E.U8 desc[UR20][R62.64], R52 ;  /* 0x000000343e003986 */ /* 0x0001e2000c101114 */
[----:B------:R-:W-:Y:S01]  /*83c60*/  ISETP.LT.AND P4, PT, R7, UR8, !P1 ;  /* 0x0000000807007c0c */ /* 0x000fe2000cf81270 */
[----:B------:R-:W2:Y:S01]  /*83c70*/  LDCU UR5, c[0x0][0x39c] ;  /* 0x00007380ff0577ac */ /* 0x000ea20008000800 */
[----:B-----5:R-:W-:Y:S01]  /*83c80*/  F2FP.SATFINITE.E5M2.F32.PACK_AB_MERGE_C R54, R55, R54, RZ ;  /* 0x000000363736723e */ /* 0x020fe200048060ff */
[----:B------:R5:W-:Y:S01]  /*83c90*/  @P0 STG.E.U8 desc[UR20][R64.64], R0 ;  /* 0x0000000040000986 */ /* 0x000be2000c101114 */
[----:B--2---:R-:W-:Y:S01]  /*83ca0*/  ISETP.LT.AND P3, PT, R6, UR4, !P1 ;  /* 0x0000000406007c0c */ /* 0x004fe2000cf61270 */
[----:B------:R-:W4:Y:S02]  /*83cb0*/  LDCU UR8, c[0x0][0x39c] ;  /* 0x00007380ff0877ac */ /* 0x000f240008000800 */
[----:B0-----:R-:W2:Y:S01]  /*83cc0*/  LDL.LU.64 R62, [R1+0x2610] ;  /* 0x00261000013e7983 */ /* 0x001ea20000300a00 */
[----:B-1----:R-:W-:Y:S01]  /*83cd0*/  ISETP.LT.AND P0, PT, R4, UR6, !P1 ;  /* 0x0000000604007c0c */ /* 0x002fe2000cf01270 */
[----:B------:R-:W0:Y:S02]  /*83ce0*/  LDCU UR4, c[0x0][0x39c] ;  /* 0x00007380ff0477ac */ /* 0x000e240008000800 */
[----:B------:R-:W2:Y:S01]  /*83cf0*/  LDL.LU R8, [R1+0x1dac] ;  /* 0x001dac0001087983 */ /* 0x000ea20000300800 */
[----:B------:R-:W-:Y:S01]  /*83d00*/  PRMT R3, R54, 0x9910, RZ ;  /* 0x0000991036037816 */ /* 0x000fe200000000ff */
[----:B------:R-:W1:Y:S02]  /*83d10*/  LDCU UR6, c[0x0][0x39c] ;  /* 0x00007380ff0677ac */ /* 0x000e640008000800 */
[----:B------:R-:W1:Y:S04]  /*83d20*/  LDL.LU R7, [R1+0x1b9c] ;  /* 0x001b9c0001077983 */ /* 0x000e680000300800 */
[----:B-----5:R-:W5:Y:S04]  /*83d30*/  LDL.LU.64 R64, [R1+0x2608] ;  /* 0x0026080001407983 */ /* 0x020f680000300a00 */
[----:B------:R-:W5:Y:S04]  /*83d40*/  LDL.LU R6, [R1+0x1b7c] ;  /* 0x001b7c0001067983 */ /* 0x000f680000300800 */
[----:B------:R0:W-:Y:S04]  /*83d50*/  @P2 STG.E.U8 desc[UR20][R66.64], R54 ;  /* 0x0000003642002986 */ /* 0x0001e8000c101114 */
[----:B0-----:R-:W5:Y:S04]  /*83d60*/  LDL.LU.64 R66, [R1+0x2600] ;  /* 0x0026000001427983 */ /* 0x001f680000300a00 */
[----:B------:R-:W5:Y:S04]  /*83d70*/  LDL.LU R4, [R1+0x1b60] ;  /* 0x001b600001047983 */ /* 0x000f680000300800 */
[----:B------:R-:W5:Y:S01]  /*83d80*/  LDL.LU R2, [R1+0x1b40] ;  /* 0x001b400001027983 */ /* 0x000f620000300800 */
[----:B------:R-:W-:-:S02]  /*83d90*/  SHF.R.S32.HI R3, RZ, 0x8, R3 ;  /* 0x00000008ff037819 */ /* 0x000fc40000011403 */
[----:B------:R-:W-:Y:S02]  /*83da0*/  F2FP.SATFINITE.E5M2.F32.PACK_AB_MERGE_C R57, R57, R56, RZ ;  /* 0x000000383939723e */ /* 0x000fe400048060ff */
[----:B------:R-:W-:Y:S01]  /*83db0*/  ISETP.LT.AND P2, PT, R5, UR5, !P1 ;  /* 0x0000000505007c0c */ /* 0x000fe2000cf41270 */
[----:B------:R0:W-:Y:S01]  /*83dc0*/  @P5 STG.E.U8 desc[UR20][R92.64], R3 ;  /* 0x000000035c005986 */ /* 0x0001e2000c101114 */
[----:B------:R-:W2:Y:S03]  /*83dd0*/  LDCU UR5, c[0x0][0x39c] ;  /* 0x00007380ff0577ac */ /* 0x000ea60008000800 */
[----:B------:R-:W-:Y:S01]  /*83de0*/  @P4 STG.E.U8 desc[UR20][R90.64], R57 ;  /* 0x000000395a004986 */ /* 0x000fe2000c101114 */
[----:B------:R-:W-:-:S04]  /*83df0*/  PRMT R5, R57, 0x9910, RZ ;  /* 0x0000991039057816 */ /* 0x000fc800000000ff */
[----:B------:R-:W-:-:S05]  /*83e00*/  SHF.R.S32.HI R5, RZ, 0x8, R5 ;  /* 0x00000008ff057819 */ /* 0x000fca0000011405 */
[----:B------:R0:W-:Y:S01]  /*83e10*/  @P3 STG.E.U8 desc[UR20][R88.64], R5 ;  /* 0x0000000558003986 */ /* 0x0001e2000c101114 */
[----:B---3--:R-:W-:Y:S02]  /*83e20*/  F2FP.SATFINITE.E5M2.F32.PACK_AB_MERGE_C R59, R59, R58, RZ ;  /* 0x0000003a3b3b723e */ /* 0x008fe400048060ff */
[----:B----4-:R-:W-:Y:S01]  /*83e30*/  ISETP.LT.AND P5, PT, R10, UR8, !P1 ;  /* 0x000000080a007c0c */ /* 0x010fe2000cfa1270 */
[----:B------:R-:W5:Y:S01]  /*83e40*/  LDCU UR8, c[0x0][0x39c] ;  /* 0x00007380ff0877ac */ /* 0x000f620008000800 */
[----:B------:R-:W-:-:S05]  /*83e50*/  PRMT R0, R59, 0x9910, RZ ;  /* 0x000099103b007816 */ /* 0x000fca00000000ff */
[----:B0-----:R-:W-:Y:S01]  /*83e60*/  IMAD.MOV.U32 R3, RZ, RZ, R0 ;  /* 0x000000ffff037224 */ /* 0x001fe200078e0000 */
[----:B------:R-:W-:Y:S01]  /*83e70*/  ISETP.LT.AND P4, PT, R9, UR4, !P1 ;  /* 0x0000000409007c0c */ /* 0x000fe2000cf81270 */
[----:B------:R-:W0:Y:S03]  /*83e80*/  LDCU UR4, c[0x0][0x39c] ;  /* 0x00007380ff0477ac */ /* 0x000e260008000800 */
[----:B------:R-:W-:Y:S02]  /*83e90*/  SHF.R.S32.HI R3, RZ, 0x8, R3 ;  /* 0x00000008ff037819 */ /* 0x000fe40000011403 */
[----:B------:R-:W-:Y:S01]  /*83ea0*/  F2FP.SATFINITE.E5M2.F32.PACK_AB_MERGE_C R61, R61, R60, RZ ;  /* 0x0000003c3d3d723e */ /* 0x000fe200048060ff */
[----:B------:R-:W-:Y:S04]  /*83eb0*/  @P0 STG.E.U8 desc[UR20][R86.64], R59 ;  /* 0x0000003b56000986 */ /* 0x000fe8000c101114 */
[----:B------:R3:W-:Y:S04]  /*83ec0*/  @P2 STG.E.U8 desc[UR20][R84.64], R3 ;  /* 0x0000000354002986 */ /* 0x0007e8000c101114 */
[----:B------:R-:W-:Y:S01]  /*83ed0*/  @P5 STG.E.U8 desc[UR20][R82.64], R61 ;  /* 0x0000003d52005986 */ /* 0x000fe2000c101114 */
[----:B--2---:R-:W-:-:S02]  /*83ee0*/  ISETP.LT.AND P3, PT, R8, UR5, !P1 ;  /* 0x0000000508007c0c */ /* 0x004fc4000cf61270 */
[----:B-1----:R-:W-:Y:S02]  /*83ef0*/  ISETP.LT.AND P0, PT, R7, UR6, !P1 ;  /* 0x0000000607007c0c */ /* 0x002fe4000cf01270 */
[----:B-----5:R-:W-:Y:S02]  /*83f00*/  ISETP.LT.AND P2, PT, R6, UR8, !P1 ;  /* 0x0000000806007c0c */ /* 0x020fe4000cf41270 */
[----:B------:R-:W-:Y:S02]  /*83f10*/  ISETP.LT.AND P5, PT, R4, UR9, !P1 ;  /* 0x0000000904007c0c */ /* 0x000fe4000cfa1270 */
[----:B0-----:R-:W-:Y:S02]  /*83f20*/  ISETP.LT.AND P1, PT, R2, UR4, !P1 ;  /* 0x0000000402007c0c */ /* 0x001fe4000cf21270 */
[----:B------:R-:W2:Y:S01]  /*83f30*/  LDL.LU R2, [R1+0x828] ;  /* 0x0008280001027983 */ /* 0x000ea20000300800 */
[----:B------:R-:W-:Y:S02]  /*83f40*/  PRMT R0, R61, 0x9910, RZ ;  /* 0x000099103d007816 */ /* 0x000fe400000000ff */
[----:B------:R-:W-:-:S03]  /*83f50*/  F2FP.SATFINITE.E5M2.F32.PACK_AB_MERGE_C R63, R63, R62, RZ ;  /* 0x0000003e3f3f723e */ /* 0x000fc600048060ff */
[----:B------:R-:W-:Y:S01]  /*83f60*/  IMAD.MOV.U32 R5, RZ, RZ, R0 ;  /* 0x000000ffff057224 */ /* 0x000fe200078e0000 */
[----:B------:R-:W-:Y:S02]  /*83f70*/  PRMT R0, R63, 0x9910, RZ ;  /* 0x000099103f007816 */ /* 0x000fe400000000ff */
[----:B------:R-:W-:Y:S02]  /*83f80*/  F2FP.SATFINITE.E5M2.F32.PACK_AB_MERGE_C R65, R65, R64, RZ ;  /* 0x000000404141723e */ /* 0x000fe400048060ff */
[----:B------:R-:W-:Y:S01]  /*83f90*/  F2FP.SATFINITE.E5M2.F32.PACK_AB_MERGE_C R67, R67, R66, RZ ;  /* 0x000000424343723e */ /* 0x000fe200048060ff */
[----:B---3--:R-:W-:Y:S01]  /*83fa0*/  IMAD.MOV.U32 R3, RZ, RZ, R0 ;  /* 0x000000ffff037224 */ /* 0x008fe200078e0000 */
[----:B------:R-:W-:Y:S02]  /*83fb0*/  SHF.R.S32.HI R5, RZ, 0x8, R5 ;  /* 0x00000008ff057819 */ /* 0x000fe40000011405 */
[----:B------:R-:W-:Y:S02]  /*83fc0*/  PRMT R7, R65, 0x9910, RZ ;  /* 0x0000991041077816 */ /* 0x000fe400000000ff */
[----:B------:R-:W-:-:S02]  /*83fd0*/  SHF.R.S32.HI R3, RZ, 0x8, R3 ;  /* 0x00000008ff037819 */ /* 0x000fc40000011403 */
[----:B------:R-:W-:Y:S01]  /*83fe0*/  PRMT R0, R67, 0x9910, RZ ;  /* 0x0000991043007816 */ /* 0x000fe200000000ff */
[----:B------:R0:W-:Y:S01]  /*83ff0*/  @P4 STG.E.U8 desc[UR20][R80.64], R5 ;  /* 0x0000000550004986 */ /* 0x0001e2000c101114 */
[----:B------:R-:W-:-:S03]  /*84000*/  SHF.R.S32.HI R7, RZ, 0x8, R7 ;  /* 0x00000008ff077819 */ /* 0x000fc60000011407 */
[----:B------:R1:W-:Y:S04]  /*84010*/  @P3 STG.E.U8 desc[UR20][R78.64], R63 ;  /* 0x0000003f4e003986 */ /* 0x0003e8000c101114 */
[----:B------:R1:W-:Y:S01]  /*84020*/  @P0 STG.E.U8 desc[UR20][R76.64], R3 ;  /* 0x000000034c000986 */ /* 0x0003e2000c101114 */
[----:B0-----:R-:W-:-:S03]  /*84030*/  SHF.R.S32.HI R5, RZ, 0x8, R0 ;  /* 0x00000008ff057819 */ /* 0x001fc60000011400 */
[----:B------:R1:W-:Y:S04]  /*84040*/  @P2 STG.E.U8 desc[UR20][R74.64], R65 ;  /* 0x000000414a002986 */ /* 0x0003e8000c101114 */
[----:B------:R1:W-:Y:S04]  /*84050*/  @P5 STG.E.U8 desc[UR20][R72.64], R7 ;  /* 0x0000000748005986 */ /* 0x0003e8000c101114 */
[----:B------:R1:W-:Y:S01]  /*84060*/  @P1 STG.E.U8 desc[UR20][R68.64], R67 ;  /* 0x0000004344001986 */ /* 0x0003e2000c101114 */
[----:B--2---:R-:W-:-:S13]  /*84070*/  ISETP.NE.AND P6, PT, R2, RZ, PT ;  /* 0x000000ff0200720c */ /* 0x004fda0003fc5270 */
[----:B------:R1:W-:Y:S01]  /*84080*/  @P6 STG.E.U8 desc[UR20][R70.64], R5 ;  /* 0x0000000546006986 */ /* 0x0003e2000c101114 */
[----:B------:R-:W-:Y:S06]  /*84090*/  BAR.SYNC.DEFER_BLOCKING 0x0 ;  /* 0x0000000000007b1d */ /* 0x000fec0000010000 */
[----:B------:R-:W-:Y:S05]  /*840a0*/  BRA.U UP0, `(.L_x_13) ;  /* 0x0000000100a07547 */ /* 0x000fea000b800000 */
[----:B------:R-:W0:Y:S01]  /*840b0*/  S2UR UR5, SR_CgaCtaId ;  /* 0x00000000000579c3 */ /* 0x000e220000008800 */
[----:B------:R-:W-:Y:S01]  /*840c0*/  NOP ;  /* 0x0000000000007918 */ /* 0x000fe20000000000 */
[----:B------:R-:W-:Y:S01]  /*840d0*/  UMOV UR4, 0x50 ;  /* 0x0000005000047882 */ /* 0x000fe20000000000 */
[----:B------:R-:W-:Y:S02]  /*840e0*/  IMAD.U32 R0, RZ, RZ, UR7 ;  /* 0x00000007ff007e24 */ /* 0x000fe4000f8e00ff */
[----:B-1----:R-:W-:Y:S02]  /*840f0*/  IMAD.MOV.U32 R3, RZ, RZ, 0xffff ;  /* 0x0000ffffff037424 */ /* 0x002fe400078e00ff */
[----:B------:R-:W-:Y:S01]  /*84100*/  IMAD.MOV.U32 R7, RZ, RZ, 0x1 ;  /* 0x00000001ff077424 */ /* 0x000fe200078e00ff */
[----:B------:R-:W-:-:S04]  /*84110*/  LOP3.LUT R0, R0, 0xffff, RZ, 0xc0, !PT ;  /* 0x0000ffff00007812 */ /* 0x000fc800078ec0ff */
[----:B------:R-:W-:-:S05]  /*84120*/  SHF.R.U32.HI R0, RZ, 0x5, R0 ;  /* 0x00000005ff007819 */ /* 0x000fca0000011600 */
[----:B------:R-:W-:Y:S01]  /*84130*/  VIADD R2, R0, 0x10 ;  /* 0x0000001000027836 */ /* 0x000fe20000000000 */
[----:B------:R-:W-:Y:S01]  /*84140*/  SHF.L.U32 R0, R3, R0, RZ ;  /* 0x0000000003007219 */ /* 0x000fe200000006ff */
[----:B0-----:R-:W-:-:S03]  /*84150*/  ULEA UR6, UR5, UR4, 0x18 ;  /* 0x0000000405067291 */ /* 0x001fc6000f8ec0ff */
[----:B------:R-:W-:-:S04]  /*84160*/  SHF.L.U32 R3, R7, R2, RZ ;  /* 0x0000000207037219 */ /* 0x000fc800000006ff */
[----:B------:R-:W-:Y:S02]  /*84170*/  LOP3.LUT R0, R3, R0, RZ, 0xfc, !PT ;  /* 0x0000000003007212 */ /* 0x000fe400078efcff */
[----:B------:R-:W0:Y:S02]  /*84180*/  LDS R5, [UR6] ;  /* 0x00000006ff057984 */ /* 0x000e240008000800 */
[C---:B------:R-:W-:Y:S02]  /*84190*/  LOP3.LUT R2, R0.reuse, 0xffff, RZ, 0xc0, !PT ;  /* 0x0000ffff00027812 */ /* 0x040fe400078ec0ff */
[----:B0-----:R-:W-:-:S04]  /*841a0*/  LOP3.LUT R3, R0, 0xffff, R5, 0x80, !PT ;  /* 0x0000ffff00037812 */ /* 0x001fc800078e8005 */
[----:B------:R-:W-:-:S13]  /*841b0*/  ISETP.NE.AND P0, PT, R3, R2, PT ;  /* 0x000000020300720c */ /* 0x000fda0003f05270 */
[----:B------:R-:W-:Y:S05]  /*841c0*/  @P0 BRA `(.L_x_14) ;  /* 0x0000000000500947 */ /* 0x000fea0003800000 */
[----:B------:R-:W-:Y:S02]  /*841d0*/  SHF.R.U32.HI R5, RZ, 0x10, R5 ;  /* 0x00000010ff057819 */ /* 0x000fe40000011605 */
[----:B------:R-:W-:-:S04]  /*841e0*/  SHF.R.U32.HI R2, RZ, 0x10, R0 ;  /* 0x00000010ff027819 */ /* 0x000fc80000011600 */
[----:B------:R-:W-:-:S04]  /*841f0*/  LOP3.LUT R5, R5, R2, RZ, 0xc0, !PT ;  /* 0x0000000205057212 */ /* 0x000fc800078ec0ff */
[----:B------:R-:W-:-:S13]  /*84200*/  ISETP.NE.AND P0, PT, R5, R2, PT ;  /* 0x000000020500720c */ /* 0x000fda0003f05270 */
[----:B------:R-:W-:Y:S05]  /*84210*/  @P0 BRA `(.L_x_15) ;  /* 0x0000000000300947 */ /* 0x000fea0003800000 */
[----:B------:R-:W-:Y:S01]  /*84220*/  R2UR UR4, R0 ;  /* 0x00000000000472ca */ /* 0x000fe200000e0000 */
[----:B------:R-:W-:Y:S01]  /*84230*/  VOTEU.ANY UR5, UPT, PT ;  /* 0x0000000000057886 */ /* 0x000fe200038e0100 */
[----:B------:R-:W0:Y:S01]  /*84240*/  S2R R0, SR_LANEID ;  /* 0x0000000000007919 */ /* 0x000e220000000000 */
[----:B------:R-:W-:-:S10]  /*84250*/  UFLO.U32 UR5, UR5 ;  /* 0x00000005000572bd */ /* 0x000fd400080e0000 */
[----:B------:R-:W-:-:S06]  /*84260*/  ULOP3.LUT UR4, URZ, UR4, URZ, 0x33, !UPT ;  /* 0x00000004ff047292 */ /* 0x000fcc000f8e33ff */
[----:B------:R-:W-:-:S04]  /*84270*/  IMAD.U32 R2, RZ, RZ, UR4 ;  /* 0x00000004ff027e24 */ /* 0x000fc8000f8e00ff */
[----:B------:R-:W1:Y:S02]  /*84280*/  REDUX UR7, R2 ;  /* 0x00000000020773c4 */ /* 0x000e640000000000 */
[----:B------:R2:W-:Y:S01]  /*84290*/  UTCATOMSWS.AND URZ, UR4 ;  /* 0x0000000400ff79e3 */ /* 0x0005e20008000000 */
[----:B0-----:R-:W-:Y:S01]  /*842a0*/  ISETP.EQ.U32.AND P0, PT, R0, UR5, PT ;  /* 0x0000000500007c0c */ /* 0x001fe2000bf02070 */
[----:B-1----:R-:W-:-:S12]  /*842b0*/  IMAD.U32 R0, RZ, RZ, UR7 ;  /* 0x00000007ff007e24 */ /* 0x002fd8000f8e00ff */
[----:B------:R2:W-:Y:S01]  /*842c0*/  @P0 ATOMS.AND RZ, [UR6], R0 ;  /* 0x00000000ffff098c */ /* 0x0005e2000a800006 */
[----:B------:R-:W-:Y:S05]  /*842d0*/  BRA `(.L_x_13) ;  /* 0x0000000000147947 */ /* 0x000fea0003800000 */
.L_x_15:
[----:B------:R-:W-:-:S07]  /*842e0*/  MOV R2, 0x84300 ;  /* 0x0008430000027802 */ /* 0x000fce0000000f00 */
[----:B------:R-:W-:Y:S05]  /*842f0*/  CALL.REL.NOINC `($__internal_0_$__cuda_sm10x_tcgen05_guardrail_trap_col_being_dealloced_not_returned_by_alloc) ;  /* 0x00000000002c7944 */ /* 0x000fea0003c00000 */
[----:B------:R-:W-:Y:S05]  /*84300*/  BRA `(.L_x_13) ;  /* 0x0000000000087947 */ /* 0x000fea0003800000 */
.L_x_14:
[----:B------:R-:W-:-:S07]  /*84310*/  MOV R2, 0x84330 ;  /* 0x0008433000027802 */ /* 0x000fce0000000f00 */
[----:B------:R-:W-:Y:S05]  /*84320*/  CALL.REL.NOINC `($__internal_2_$__cuda_sm10x_tcgen05_guardrail_trap_unallocated_columns_being_dealloced) ;  /* 0x0000000000387944 */ /* 0x000fea0003c00000 */
.L_x_13:
[----:B------:R-:W-:Y:S01]  /*84330*/  NOP ;  /* 0x0000000000007918 */ /* 0x000fe20000000000 */
[----:B--2---:R-:W-:Y:S05]  /*84340*/  EXIT ;  /* 0x000000000000794d */ /* 0x004fea0003800000 */
.L_x_8:
[----:B------:R-:W0:Y:S02]  /*84350*/  SYNCS.PHASECHK.TRANS64.TRYWAIT P0, [UR10], R12 ;  /* 0x0000000cff0075a7 */ /* 0x000e24000800110a */
[----:B0-----:R-:W-:Y:S05]  /*84360*/  @!P0 BRA `(.L_x_8) ;  /* 0xfffffffc00f88947 */ /* 0x001fea000383ffff */
[----:B------:R-:W-:Y:S05]  /*84370*/  BRA `(.L_x_16) ;  /* 0xfffffc18004c7947 */ /* 0x000fea000383ffff */
.L_x_12:
[----:B------:R-:W1:Y:S02]  /*84380*/  SYNCS.PHASECHK.TRANS64.TRYWAIT P0, [UR10], R8 ;  /* 0x00000008ff0075a7 */ /* 0x000e64000800110a */
[----:B-1----:R-:W-:Y:S05]  /*84390*/  @!P0 BRA `(.L_x_12) ;  /* 0xfffffffc00f88947 */ /* 0x002fea000383ffff */
[----:B------:R-:W-:Y:S05]  /*843a0*/  BRA `(.L_x_11) ;  /* 0xfffffe8000407947 */ /* 0x000fea000383ffff */
        .weak           $__internal_0_$__cuda_sm10x_tcgen05_guardrail_trap_col_being_dealloced_not_returned_by_alloc
        .type           $__internal_0_$__cuda_sm10x_tcgen05_guardrail_trap_col_being_dealloced_not_returned_by_alloc,@function
        .size           $__internal_0_$__cuda_sm10x_tcgen05_guardrail_trap_col_being_dealloced_not_returned_by_alloc,($__internal_1_$__cuda_sm10x_tcgen05_guardrail_trap_phase_invalid_during_alloc - $__internal_0_$__cuda_sm10x_tcgen05_guardrail_trap_col_being_dealloced_not_returned_by_alloc)
$__internal_0_$__cuda_sm10x_tcgen05_guardrail_trap_col_being_dealloced_not_returned_by_alloc:
[----:B------:R-:W-:Y:S05]  /*843b0*/  BPT.TRAP 0x1 ;  /* 0x000000040000795c */ /* 0x000fea0000300000 */
[----:B------:R-:W-:-:S04]  /*843c0*/  IMAD.MOV.U32 R3, RZ, RZ, 0x0 ;  /* 0x00000000ff037424 */ /* 0x000fc800078e00ff */
[----:B------:R-:W-:Y:S05]  /*843d0*/  RET.REL.NODEC R2 `(matmul_kernel) ;  /* 0xfffff7bc02087950 */ /* 0x000fea0003c3ffff */
        .weak           $__internal_1_$__cuda_sm10x_tcgen05_guardrail_trap_phase_invalid_during_alloc
        .type           $__internal_1_$__cuda_sm10x_tcgen05_guardrail_trap_phase_invalid_during_alloc,@function
        .size           $__internal_1_$__cuda_sm10x_tcgen05_guardrail_trap_phase_invalid_during_alloc,($__internal_2_$__cuda_sm10x_tcgen05_guardrail_trap_unallocated_columns_being_dealloced - $__internal_1_$__cuda_sm10x_tcgen05_guardrail_trap_phase_invalid_during_alloc)
$__internal_1_$__cuda_sm10x_tcgen05_guardrail_trap_phase_invalid_during_alloc:
[----:B------:R-:W-:Y:S05]  /*843e0*/  BPT.TRAP 0x1 ;  /* 0x000000040000795c */ /* 0x000fea0000300000 */
[----:B------:R-:W-:-:S04]  /*843f0*/  IMAD.MOV.U32 R5, RZ, RZ, 0x0 ;  /* 0x00000000ff057424 */ /* 0x000fc800078e00ff */
[----:B------:R-:W-:Y:S05]  /*84400*/  RET.REL.NODEC R4 `(matmul_kernel) ;  /* 0xfffff7b804fc7950 */ /* 0x000fea0003c3ffff */
        .weak           $__internal_2_$__cuda_sm10x_tcgen05_guardrail_trap_unallocated_columns_being_dealloced
        .type           $__internal_2_$__cuda_sm10x_tcgen05_guardrail_trap_unallocated_columns_being_dealloced,@function
        .size           $__internal_2_$__cuda_sm10x_tcgen05_guardrail_trap_unallocated_columns_being_dealloced,(.L_x_20 - $__internal_2_$__cuda_sm10x_tcgen05_guardrail_trap_unallocated_columns_being_dealloced)
$__internal_2_$__cuda_sm10x_tcgen05_guardrail_trap_unallocated_columns_being_dealloced:
[----:B------:R-:W-:Y:S05]  /*84410*/  BPT.TRAP 0x1 ;  /* 0x000000040000795c */ /* 0x000fea0000300000 */
[----:B------:R-:W-:-:S04]  /*84420*/  IMAD.MOV.U32 R3, RZ, RZ, 0x0 ;  /* 0x00000000ff037424 */ /* 0x000fc800078e00ff */
[----:B------:R-:W-:Y:S05]  /*84430*/  RET.REL.NODEC R2 `(matmul_kernel) ;  /* 0xfffff7b802f07950 */ /* 0x000fea0003c3ffff */
.L_x_17:
[----:B------:R-:W-:-:S00]  /*84440*/  BRA `(.L_x_17) ;  /* 0xfffffffc00fc7947 */ /* 0x000fc0000383ffff */
[----:B------:R-:W-:-:S00]  /*84450*/  NOP ;  /* 0x0000000000007918 */ /* 0x000fc00000000000 */
        /* <DEDUP_REMOVED lines=10> */
.L_x_20:


//--------------------- .nv.shared.matmul_kernel  --------------------------
	.section	.nv.shared.matmul_kernel,"aw",@nobits
	.sectionflags	@""
	.align	16
	.zero		1024


//--------------------- .nv.shared.reserved.0     --------------------------
	.section	.nv.shared.reserved.0,"aw",@nobits
	.align	8
	.weak		__nv_reservedSMEM_offset_0_alias
	.size		__nv_reservedSMEM_offset_0_alias, 0, 64
	.other		__nv_reservedSMEM_offset_0_alias,@"STO_CUDA_RESERVED_SHARED STV_DEFAULT"
__nv_reservedSMEM_offset_0_alias:
	.zero		0
.nv.shared.reserved.0:
	.zero		64
	.weak		__nv_reservedSMEM_allocation_phase
	.type		__nv_reservedSMEM_allocation_phase,@object
	.size		__nv_reservedSMEM_allocation_phase,(.L_0 - __nv_reservedSMEM_allocation_phase)
__nv_reservedSMEM_allocation_phase:
	.zero		1
.L_0:
	.zero		7
	.weak		__nv_reservedSMEM_devtool_atexit_pc
	.type		__nv_reservedSMEM_devtool_atexit_pc,@object
	.size		__nv_reservedSMEM_devtool_atexit_pc,(__nv_reservedSMEM_allocation_mask - __nv_reservedSMEM_devtool_atexit_pc)
__nv_reservedSMEM_devtool_atexit_pc:
	.zero		8
	.weak		__nv_reservedSMEM_allocation_mask
	.type		__nv_reservedSMEM_allocation_mask,@object
	.size		__nv_reservedSMEM_allocation_mask,(.L_2 - __nv_reservedSMEM_allocation_mask)
__nv_reservedSMEM_allocation_mask:
	.zero		4
.L_2:


//--------------------- .nv.constant0.matmul_kernel --------------------------
	.section	.nv.constant0.matmul_kernel,"a",@progbits
	.sectionflags	@""
	.align	4
.nv.constant0.matmul_kernel:
	.zero		976


//--------------------- SYMBOLS --------------------------

	.type		.nv.reservedSmem.offset0,@object
	.size		.nv.reservedSmem.offset0,0x4
	.type		.nv.reservedSmem.cap,@object
	.size		.nv.reservedSmem.cap,0x4
